	.target	sm_90a

	.elftype	@"ET_EXEC"


//--------------------- .note.nv.tkinfo           --------------------------
	.section	.note.nv.tkinfo,"",@"SHT_NOTE"
	.sectionflags	@"SHF_NOTE_NV_TKINFO"
	.tkinfo
        /*0018*/ 	.word	0x00000002
        /*0030*/ 	.string	""
        /*0030*/ 	.string	"ptxas"
        /*0030*/ 	.string	"Cuda compilation tools, release 13.0, V13.0.88"
        /*0030*/ 	.string	"Build cuda_13.0.r13.0/compiler.36424714_0"
        /*0030*/ 	.string	"-v  -suppress-debug-info  -lineinfo  -arch sm_90a "



//--------------------- .note.nv.cuinfo           --------------------------
	.section	.note.nv.cuinfo,"",@"SHT_NOTE"
	.sectionflags	@"SHF_NOTE_NV_CUINFO"
        /*0018*/ 	.short	0x0002
        /*001a*/ 	.short	0x005a
        /*001c*/ 	.short	0x0082
	.zero		2


//--------------------- .nv.info                  --------------------------
	.section	.nv.info,"",@"SHT_CUDA_INFO"
	.align	4


	//----- nvinfo : EIATTR_REGCOUNT
	.align		4
        /*0000*/ 	.byte	0x04, 0x2f
        /*0002*/ 	.short	(.L_1 - .L_0)
	.align		4
.L_0:
        /*0004*/ 	.word	index@(matmul_kernel)
        /*0008*/ 	.word	0x000000ff


	//----- nvinfo : EIATTR_FRAME_SIZE
	.align		4
.L_1:
        /*000c*/ 	.byte	0x04, 0x11
        /*000e*/ 	.short	(.L_3 - .L_2)
	.align		4
.L_2:
        /*0010*/ 	.word	index@(matmul_kernel)
        /*0014*/ 	.word	0x000010e0


	//----- nvinfo : EIATTR_MIN_STACK_SIZE
	.align		4
.L_3:
        /*0018*/ 	.byte	0x04, 0x12
        /*001a*/ 	.short	(.L_5 - .L_4)
	.align		4
.L_4:
        /*001c*/ 	.word	index@(matmul_kernel)
        /*0020*/ 	.word	0x000010e0
.L_5:


//--------------------- .nv.compat                --------------------------
	.section	.nv.compat,"",@"SHT_CUDA_COMPAT_INFO"
	.align	4
        /*0000*/ 	.byte	0x02, 0x09, 0x01, 0x00, 0x02, 0x02, 0x04, 0x00, 0x02, 0x05, 0x05, 0x00, 0x03, 0x07, 0x01, 0x01
        /*0010*/ 	.byte	0x02, 0x03, 0x00, 0x00, 0x02, 0x06, 0x01, 0x00, 0x04, 0x0b, 0x08, 0x00, 0x00, 0x00, 0x00, 0x00
        /*0020*/ 	.byte	0x00, 0x00, 0x00, 0x00


//--------------------- .nv.info.matmul_kernel    --------------------------
	.section	.nv.info.matmul_kernel,"",@"SHT_CUDA_INFO"
	.sectionflags	@""
	.align	4


	//----- nvinfo : EIATTR_CUDA_API_VERSION
	.align		4
        /*0000*/ 	.byte	0x04, 0x37
        /*0002*/ 	.short	(.L_7 - .L_6)
.L_6:
        /*0004*/ 	.word	0x00000082


	//----- nvinfo : EIATTR_KPARAM_INFO
	.align		4
.L_7:
        /*0008*/ 	.byte	0x04, 0x17
        /*000a*/ 	.short	(.L_9 - .L_8)
.L_8:
        /*000c*/ 	.word	0x00000000
        /*0010*/ 	.short	0x000d
        /*0012*/ 	.short	0x0048
        /*0014*/ 	.byte	0x00, 0xf4, 0x21, 0x00


	//----- nvinfo : EIATTR_KPARAM_INFO
	.align		4
.L_9:
        /*0018*/ 	.byte	0x04, 0x17
        /*001a*/ 	.short	(.L_11 - .L_10)
.L_10:
        /*001c*/ 	.word	0x00000000
        /*0020*/ 	.short	0x000c
        /*0022*/ 	.short	0x0040
        /*0024*/ 	.byte	0x00, 0xf4, 0x21, 0x00


	//----- nvinfo : EIATTR_KPARAM_INFO
	.align		4
.L_11:
        /*0028*/ 	.byte	0x04, 0x17
        /*002a*/ 	.short	(.L_13 - .L_12)
.L_12:
        /*002c*/ 	.word	0x00000000
        /*0030*/ 	.short	0x000b
        /*0032*/ 	.short	0x0038
        /*0034*/ 	.byte	0x00, 0xf0, 0x11, 0x00


	//----- nvinfo : EIATTR_KPARAM_INFO
	.align		4
.L_13:
        /*0038*/ 	.byte	0x04, 0x17
        /*003a*/ 	.short	(.L_15 - .L_14)
.L_14:
        /*003c*/ 	.word	0x00000000
        /*0040*/ 	.short	0x000a
        /*0042*/ 	.short	0x0034
        /*0044*/ 	.byte	0x00, 0xf0, 0x11, 0x00


	//----- nvinfo : EIATTR_KPARAM_INFO
	.align		4
.L_15:
        /*0048*/ 	.byte	0x04, 0x17
        /*004a*/ 	.short	(.L_17 - .L_16)
.L_16:
        /*004c*/ 	.word	0x00000000
        /*0050*/ 	.short	0x0009
        /*0052*/ 	.short	0x0030
        /*0054*/ 	.byte	0x00, 0xf0, 0x11, 0x00


	//----- nvinfo : EIATTR_KPARAM_INFO
	.align		4
.L_17:
        /*0058*/ 	.byte	0x04, 0x17
        /*005a*/ 	.short	(.L_19 - .L_18)
.L_18:
        /*005c*/ 	.word	0x00000000
        /*0060*/ 	.short	0x0008
        /*0062*/ 	.short	0x002c
        /*0064*/ 	.byte	0x00, 0xf0, 0x11, 0x00


	//----- nvinfo : EIATTR_KPARAM_INFO
	.align		4
.L_19:
        /*0068*/ 	.byte	0x04, 0x17
        /*006a*/ 	.short	(.L_21 - .L_20)
.L_20:
        /*006c*/ 	.word	0x00000000
        /*0070*/ 	.short	0x0007
        /*0072*/ 	.short	0x0028
        /*0074*/ 	.byte	0x00, 0xf0, 0x11, 0x00


	//----- nvinfo : EIATTR_KPARAM_INFO
	.align		4
.L_21:
        /*0078*/ 	.byte	0x04, 0x17
        /*007a*/ 	.short	(.L_23 - .L_22)
.L_22:
        /*007c*/ 	.word	0x00000000
        /*0080*/ 	.short	0x0006
        /*0082*/ 	.short	0x0024
        /*0084*/ 	.byte	0x00, 0xf0, 0x11, 0x00


	//----- nvinfo : EIATTR_KPARAM_INFO
	.align		4
.L_23:
        /*0088*/ 	.byte	0x04, 0x17
        /*008a*/ 	.short	(.L_25 - .L_24)
.L_24:
        /*008c*/ 	.word	0x00000000
        /*0090*/ 	.short	0x0005
        /*0092*/ 	.short	0x0020
        /*0094*/ 	.byte	0x00, 0xf0, 0x11, 0x00


	//----- nvinfo : EIATTR_KPARAM_INFO
	.align		4
.L_25:
        /*0098*/ 	.byte	0x04, 0x17
        /*009a*/ 	.short	(.L_27 - .L_26)
.L_26:
        /*009c*/ 	.word	0x00000000
        /*00a0*/ 	.short	0x0004
        /*00a2*/ 	.short	0x001c
        /*00a4*/ 	.byte	0x00, 0xf0, 0x11, 0x00


	//----- nvinfo : EIATTR_KPARAM_INFO
	.align		4
.L_27:
        /*00a8*/ 	.byte	0x04, 0x17
        /*00aa*/ 	.short	(.L_29 - .L_28)
.L_28:
        /*00ac*/ 	.word	0x00000000
        /*00b0*/ 	.short	0x0003
        /*00b2*/ 	.short	0x0018
        /*00b4*/ 	.byte	0x00, 0xf0, 0x11, 0x00


	//----- nvinfo : EIATTR_KPARAM_INFO
	.align		4
.L_29:
        /*00b8*/ 	.byte	0x04, 0x17
        /*00ba*/ 	.short	(.L_31 - .L_30)
.L_30:
        /*00bc*/ 	.word	0x00000000
        /*00c0*/ 	.short	0x0002
        /*00c2*/ 	.short	0x0010
        /*00c4*/ 	.byte	0x00, 0xf4, 0x21, 0x00


	//----- nvinfo : EIATTR_KPARAM_INFO
	.align		4
.L_31:
        /*00c8*/ 	.byte	0x04, 0x17
        /*00ca*/ 	.short	(.L_33 - .L_32)
.L_32:
        /*00cc*/ 	.word	0x00000000
        /*00d0*/ 	.short	0x0001
        /*00d2*/ 	.short	0x0008
        /*00d4*/ 	.byte	0x00, 0xf4, 0x21, 0x00


	//----- nvinfo : EIATTR_KPARAM_INFO
	.align		4
.L_33:
        /*00d8*/ 	.byte	0x04, 0x17
        /*00da*/ 	.short	(.L_35 - .L_34)
.L_34:
        /*00dc*/ 	.word	0x00000000
        /*00e0*/ 	.short	0x0000
        /*00e2*/ 	.short	0x0000
        /*00e4*/ 	.byte	0x00, 0xf4, 0x21, 0x00


	//----- nvinfo : EIATTR_SPARSE_MMA_MASK
	.align		4
.L_35:
        /*00e8*/ 	.byte	0x03, 0x50
        /*00ea*/ 	.short	0x0000


	//----- nvinfo : EIATTR_MAXREG_COUNT
	.align		4
        /*00ec*/ 	.byte	0x03, 0x1b
        /*00ee*/ 	.short	0x00ff


	//----- nvinfo : EIATTR_NUM_BARRIERS
	.align		4
        /*00f0*/ 	.byte	0x02, 0x4c
        /*00f2*/ 	.byte	0x01
	.zero		1


	//----- nvinfo : EIATTR_ANNOTATIONS
	.align		4
        /*00f4*/ 	.byte	0x04, 0x55
        /*00f6*/ 	.short	(.L_37 - .L_36)


	//   ....[0]....
.L_36:
        /*00f8*/ 	.word	0x00000001
        /*00fc*/ 	.byte	0x70, 0x00, 0x00, 0x00, 0x01, 0x00, 0x00, 0x00, 0xa0, 0x00, 0x00, 0x00, 0x01, 0x00, 0x00, 0x00
        /* <DEDUP_REMOVED lines=2328> */
        /*928c*/ 	.byte	0x30, 0x11, 0x04, 0x00


	//----- nvinfo : EIATTR_MERCURY_ISA_VERSION
	.align		4
.L_37:
        /*9290*/ 	.byte	0x03, 0x5f
        /*9292*/ 	.short	0x0101


	//----- nvinfo : EIATTR_EXIT_INSTR_OFFSETS
	.align		4
        /*9294*/ 	.byte	0x04, 0x1c
        /*9296*/ 	.short	(.L_39 - .L_38)


	//   ....[0]....
.L_38:
        /*9298*/ 	.word	0x000413e0


	//   ....[1]....
        /*929c*/ 	.word	0x00041400


	//----- nvinfo : EIATTR_REQNTID
	.align		4
.L_39:
        /*92a0*/ 	.byte	0x04, 0x10
        /*92a2*/ 	.short	(.L_41 - .L_40)
.L_40:
        /*92a4*/ 	.word	0x00000080
        /*92a8*/ 	.word	0x00000001
        /*92ac*/ 	.word	0x00000001


	//----- nvinfo : EIATTR_CBANK_PARAM_SIZE
	.align		4
.L_41:
        /*92b0*/ 	.byte	0x03, 0x19
        /*92b2*/ 	.short	0x0050


	//----- nvinfo : EIATTR_PARAM_CBANK
	.align		4
        /*92b4*/ 	.byte	0x04, 0x0a
        /*92b6*/ 	.short	(.L_43 - .L_42)
	.align		4
.L_42:
        /*92b8*/ 	.word	index@(.nv.constant0.matmul_kernel)
        /*92bc*/ 	.short	0x0210
        /*92be*/ 	.short	0x0050


	//----- nvinfo : EIATTR_SW_WAR
	.align		4
.L_43:
        /*92c0*/ 	.byte	0x04, 0x36
        /*92c2*/ 	.short	(.L_45 - .L_44)
.L_44:
        /*92c4*/ 	.word	0x00000008
.L_45:


//--------------------- .nv.callgraph             --------------------------
	.section	.nv.callgraph,"",@"SHT_CUDA_CALLGRAPH"
	.align	4
	.sectionentsize	8
	.align		4
        /*0000*/ 	.word	0x00000000
	.align		4
        /*0004*/ 	.word	0xffffffff
	.align		4
        /*0008*/ 	.word	0x00000000
	.align		4
        /*000c*/ 	.word	0xfffffffe
	.align		4
        /*0010*/ 	.word	0x00000000
	.align		4
        /*0014*/ 	.word	0xfffffffd
	.align		4
        /*0018*/ 	.word	0x00000000
	.align		4
        /*001c*/ 	.word	0xfffffffc


//--------------------- .text.matmul_kernel       --------------------------
	.section	.text.matmul_kernel,"ax",@progbits
	.align	128
        .global         matmul_kernel
        .type           matmul_kernel,@function
        .size           matmul_kernel,(.L_x_3 - matmul_kernel)
        .other          matmul_kernel,@"STO_CUDA_ENTRY STV_DEFAULT"
matmul_kernel:
.text.matmul_kernel:
[----:B------:R-:W1:Y:S08]  /*0000*/  LDC R1, c[0x0][0x28] ;  /* 0x00000a00ff017b82 */ /* 0x000e700000000800 */
[----:B------:R-:W2:Y:S01]  /*0010*/  LDC.64 R2, c[0x0][0x228] ;  /* 0x00008a00ff027b82 */ /* 0x000ea20000000a00 */
[----:B-1----:R-:W-:Y:S01]  /*0020*/  VIADD R1, R1, 0xffffef20 ;  /* 0xffffef2001017836 */ /* 0x002fe20000000000 */
[----:B------:R-:W1:Y:S01]  /*0030*/  S2R R5, SR_CTAID.X ;  /* 0x0000000000057919 */ /* 0x000e620000002500 */
[----:B------:R-:W-:-:S05]  /*0040*/  ULDC.64 UR4, c[0x0][0x218] ;  /* 0x0000860000047ab9 */ /* 0x000fca0000000a00 */
[----:B------:R-:W3:Y:S01]  /*0050*/  LDC.64 R238, c[0x0][0x238] ;  /* 0x00008e00ffee7b82 */ /* 0x000ee20000000a00 */
[----:B--2---:R-:W-:Y:S01]  /*0060*/  IMAD.MOV.U32 R153, RZ, RZ, R3 ;  /* 0x000000ffff997224 */ /* 0x004fe200078e0003 */
[----:B------:R2:W-:Y:S01]  /*0070*/  STL.64 [R1+0x658], R2 ;  /* 0x0006580201007387 */ /* 0x0005e20000100a00 */
[----:B------:R-:W-:-:S03]  /*0080*/  IMAD.MOV.U32 R154, RZ, RZ, R2 ;  /* 0x000000ffff9a7224 */ /* 0x000fc600078e0002 */
[----:B------:R-:W-:Y:S02]  /*0090*/  IADD3 R0, R153, 0x7f, RZ ;  /* 0x0000007f99007810 */ /* 0x000fe40007ffe0ff */
[----:B------:R-:W-:Y:S01]  /*00a0*/  STL [R1+0xb78], R154 ;  /* 0x000b789a01007387 */ /* 0x000fe20000100800 */
[----:B-1----:R-:W-:Y:S02]  /*00b0*/  IABS R8, R5 ;  /* 0x0000000500087213 */ /* 0x002fe40000000000 */
[----:B--2---:R-:W-:-:S04]  /*00c0*/  SHF.R.S32.HI R3, RZ, 0x1f, R0 ;  /* 0x0000001fff037819 */ /* 0x004fc80000011400 */
[----:B------:R-:W-:-:S04]  /*00d0*/  LEA.HI R3, R3, R0, RZ, 0x7 ;  /* 0x0000000003037211 */ /* 0x000fc800078f38ff */
[----:B------:R-:W-:-:S05]  /*00e0*/  SHF.R.S32.HI R3, RZ, 0x7, R3 ;  /* 0x00000007ff037819 */ /* 0x000fca0000011403 */
[----:B------:R-:W-:-:S05]  /*00f0*/  IMAD.SHL.U32 R4, R3, 0x8, RZ ;  /* 0x0000000803047824 */ /* 0x000fca00078e00ff */
[-C--:B------:R-:W-:Y:S02]  /*0100*/  IABS R7, R4.reuse ;  /* 0x0000000400077213 */ /* 0x080fe40000000000 */
[----:B------:R-:W-:Y:S02]  /*0110*/  IABS R10, R4 ;  /* 0x00000004000a7213 */ /* 0x000fe40000000000 */
[----:B------:R-:W1:Y:S08]  /*0120*/  I2F.RP R0, R7 ;  /* 0x0000000700007306 */ /* 0x000e700000209400 */
[----:B-1----:R-:W1:Y:S02]  /*0130*/  MUFU.RCP R0, R0 ;  /* 0x0000000000007308 */ /* 0x002e640000001000 */
[----:B-1----:R-:W-:-:S02]  /*0140*/  VIADD R2, R0, 0xffffffe ;  /* 0x0ffffffe00027836 */ /* 0x002fc40000000000 */
[----:B------:R-:W-:-:S04]  /*0150*/  IMAD.MOV R0, RZ, RZ, -R10 ;  /* 0x000000ffff007224 */ /* 0x000fc800078e0a0a */
[----:B------:R1:W2:Y:S02]  /*0160*/  F2I.FTZ.U32.TRUNC.NTZ R3, R2 ;  /* 0x0000000200037305 */ /* 0x0002a4000021f000 */
[----:B-1----:R-:W-:Y:S02]  /*0170*/  IMAD.MOV.U32 R2, RZ, RZ, RZ ;  /* 0x000000ffff027224 */ /* 0x002fe400078e00ff */
[----:B--2---:R-:W-:-:S04]  /*0180*/  IMAD.MOV R6, RZ, RZ, -R3 ;  /* 0x000000ffff067224 */ /* 0x004fc800078e0a03 */
[----:B------:R-:W-:Y:S01]  /*0190*/  IMAD R9, R6, R7, RZ ;  /* 0x0000000706097224 */ /* 0x000fe200078e02ff */
[----:B------:R-:W-:-:S03]  /*01a0*/  MOV R6, R8 ;  /* 0x0000000800067202 */ /* 0x000fc60000000f00 */
[----:B------:R-:W-:-:S06]  /*01b0*/  IMAD.HI.U32 R3, R3, R9, R2 ;  /* 0x0000000903037227 */ /* 0x000fcc00078e0002 */
[----:B------:R-:W-:-:S04]  /*01c0*/  IMAD.HI.U32 R3, R3, R6, RZ ;  /* 0x0000000603037227 */ /* 0x000fc800078e00ff */
[----:B------:R-:W-:-:S05]  /*01d0*/  IMAD R0, R3, R0, R6 ;  /* 0x0000000003007224 */ /* 0x000fca00078e0206 */
[----:B------:R-:W-:-:S13]  /*01e0*/  ISETP.GT.U32.AND P1, PT, R7, R0, PT ;  /* 0x000000000700720c */ /* 0x000fda0003f24070 */
[----:B------:R-:W-:Y:S01]  /*01f0*/  @!P1 IMAD.IADD R0, R0, 0x1, -R7 ;  /* 0x0000000100009824 */ /* 0x000fe200078e0a07 */
[----:B------:R-:W-:Y:S02]  /*0200*/  @!P1 IADD3 R3, R3, 0x1, RZ ;  /* 0x0000000103039810 */ /* 0x000fe40007ffe0ff */
[----:B------:R-:W-:Y:S02]  /*0210*/  ISETP.NE.AND P1, PT, R4, RZ, PT ;  /* 0x000000ff0400720c */ /* 0x000fe40003f25270 */
[----:B------:R-:W-:Y:S02]  /*0220*/  ISETP.GE.U32.AND P0, PT, R0, R7, PT ;  /* 0x000000070000720c */ /* 0x000fe40003f06070 */
[----:B------:R-:W-:Y:S02]  /*0230*/  LOP3.LUT R0, R5, R4, RZ, 0x3c, !PT ;  /* 0x0000000405007212 */ /* 0x000fe400078e3cff */
[----:B------:R-:W-:Y:S02]  /*0240*/  IABS R7, R153 ;  /* 0x0000009900077213 */ /* 0x000fe40000000000 */
[----:B------:R-:W-:Y:S01]  /*0250*/  ISETP.GE.AND P2, PT, R0, RZ, PT ;  /* 0x000000ff0000720c */ /* 0x000fe20003f46270 */
[----:B------:R-:W-:-:S06]  /*0260*/  VIADD R0, R154, 0x7f ;  /* 0x0000007f9a007836 */ /* 0x000fcc0000000000 */
[----:B------:R-:W-:-:S04]  /*0270*/  @P0 VIADD R3, R3, 0x1 ;  /* 0x0000000103030836 */ /* 0x000fc80000000000 */
[----:B------:R-:W-:Y:S01]  /*0280*/  IMAD.MOV.U32 R2, RZ, RZ, R3 ;  /* 0x000000ffff027224 */ /* 0x000fe200078e0003 */
[----:B------:R-:W-:-:S04]  /*0290*/  SHF.R.S32.HI R3, RZ, 0x1f, R0 ;  /* 0x0000001fff037819 */ /* 0x000fc80000011400 */
[----:B------:R-:W-:Y:S02]  /*02a0*/  @!P2 IADD3 R2, -R2, RZ, RZ ;  /* 0x000000ff0202a210 */ /* 0x000fe40007ffe1ff */
[----:B------:R-:W-:Y:S02]  /*02b0*/  @!P1 LOP3.LUT R2, RZ, R4, RZ, 0x33, !PT ;  /* 0x00000004ff029212 */ /* 0x000fe400078e33ff */
[----:B------:R-:W-:-:S03]  /*02c0*/  LEA.HI R3, R3, R0, RZ, 0x7 ;  /* 0x0000000003037211 */ /* 0x000fc600078f38ff */
[----:B------:R-:W-:Y:S02]  /*02d0*/  IMAD.SHL.U32 R10, R2, 0x8, RZ ;  /* 0x00000008020a7824 */ /* 0x000fe400078e00ff */
[----:B------:R-:W-:-:S03]  /*02e0*/  IMAD.MOV R2, RZ, RZ, -R2 ;  /* 0x000000ffff027224 */ /* 0x000fc600078e0a02 */
[----:B------:R-:W-:Y:S01]  /*02f0*/  LEA.HI.SX32 R3, R3, -R10, 0x19 ;  /* 0x8000000a03037211 */ /* 0x000fe200078fcaff */
[----:B------:R-:W-:Y:S02]  /*0300*/  IMAD R11, R4, R2, R5 ;  /* 0x00000002040b7224 */ /* 0x000fe400078e0205 */
[----:B------:R-:W-:Y:S01]  /*0310*/  IMAD.MOV.U32 R2, RZ, RZ, RZ ;  /* 0x000000ffff027224 */ /* 0x000fe200078e00ff */
[----:B------:R-:W-:Y:S02]  /*0320*/  VIMNMX R8, R3, 0x8, PT ;  /* 0x0000000803087848 */ /* 0x000fe40003fe0100 */
[----:B------:R-:W-:Y:S02]  /*0330*/  IABS R4, R11 ;  /* 0x0000000b00047213 */ /* 0x000fe40000000000 */
[----:B------:R-:W-:-:S04]  /*0340*/  IABS R9, R8 ;  /* 0x0000000800097213 */ /* 0x000fc80000000000 */
[----:B------:R-:W1:Y:S08]  /*0350*/  I2F.RP R0, R9 ;  /* 0x0000000900007306 */ /* 0x000e700000209400 */
[----:B-1----:R-:W1:Y:S02]  /*0360*/  MUFU.RCP R0, R0 ;  /* 0x0000000000007308 */ /* 0x002e640000001000 */
[----:B-1----:R-:W-:-:S06]  /*0370*/  VIADD R3, R0, 0xffffffe ;  /* 0x0ffffffe00037836 */ /* 0x002fcc0000000000 */
[----:B------:R-:W1:Y:S02]  /*0380*/  F2I.FTZ.U32.TRUNC.NTZ R3, R3 ;  /* 0x0000000300037305 */ /* 0x000e64000021f000 */
[----:B-1----:R-:W-:-:S05]  /*0390*/  IADD3 R6, RZ, -R3, RZ ;  /* 0x80000003ff067210 */ /* 0x002fca0007ffe0ff */
[----:B------:R-:W-:Y:S01]  /*03a0*/  IMAD R5, R6, R9, RZ ;  /* 0x0000000906057224 */ /* 0x000fe200078e02ff */
[----:B------:R-:W-:-:S03]  /*03b0*/  IABS R6, R8 ;  /* 0x0000000800067213 */ /* 0x000fc60000000000 */
[----:B------:R-:W-:Y:S01]  /*03c0*/  IMAD.HI.U32 R2, R3, R5, R2 ;  /* 0x0000000503027227 */ /* 0x000fe200078e0002 */
[----:B------:R-:W-:-:S03]  /*03d0*/  IADD3 R0, RZ, -R6, RZ ;  /* 0x80000006ff007210 */ /* 0x000fc60007ffe0ff */
[----:B------:R-:W-:Y:S02]  /*03e0*/  IMAD.MOV.U32 R5, RZ, RZ, R7 ;  /* 0x000000ffff057224 */ /* 0x000fe400078e0007 */
[----:B------:R-:W-:Y:S01]  /*03f0*/  IMAD.MOV.U32 R3, RZ, RZ, R4 ;  /* 0x000000ffff037224 */ /* 0x000fe200078e0004 */
[----:B------:R-:W-:Y:S01]  /*0400*/  IABS R4, R154 ;  /* 0x0000009a00047213 */ /* 0x000fe20000000000 */
[----:B------:R-:W1:Y:S02]  /*0410*/  I2F.RP R7, R5 ;  /* 0x0000000500077306 */ /* 0x000e640000209400 */
[----:B------:R-:W-:-:S04]  /*0420*/  IMAD.HI.U32 R2, R2, R3, RZ ;  /* 0x0000000302027227 */ /* 0x000fc800078e00ff */
[----:B------:R-:W-:Y:S02]  /*0430*/  IMAD R0, R2, R0, R3 ;  /* 0x0000000002007224 */ /* 0x000fe400078e0203 */
[----:B------:R-:W2:Y:S03]  /*0440*/  I2F.RP R6, R4 ;  /* 0x0000000400067306 */ /* 0x000ea60000209400 */
[----:B------:R-:W-:-:S05]  /*0450*/  ISETP.GT.U32.AND P1, PT, R9, R0, PT ;  /* 0x000000000900720c */ /* 0x000fca0003f24070 */
[----:B-1----:R-:W1:Y:S08]  /*0460*/  MUFU.RCP R7, R7 ;  /* 0x0000000700077308 */ /* 0x002e700000001000 */
[----:B--2---:R-:W2:Y:S01]  /*0470*/  MUFU.RCP R6, R6 ;  /* 0x0000000600067308 */ /* 0x004ea20000001000 */
[----:B------:R-:W-:Y:S02]  /*0480*/  @!P1 IMAD.IADD R0, R0, 0x1, -R9 ;  /* 0x0000000100009824 */ /* 0x000fe400078e0a09 */
[----:B------:R-:W-:Y:S01]  /*0490*/  @!P1 VIADD R2, R2, 0x1 ;  /* 0x0000000102029836 */ /* 0x000fe20000000000 */
[----:B------:R-:W-:-:S02]  /*04a0*/  ISETP.NE.AND P1, PT, R8, RZ, PT ;  /* 0x000000ff0800720c */ /* 0x000fc40003f25270 */
[----:B------:R-:W-:Y:S02]  /*04b0*/  ISETP.GE.U32.AND P0, PT, R0, R9, PT ;  /* 0x000000090000720c */ /* 0x000fe40003f06070 */
[----:B------:R-:W-:Y:S01]  /*04c0*/  LOP3.LUT R0, R11, R8, RZ, 0x3c, !PT ;  /* 0x000000080b007212 */ /* 0x000fe200078e3cff */
[----:B-1----:R-:W-:-:S03]  /*04d0*/  VIADD R3, R7, 0xffffffe ;  /* 0x0ffffffe07037836 */ /* 0x002fc60000000000 */
[----:B------:R-:W-:-:S03]  /*04e0*/  ISETP.GE.AND P2, PT, R0, RZ, PT ;  /* 0x000000ff0000720c */ /* 0x000fc60003f46270 */
[----:B------:R-:W1:Y:S01]  /*04f0*/  F2I.FTZ.U32.TRUNC.NTZ R3, R3 ;  /* 0x0000000300037305 */ /* 0x000e62000021f000 */
[----:B--2---:R-:W-:-:S03]  /*0500*/  VIADD R7, R6, 0xffffffe ;  /* 0x0ffffffe06077836 */ /* 0x004fc60000000000 */
[----:B------:R-:W-:-:S04]  /*0510*/  @P0 IADD3 R2, R2, 0x1, RZ ;  /* 0x0000000102020810 */ /* 0x000fc80007ffe0ff */
[----:B------:R-:W2:Y:S01]  /*0520*/  F2I.FTZ.U32.TRUNC.NTZ R7, R7 ;  /* 0x0000000700077305 */ /* 0x000ea2000021f000 */
[----:B------:R-:W-:-:S04]  /*0530*/  IMAD.MOV.U32 R12, RZ, RZ, R2 ;  /* 0x000000ffff0c7224 */ /* 0x000fc800078e0002 */
[----:B------:R-:W-:Y:S01]  /*0540*/  @!P2 IMAD.MOV R12, RZ, RZ, -R12 ;  /* 0x000000ffff0ca224 */ /* 0x000fe200078e0a0c */
[----:B------:R-:W-:Y:S02]  /*0550*/  @!P1 LOP3.LUT R12, RZ, R8, RZ, 0x33, !PT ;  /* 0x00000008ff0c9212 */ /* 0x000fe400078e33ff */
[----:B-1----:R-:W-:-:S03]  /*0560*/  IADD3 R2, RZ, -R3, RZ ;  /* 0x80000003ff027210 */ /* 0x002fc60007ffe0ff */
[----:B------:R-:W-:Y:S02]  /*0570*/  IMAD.SHL.U32 R0, R12, 0x80, RZ ;  /* 0x000000800c007824 */ /* 0x000fe400078e00ff */
[----:B------:R-:W-:Y:S02]  /*0580*/  IMAD R9, R2, R5, RZ ;  /* 0x0000000502097224 */ /* 0x000fe400078e02ff */
[----:B------:R-:W-:Y:S01]  /*0590*/  IMAD.MOV.U32 R2, RZ, RZ, RZ ;  /* 0x000000ffff027224 */ /* 0x000fe200078e00ff */
[----:B------:R-:W-:Y:S01]  /*05a0*/  IABS R136, R0 ;  /* 0x0000000000887213 */ /* 0x000fe20000000000 */
[----:B--2---:R-:W-:Y:S01]  /*05b0*/  IMAD.MOV R6, RZ, RZ, -R7 ;  /* 0x000000ffff067224 */ /* 0x004fe200078e0a07 */
[C---:B------:R-:W-:Y:S01]  /*05c0*/  IADD3 R16, R0.reuse, 0x3, RZ ;  /* 0x0000000300107810 */ /* 0x040fe20007ffe0ff */
[----:B------:R-:W-:Y:S01]  /*05d0*/  IMAD.HI.U32 R2, R3, R9, R2 ;  /* 0x0000000903027227 */ /* 0x000fe200078e0002 */
[C---:B------:R-:W-:Y:S02]  /*05e0*/  IADD3 R18, R0.reuse, 0x6, RZ ;  /* 0x0000000600127810 */ /* 0x040fe40007ffe0ff */
[----:B------:R-:W-:Y:S01]  /*05f0*/  MOV R9, R6 ;  /* 0x0000000600097202 */ /* 0x000fe20000000f00 */
[C---:B------:R-:W-:Y:S01]  /*0600*/  VIADD R15, R0.reuse, 0x7f ;  /* 0x0000007f000f7836 */ /* 0x040fe20000000000 */
[----:B------:R-:W-:Y:S01]  /*0610*/  IABS R132, R16 ;  /* 0x0000001000847213 */ /* 0x000fe20000000000 */
[----:B------:R-:W-:Y:S01]  /*0620*/  IMAD.MOV R3, RZ, RZ, -R12 ;  /* 0x000000ffff037224 */ /* 0x000fe200078e0a0c */
[----:B------:R-:W-:Y:S01]  /*0630*/  IABS R129, R18 ;  /* 0x0000001200817213 */ /* 0x000fe20000000000 */
[----:B------:R-:W-:Y:S01]  /*0640*/  VIADD R17, R0, 0x2 ;  /* 0x0000000200117836 */ /* 0x000fe20000000000 */
[----:B------:R-:W-:Y:S01]  /*0650*/  STL [R1+0x874], R15 ;  /* 0x0008740f01007387 */ /* 0x000fe20000100800 */
[----:B------:R-:W-:Y:S01]  /*0660*/  IMAD.HI.U32 R6, R2, R136, RZ ;  /* 0x0000008802067227 */ /* 0x000fe200078e00ff */
[----:B------:R-:W-:-:S02]  /*0670*/  IABS R135, R15 ;  /* 0x0000000f00877213 */ /* 0x000fc40000000000 */
[----:B------:R1:W-:Y:S01]  /*0680*/  STL [R1+0x8e0], R17 ;  /* 0x0008e01101007387 */ /* 0x0003e20000100800 */
[C---:B------:R-:W-:Y:S01]  /*0690*/  VIADD R13, R0.reuse, 0x1 ;  /* 0x00000001000d7836 */ /* 0x040fe20000000000 */
[----:B------:R-:W-:Y:S01]  /*06a0*/  IABS R133, R17 ;  /* 0x0000001100857213 */ /* 0x000fe20000000000 */
[C---:B------:R-:W-:Y:S01]  /*06b0*/  VIADD R14, R0.reuse, 0x4 ;  /* 0x00000004000e7836 */ /* 0x040fe20000000000 */
[----:B------:R-:W-:Y:S01]  /*06c0*/  IADD3 R20, R0, 0x10, RZ ;  /* 0x0000001000147810 */ /* 0x000fe20007ffe0ff */
[----:B------:R-:W-:Y:S01]  /*06d0*/  IMAD R3, R8, R3, R11 ;  /* 0x0000000308037224 */ /* 0x000fe200078e020b */
[----:B------:R-:W-:Y:S01]  /*06e0*/  STL [R1+0x8e4], R13 ;  /* 0x0008e40d01007387 */ /* 0x000fe20000100800 */
[----:B------:R-:W-:Y:S01]  /*06f0*/  IMAD.MOV R8, RZ, RZ, -R6 ;  /* 0x000000ffff087224 */ /* 0x000fe200078e0a06 */
[----:B------:R-:W-:Y:S01]  /*0700*/  IABS R134, R13 ;  /* 0x0000000d00867213 */ /* 0x000fe20000000000 */
[----:B------:R-:W-:Y:S01]  /*0710*/  IMAD R9, R9, R4, RZ ;  /* 0x0000000409097224 */ /* 0x000fe200078e02ff */
[----:B------:R-:W-:Y:S01]  /*0720*/  STL [R1+0x8dc], R16 ;  /* 0x0008dc1001007387 */ /* 0x000fe20000100800 */
[----:B------:R-:W-:Y:S01]  /*0730*/  IMAD.MOV.U32 R6, RZ, RZ, RZ ;  /* 0x000000ffff067224 */ /* 0x000fe200078e00ff */
[----:B------:R-:W-:Y:S01]  /*0740*/  IABS R131, R14 ;  /* 0x0000000e00837213 */ /* 0x000fe20000000000 */
[----:B------:R-:W-:Y:S01]  /*0750*/  VIADD R19, R0, 0x5 ;  /* 0x0000000500137836 */ /* 0x000fe20000000000 */
[----:B------:R2:W-:Y:S01]  /*0760*/  STL [R1+0x8d8], R14 ;  /* 0x0008d80e01007387 */ /* 0x0005e20000100800 */
[----:B------:R-:W-:Y:S01]  /*0770*/  IMAD.HI.U32 R6, R7, R9, R6 ;  /* 0x0000000907067227 */ /* 0x000fe200078e0006 */
[----:B------:R-:W-:-:S02]  /*0780*/  IABS R119, R20 ;  /* 0x0000001400777213 */ /* 0x000fc40000000000 */
[----:B------:R-:W-:Y:S01]  /*0790*/  STL [R1+0x970], R19 ;  /* 0x0009701301007387 */ /* 0x000fe20000100800 */
[----:B-1----:R-:W-:Y:S01]  /*07a0*/  VIADD R17, R0, 0x7 ;  /* 0x0000000700117836 */ /* 0x002fe20000000000 */
[----:B------:R-:W-:Y:S01]  /*07b0*/  IABS R130, R19 ;  /* 0x0000001300827213 */ /* 0x000fe20000000000 */
[----:B------:R-:W-:Y:S01]  /*07c0*/  IMAD.HI.U32 R11, R2, R135, RZ ;  /* 0x00000087020b7227 */ /* 0x000fe200078e00ff */
[----:B------:R-:W-:Y:S01]  /*07d0*/  STL [R1+0x978], R18 ;  /* 0x0009781201007387 */ /* 0x000fe20000100800 */
[C---:B------:R-:W-:Y:S02]  /*07e0*/  IADD3 R250, R0.reuse, 0x21, RZ ;  /* 0x0000002100fa7810 */ /* 0x040fe40007ffe0ff */
[----:B--2---:R-:W-:Y:S01]  /*07f0*/  VIADD R14, R0, 0x9 ;  /* 0x00000009000e7836 */ /* 0x004fe20000000000 */
[----:B------:R-:W-:Y:S01]  /*0800*/  IABS R128, R17 ;  /* 0x0000001100807213 */ /* 0x000fe20000000000 */
[----:B------:R-:W-:Y:S01]  /*0810*/  IMAD.HI.U32 R9, R2, R132, RZ ;  /* 0x0000008402097227 */ /* 0x000fe200078e00ff */
[----:B------:R-:W-:Y:S01]  /*0820*/  STL [R1+0x980], R17 ;  /* 0x0009801101007387 */ /* 0x000fe20000100800 */
[----:B------:R-:W-:-:S02]  /*0830*/  IADD3 R3, R10, R3, RZ ;  /* 0x000000030a037210 */ /* 0x000fc40007ffe0ff */
[----:B------:R-:W-:Y:S01]  /*0840*/  IMAD.HI.U32 R7, R2, R134, RZ ;  /* 0x0000008602077227 */ /* 0x000fe200078e00ff */
[----:B------:R-:W-:Y:S02]  /*0850*/  IABS R126, R14 ;  /* 0x0000000e007e7213 */ /* 0x000fe40000000000 */
[----:B------:R-:W-:Y:S01]  /*0860*/  IABS R102, R250 ;  /* 0x000000fa00667213 */ /* 0x000fe20000000000 */
[C---:B------:R-:W-:Y:S01]  /*0870*/  VIADD R16, R0.reuse, 0x8 ;  /* 0x0000000800107836 */ /* 0x040fe20000000000 */
[C---:B------:R-:W-:Y:S01]  /*0880*/  IADD3 R245, R0.reuse, 0x26, RZ ;  /* 0x0000002600f57810 */ /* 0x040fe20007ffe0ff */
[----:B------:R-:W-:Y:S01]  /*0890*/  IMAD.MOV R12, RZ, RZ, -R11 ;  /* 0x000000ffff0c7224 */ /* 0x000fe200078e0a0b */
[----:B------:R-:W-:Y:S01]  /*08a0*/  IADD3 R242, R0, 0x29, RZ ;  /* 0x0000002900f27810 */ /* 0x000fe20007ffe0ff */
[----:B------:R-:W-:Y:S01]  /*08b0*/  IMAD.MOV R9, RZ, RZ, -R9 ;  /* 0x000000ffff097224 */ /* 0x000fe200078e0a09 */
[----:B------:R1:W-:Y:S01]  /*08c0*/  STL [R1+0x984], R16 ;  /* 0x0009841001007387 */ /* 0x0003e20000100800 */
[----:B------:R-:W-:Y:S01]  /*08d0*/  IMAD.MOV R7, RZ, RZ, -R7 ;  /* 0x000000ffff077224 */ /* 0x000fe200078e0a07 */
[----:B------:R-:W-:Y:S01]  /*08e0*/  IABS R127, R16 ;  /* 0x00000010007f7213 */ /* 0x000fe20000000000 */
[C---:B------:R-:W-:Y:S01]  /*08f0*/  IMAD R135, R5.reuse, R12, R135 ;  /* 0x0000000c05877224 */ /* 0x040fe200078e0287 */
[----:B------:R2:W-:Y:S01]  /*0900*/  STL [R1+0x988], R14 ;  /* 0x0009880e01007387 */ /* 0x0005e20000100800 */
[C---:B------:R-:W-:Y:S01]  /*0910*/  IMAD R132, R5.reuse, R9, R132 ;  /* 0x0000000905847224 */ /* 0x040fe200078e0284 */
[----:B------:R-:W-:Y:S01]  /*0920*/  IABS R97, R245 ;  /* 0x000000f500617213 */ /* 0x000fe20000000000 */
[----:B------:R-:W-:Y:S01]  /*0930*/  IMAD.HI.U32 R11, R2, R126, RZ ;  /* 0x0000007e020b7227 */ /* 0x000fe200078e00ff */
[----:B------:R-:W-:-:S02]  /*0940*/  ISETP.GT.U32.AND P5, PT, R5, R135, PT ;  /* 0x000000870500720c */ /* 0x000fc40003fa4070 */
[----:B------:R-:W-:Y:S01]  /*0950*/  ISETP.GT.U32.AND P2, PT, R5, R132, PT ;  /* 0x000000840500720c */ /* 0x000fe20003f44070 */
[C---:B-1----:R-:W-:Y:S01]  /*0960*/  VIADD R16, R0.reuse, 0xc ;  /* 0x0000000c00107836 */ /* 0x042fe20000000000 */
[----:B------:R-:W-:Y:S01]  /*0970*/  IADD3 R11, -R11, RZ, RZ ;  /* 0x000000ff0b0b7210 */ /* 0x000fe20007ffe1ff */
[C---:B------:R-:W-:Y:S01]  /*0980*/  IMAD R134, R5.reuse, R7, R134 ;  /* 0x0000000705867224 */ /* 0x040fe200078e0286 */
[----:B--2---:R-:W-:Y:S01]  /*0990*/  IADD3 R14, R0, 0xd, RZ ;  /* 0x0000000d000e7810 */ /* 0x004fe20007ffe0ff */
[----:B------:R-:W-:Y:S01]  /*09a0*/  IMAD.HI.U32 R9, R2, R128, RZ ;  /* 0x0000008002097227 */ /* 0x000fe200078e00ff */
[----:B------:R-:W-:Y:S02]  /*09b0*/  IABS R123, R16 ;  /* 0x00000010007b7213 */ /* 0x000fe40000000000 */
[----:B------:R-:W-:Y:S01]  /*09c0*/  IABS R122, R14 ;  /* 0x0000000e007a7213 */ /* 0x000fe20000000000 */
[----:B------:R-:W-:Y:S01]  /*09d0*/  VIADD R12, R0, 0xe ;  /* 0x0000000e000c7836 */ /* 0x000fe20000000000 */
[----:B------:R-:W-:Y:S01]  /*09e0*/  ISETP.GT.U32.AND P3, PT, R5, R134, PT ;  /* 0x000000860500720c */ /* 0x000fe20003f64070 */
[----:B------:R-:W-:Y:S01]  /*09f0*/  IMAD.HI.U32 R7, R2, R130, RZ ;  /* 0x0000008202077227 */ /* 0x000fe200078e00ff */
[----:B------:R-:W-:-:S02]  /*0a00*/  IABS R94, R242 ;  /* 0x000000f2005e7213 */ /* 0x000fc40000000000 */
[----:B------:R-:W-:Y:S01]  /*0a10*/  IABS R121, R12 ;  /* 0x0000000c00797213 */ /* 0x000fe20000000000 */
[C---:B------:R-:W-:Y:S01]  /*0a20*/  VIADD R18, R0.reuse, 0xa ;  /* 0x0000000a00127836 */ /* 0x040fe20000000000 */
[----:B------:R-:W-:Y:S01]  /*0a30*/  IADD3 R7, -R7, RZ, RZ ;  /* 0x000000ff07077210 */ /* 0x000fe20007ffe1ff */
[----:B------:R-:W-:Y:S01]  /*0a40*/  IMAD.MOV R9, RZ, RZ, -R9 ;  /* 0x000000ffff097224 */ /* 0x000fe200078e0a09 */
[C---:B------:R-:W-:Y:S01]  /*0a50*/  IADD3 R233, R0.reuse, 0x30, RZ ;  /* 0x0000003000e97810 */ /* 0x040fe20007ffe0ff */
[C---:B------:R-:W-:Y:S01]  /*0a60*/  VIADD R17, R0.reuse, 0xb ;  /* 0x0000000b00117836 */ /* 0x040fe20000000000 */
[----:B------:R-:W-:Y:S01]  /*0a70*/  IABS R125, R18 ;  /* 0x00000012007d7213 */ /* 0x000fe20000000000 */
[C---:B------:R-:W-:Y:S01]  /*0a80*/  IMAD R128, R5.reuse, R9, R128 ;  /* 0x0000000905807224 */ /* 0x040fe200078e0280 */
[----:B------:R1:W-:Y:S01]  /*0a90*/  STL [R1+0x990], R18 ;  /* 0x0009901201007387 */ /* 0x0003e20000100800 */
[----:B------:R-:W-:Y:S01]  /*0aa0*/  VIADD R21, R0, 0xf ;  /* 0x0000000f00157836 */ /* 0x000fe20000000000 */
[----:B------:R-:W-:Y:S01]  /*0ab0*/  IABS R124, R17 ;  /* 0x00000011007c7213 */ /* 0x000fe20000000000 */
[----:B------:R-:W-:Y:S01]  /*0ac0*/  IMAD R126, R5, R11, R126 ;  /* 0x0000000b057e7224 */ /* 0x000fe200078e027e */
[----:B------:R2:W-:Y:S01]  /*0ad0*/  STL [R1+0x998], R17 ;  /* 0x0009981101007387 */ /* 0x0005e20000100800 */
[----:B------:R-:W-:Y:S01]  /*0ae0*/  IMAD.HI.U32 R9, R2, R123, RZ ;  /* 0x0000007b02097227 */ /* 0x000fe200078e00ff */
[----:B------:R-:W-:-:S02]  /*0af0*/  IABS R120, R21 ;  /* 0x0000001500787213 */ /* 0x000fc40000000000 */
[----:B------:R-:W-:Y:S01]  /*0b00*/  STL [R1+0x99c], R16 ;  /* 0x00099c1001007387 */ /* 0x000fe20000100800 */
[----:B------:R-:W-:Y:S01]  /*0b10*/  IMAD.HI.U32 R11, R2, R121, RZ ;  /* 0x00000079020b7227 */ /* 0x000fe200078e00ff */
[----:B------:R-:W-:Y:S02]  /*0b20*/  @!P3 IADD3 R134, R134, -R5, RZ ;  /* 0x800000058686b210 */ /* 0x000fe40007ffe0ff */
[----:B------:R4:W-:Y:S01]  /*0b30*/  STL [R1+0x9a0], R14 ;  /* 0x0009a00e01007387 */ /* 0x0009e20000100800 */
[C---:B------:R-:W-:Y:S01]  /*0b40*/  VIADD R19, R0.reuse, 0x11 ;  /* 0x0000001100137836 */ /* 0x040fe20000000000 */
[----:B------:R-:W-:Y:S01]  /*0b50*/  IABS R87, R233 ;  /* 0x000000e900577213 */ /* 0x000fe20000000000 */
[C---:B------:R-:W-:Y:S01]  /*0b60*/  IMAD R130, R5.reuse, R7, R130 ;  /* 0x0000000705827224 */ /* 0x040fe200078e0282 */
[----:B------:R3:W-:Y:S01]  /*0b70*/  STL [R1+0x9a8], R12 ;  /* 0x0009a80c01007387 */ /* 0x0007e20000100800 */
[----:B-1----:R-:W-:Y:S01]  /*0b80*/  VIADD R18, R0, 0x12 ;  /* 0x0000001200127836 */ /* 0x002fe20000000000 */
[----:B------:R-:W-:Y:S01]  /*0b90*/  IABS R118, R19 ;  /* 0x0000001300767213 */ /* 0x000fe20000000000 */
[----:B------:R-:W-:Y:S01]  /*0ba0*/  IMAD.HI.U32 R7, R2, R125, RZ ;  /* 0x0000007d02077227 */ /* 0x000fe200078e00ff */
[----:B------:R-:W-:Y:S01]  /*0bb0*/  STL [R1+0x9b4], R21 ;  /* 0x0009b41501007387 */ /* 0x000fe20000100800 */
[----:B------:R-:W-:-:S02]  /*0bc0*/  ISETP.GT.U32.AND P0, PT, R5, R130, PT ;  /* 0x000000820500720c */ /* 0x000fc40003f04070 */
[C---:B--2---:R-:W-:Y:S01]  /*0bd0*/  VIADD R17, R0.reuse, 0x13 ;  /* 0x0000001300117836 */ /* 0x044fe20000000000 */
[----:B----4-:R-:W-:Y:S01]  /*0be0*/  IADD3 R14, -R9, RZ, RZ ;  /* 0x000000ff090e7210 */ /* 0x010fe20007ffe1ff */
[----:B------:R-:W-:Y:S01]  /*0bf0*/  IMAD.MOV R16, RZ, RZ, -R11 ;  /* 0x000000ffff107224 */ /* 0x000fe200078e0a0b */
[----:B------:R1:W-:Y:S01]  /*0c00*/  STL [R1+0x9b0], R20 ;  /* 0x0009b01401007387 */ /* 0x0003e20000100800 */
[----:B---3--:R-:W-:Y:S01]  /*0c10*/  IMAD.MOV R12, RZ, RZ, -R7 ;  /* 0x000000ffff0c7224 */ /* 0x008fe200078e0a07 */
[----:B------:R-:W-:Y:S01]  /*0c20*/  IABS R117, R18 ;  /* 0x0000001200757213 */ /* 0x000fe20000000000 */
[C---:B------:R-:W-:Y:S01]  /*0c30*/  IMAD R121, R5.reuse, R16, R121 ;  /* 0x0000001005797224 */ /* 0x040fe200078e0279 */
[----:B------:R2:W-:Y:S01]  /*0c40*/  STL [R1+0x9c0], R19 ;  /* 0x0009c01301007387 */ /* 0x0005e20000100800 */
[----:B------:R-:W-:Y:S01]  /*0c50*/  IABS R116, R17 ;  /* 0x0000001100747213 */ /* 0x000fe20000000000 */
[C---:B------:R-:W-:Y:S01]  /*0c60*/  IMAD R123, R5.reuse, R14, R123 ;  /* 0x0000000e057b7224 */ /* 0x040fe200078e027b */
[C---:B------:R-:W-:Y:S01]  /*0c70*/  IADD3 R14, R0.reuse, 0x17, RZ ;  /* 0x00000017000e7810 */ /* 0x040fe20007ffe0ff */
[----:B------:R3:W-:Y:S01]  /*0c80*/  STL [R1+0x9bc], R18 ;  /* 0x0009bc1201007387 */ /* 0x0007e20000100800 */
[C---:B------:R-:W-:Y:S01]  /*0c90*/  VIADD R16, R0.reuse, 0x16 ;  /* 0x0000001600107836 */ /* 0x040fe20000000000 */
[C---:B-1----:R-:W-:Y:S01]  /*0ca0*/  IADD3 R20, R0.reuse, 0x1a, RZ ;  /* 0x0000001a00147810 */ /* 0x042fe20007ffe0ff */
[C---:B------:R-:W-:Y:S01]  /*0cb0*/  IMAD R125, R5.reuse, R12, R125 ;  /* 0x0000000c057d7224 */ /* 0x040fe200078e027d */
[----:B------:R1:W-:Y:S01]  /*0cc0*/  STL [R1+0x9c4], R17 ;  /* 0x0009c41101007387 */ /* 0x0003e20000100800 */
[----:B------:R-:W-:Y:S01]  /*0cd0*/  VIADD R12, R0, 0x18 ;  /* 0x00000018000c7836 */ /* 0x000fe20000000000 */
[----:B------:R-:W-:Y:S01]  /*0ce0*/  @!P0 IADD3 R130, R130, -R5, RZ ;  /* 0x8000000582828210 */ /* 0x000fe20007ffe0ff */
[C---:B------:R-:W-:Y:S01]  /*0cf0*/  VIADD R21, R0.reuse, 0x19 ;  /* 0x0000001900157836 */ /* 0x040fe20000000000 */
[----:B------:R-:W-:Y:S01]  /*0d00*/  IABS R113, R16 ;  /* 0x0000001000717213 */ /* 0x000fe20000000000 */
[C---:B--2---:R-:W-:Y:S01]  /*0d10*/  VIADD R19, R0.reuse, 0x1b ;  /* 0x0000001b00137836 */ /* 0x044fe20000000000 */
[----:B------:R-:W-:Y:S01]  /*0d20*/  IABS R111, R12 ;  /* 0x0000000c006f7213 */ /* 0x000fe20000000000 */
[C---:B---3--:R-:W-:Y:S01]  /*0d30*/  VIADD R18, R0.reuse, 0x14 ;  /* 0x0000001400127836 */ /* 0x048fe20000000000 */
[----:B------:R-:W-:Y:S01]  /*0d40*/  IABS R112, R14 ;  /* 0x0000000e00707213 */ /* 0x000fe20000000000 */
[C---:B------:R-:W-:Y:S01]  /*0d50*/  VIADD R154, R0.reuse, 0x1e ;  /* 0x0000001e009a7836 */ /* 0x040fe20000000000 */
[----:B------:R-:W-:Y:S01]  /*0d60*/  IABS R109, R20 ;  /* 0x00000014006d7213 */ /* 0x000fe20000000000 */
[C---:B-1----:R-:W-:Y:S01]  /*0d70*/  VIADD R17, R0.reuse, 0x15 ;  /* 0x0000001500117836 */ /* 0x042fe20000000000 */
[----:B------:R1:W-:Y:S01]  /*0d80*/  STL [R1+0x9c8], R18 ;  /* 0x0009c81201007387 */ /* 0x0003e20000100800 */
[----:B------:R-:W-:Y:S01]  /*0d90*/  IABS R115, R18 ;  /* 0x0000001200737213 */ /* 0x000fe20000000000 */
[C---:B------:R-:W-:Y:S01]  /*0da0*/  VIADD R252, R0.reuse, 0x1f ;  /* 0x0000001f00fc7836 */ /* 0x040fe20000000000 */
[----:B------:R-:W-:Y:S01]  /*0db0*/  IABS R110, R21 ;  /* 0x00000015006e7213 */ /* 0x000fe20000000000 */
[----:B------:R2:W-:Y:S01]  /*0dc0*/  STL [R1+0x9d0], R17 ;  /* 0x0009d01101007387 */ /* 0x0005e20000100800 */
[----:B------:R-:W-:Y:S01]  /*0dd0*/  IABS R114, R17 ;  /* 0x0000001100727213 */ /* 0x000fe20000000000 */
[C---:B------:R-:W-:Y:S01]  /*0de0*/  VIADD R251, R0.reuse, 0x20 ;  /* 0x0000002000fb7836 */ /* 0x040fe20000000000 */
[----:B------:R-:W-:Y:S01]  /*0df0*/  IABS R108, R19 ;  /* 0x00000013006c7213 */ /* 0x000fe20000000000 */
[----:B------:R-:W-:Y:S01]  /*0e00*/  STL [R1+0x9cc], R16 ;  /* 0x0009cc1001007387 */ /* 0x000fe20000100800 */
[C---:B------:R-:W-:Y:S01]  /*0e10*/  VIADD R249, R0.reuse, 0x22 ;  /* 0x0000002200f97836 */ /* 0x040fe20000000000 */
[----:B------:R-:W-:Y:S01]  /*0e20*/  IABS R104, R252 ;  /* 0x000000fc00687213 */ /* 0x000fe20000000000 */
[C---:B-1----:R-:W-:Y:S01]  /*0e30*/  VIADD R18, R0.reuse, 0x1c ;  /* 0x0000001c00127836 */ /* 0x042fe20000000000 */
[----:B------:R-:W-:Y:S01]  /*0e40*/  STL [R1+0x9d8], R14 ;  /* 0x0009d80e01007387 */ /* 0x000fe20000100800 */
[----:B------:R-:W-:Y:S01]  /*0e50*/  IABS R103, R251 ;  /* 0x000000fb00677213 */ /* 0x000fe20000000000 */
[C---:B--2---:R-:W-:Y:S01]  /*0e60*/  VIADD R17, R0.reuse, 0x1d ;  /* 0x0000001d00117836 */ /* 0x044fe20000000000 */
[----:B------:R-:W-:Y:S01]  /*0e70*/  IABS R105, R154 ;  /* 0x0000009a00697213 */ /* 0x000fe20000000000 */
[----:B------:R-:W-:Y:S01]  /*0e80*/  STL [R1+0x9e0], R12 ;  /* 0x0009e00c01007387 */ /* 0x000fe20000100800 */
[C---:B------:R-:W-:Y:S01]  /*0e90*/  VIADD R248, R0.reuse, 0x23 ;  /* 0x0000002300f87836 */ /* 0x040fe20000000000 */
[----:B------:R-:W-:Y:S01]  /*0ea0*/  IABS R107, R18 ;  /* 0x00000012006b7213 */ /* 0x000fe20000000000 */
[C---:B------:R-:W-:Y:S01]  /*0eb0*/  IMAD R136, R5.reuse, R8, R136 ;  /* 0x0000000805887224 */ /* 0x040fe200078e0288 */
[----:B------:R-:W-:Y:S01]  /*0ec0*/  STL [R1+0x9e8], R21 ;  /* 0x0009e81501007387 */ /* 0x000fe20000100800 */
[----:B------:R-:W-:Y:S01]  /*0ed0*/  VIADD R247, R0, 0x24 ;  /* 0x0000002400f77836 */ /* 0x000fe20000000000 */
[----:B------:R-:W-:Y:S01]  /*0ee0*/  IABS R106, R17 ;  /* 0x00000011006a7213 */ /* 0x000fe20000000000 */
[----:B------:R-:W-:Y:S01]  /*0ef0*/  IMAD.HI.U32 R8, R2, R133, RZ ;  /* 0x0000008502087227 */ /* 0x000fe200078e00ff */
[----:B------:R-:W-:Y:S01]  /*0f00*/  STL [R1+0x9e4], R20 ;  /* 0x0009e41401007387 */ /* 0x000fe20000100800 */
[----:B------:R-:W-:-:S02]  /*0f10*/  ISETP.GT.U32.AND P4, PT, R5, R136, PT ;  /* 0x000000880500720c */ /* 0x000fc40003f84070 */
[----:B------:R-:W-:Y:S01]  /*0f20*/  VIADD R246, R0, 0x25 ;  /* 0x0000002500f67836 */ /* 0x000fe20000000000 */
[----:B------:R-:W-:Y:S01]  /*0f30*/  STL [R1+0x9f0], R19 ;  /* 0x0009f01301007387 */ /* 0x000fe20000100800 */
[----:B------:R-:W-:Y:S01]  /*0f40*/  IADD3 R8, -R8, RZ, RZ ;  /* 0x000000ff08087210 */ /* 0x000fe20007ffe1ff */
[C---:B------:R-:W-:Y:S01]  /*0f50*/  IMAD.HI.U32 R10, R2.reuse, R131, RZ ;  /* 0x00000083020a7227 */ /* 0x040fe200078e00ff */
[----:B------:R-:W-:Y:S01]  /*0f60*/  IABS R99, R247 ;  /* 0x000000f700637213 */ /* 0x000fe20000000000 */
[----:B------:R-:W-:Y:S01]  /*0f70*/  STL [R1+0x9f8], R18 ;  /* 0x0009f81201007387 */ /* 0x000fe20000100800 */
[----:B------:R-:W-:Y:S01]  /*0f80*/  IABS R101, R249 ;  /* 0x000000f900657213 */ /* 0x000fe20000000000 */
[----:B------:R-:W-:Y:S01]  /*0f90*/  IMAD.MOV R10, RZ, RZ, -R10 ;  /* 0x000000ffff0a7224 */ /* 0x000fe200078e0a0a */
[----:B------:R-:W-:Y:S01]  /*0fa0*/  IABS R100, R248 ;  /* 0x000000f800647213 */ /* 0x000fe20000000000 */
[----:B------:R-:W-:Y:S01]  /*0fb0*/  STL [R1+0xa00], R17 ;  /* 0x000a001101007387 */ /* 0x000fe20000100800 */
[----:B------:R-:W-:Y:S01]  /*0fc0*/  IMAD R133, R5, R8, R133 ;  /* 0x0000000805857224 */ /* 0x000fe200078e0285 */
[----:B------:R-:W-:Y:S01]  /*0fd0*/  IABS R98, R246 ;  /* 0x000000f600627213 */ /* 0x000fe20000000000 */
[----:B------:R-:W-:Y:S01]  /*0fe0*/  IMAD.HI.U32 R8, R2, R129, RZ ;  /* 0x0000008102087227 */ /* 0x000fe200078e00ff */
[----:B------:R-:W-:Y:S01]  /*0ff0*/  STL [R1+0x9fc], R154 ;  /* 0x0009fc9a01007387 */ /* 0x000fe20000100800 */
[----:B------:R-:W-:-:S02]  /*1000*/  IADD3 R230, R0, 0x33, RZ ;  /* 0x0000003300e67810 */ /* 0x000fc40007ffe0ff */
[C---:B------:R-:W-:Y:S01]  /*1010*/  IMAD R131, R5.reuse, R10, R131 ;  /* 0x0000000a05837224 */ /* 0x040fe200078e0283 */
[----:B------:R-:W-:Y:S01]  /*1020*/  STL [R1+0xa08], R252 ;  /* 0x000a08fc01007387 */ /* 0x000fe20000100800 */
[----:B------:R-:W-:Y:S01]  /*1030*/  IMAD.HI.U32 R10, R2, R127, RZ ;  /* 0x0000007f020a7227 */ /* 0x000fe200078e00ff */
[C---:B------:R-:W-:Y:S02]  /*1040*/  ISETP.GT.U32.AND P1, PT, R5.reuse, R133, PT ;  /* 0x000000850500720c */ /* 0x040fe40003f24070 */
[----:B------:R-:W-:Y:S01]  /*1050*/  STL [R1+0xb7c], R154 ;  /* 0x000b7c9a01007387 */ /* 0x000fe20000100800 */
[----:B------:R-:W-:Y:S01]  /*1060*/  IMAD.MOV R8, RZ, RZ, -R8 ;  /* 0x000000ffff087224 */ /* 0x000fe200078e0a08 */
[C---:B------:R-:W-:Y:S01]  /*1070*/  ISETP.GT.U32.AND P6, PT, R5.reuse, R131, PT ;  /* 0x000000830500720c */ /* 0x040fe20003fc4070 */
[----:B------:R-:W-:Y:S01]  /*1080*/  IMAD.MOV R10, RZ, RZ, -R10 ;  /* 0x000000ffff0a7224 */ /* 0x000fe200078e0a0a */
[----:B------:R-:W-:Y:S01]  /*1090*/  STL [R1+0xa10], R251 ;  /* 0x000a10fb01007387 */ /* 0x000fe20000100800 */
[C---:B------:R-:W-:Y:S01]  /*10a0*/  IMAD R129, R5.reuse, R8, R129 ;  /* 0x0000000805817224 */ /* 0x040fe200078e0281 */
[----:B------:R-:W-:Y:S01]  /*10b0*/  IABS R84, R230 ;  /* 0x000000e600547213 */ /* 0x000fe20000000000 */
[----:B------:R-:W-:Y:S01]  /*10c0*/  IMAD R127, R5, R10, R127 ;  /* 0x0000000a057f7224 */ /* 0x000fe200078e027f */
[----:B------:R-:W-:Y:S01]  /*10d0*/  STL [R1+0xb80], R252 ;  /* 0x000b80fc01007387 */ /* 0x000fe20000100800 */
[--C-:B------:R-:W-:Y:S01]  /*10e0*/  @!P5 IMAD.IADD R135, R135, 0x1, -R5.reuse ;  /* 0x000000018787d824 */ /* 0x100fe200078e0a05 */
[C---:B------:R-:W-:Y:S01]  /*10f0*/  ISETP.GT.U32.AND P5, PT, R5.reuse, R129, PT ;  /* 0x000000810500720c */ /* 0x040fe20003fa4070 */
[--C-:B------:R-:W-:Y:S01]  /*1100*/  @!P4 IMAD.IADD R136, R136, 0x1, -R5.reuse ;  /* 0x000000018888c824 */ /* 0x100fe200078e0a05 */
[----:B------:R-:W-:Y:S01]  /*1110*/  STL [R1+0xa18], R250 ;  /* 0x000a18fa01007387 */ /* 0x000fe20000100800 */
[----:B------:R-:W-:Y:S01]  /*1120*/  ISETP.GT.U32.AND P4, PT, R5, R128, PT ;  /* 0x000000800500720c */ /* 0x000fe20003f84070 */
[--C-:B------:R-:W-:Y:S01]  /*1130*/  @!P1 IMAD.IADD R133, R133, 0x1, -R5.reuse ;  /* 0x0000000185859824 */ /* 0x100fe200078e0a05 */
[C---:B------:R-:W-:Y:S01]  /*1140*/  ISETP.GT.U32.AND P3, PT, R5.reuse, R127, PT ;  /* 0x0000007f0500720c */ /* 0x040fe20003f64070 */
[----:B------:R1:W-:Y:S01]  /*1150*/  STL [R1+0xb84], R251 ;  /* 0x000b84fb01007387 */ /* 0x0003e20000100800 */
[C---:B------:R-:W-:Y:S01]  /*1160*/  ISETP.GT.U32.AND P0, PT, R5.reuse, R135, PT ;  /* 0x000000870500720c */ /* 0x040fe20003f04070 */
[--C-:B------:R-:W-:Y:S01]  /*1170*/  @!P2 IMAD.IADD R132, R132, 0x1, -R5.reuse ;  /* 0x000000018484a824 */ /* 0x100fe200078e0a05 */
[C---:B------:R-:W-:Y:S01]  /*1180*/  ISETP.GT.U32.AND P1, PT, R5.reuse, R126, PT ;  /* 0x0000007e0500720c */ /* 0x040fe20003f24070 */
[----:B------:R-:W-:Y:S01]  /*1190*/  STL [R1+0xa14], R249 ;  /* 0x000a14f901007387 */ /* 0x000fe20000100800 */
[----:B------:R-:W-:Y:S01]  /*11a0*/  ISETP.GT.U32.AND P2, PT, R5, R125, PT ;  /* 0x0000007d0500720c */ /* 0x000fe20003f44070 */
[----:B------:R-:W-:Y:S01]  /*11b0*/  IMAD.HI.U32 R8, R2, R124, RZ ;  /* 0x0000007c02087227 */ /* 0x000fe200078e00ff */
[C---:B------:R-:W-:Y:S01]  /*11c0*/  IADD3 R223, R0.reuse, 0x3a, RZ ;  /* 0x0000003a00df7810 */ /* 0x040fe20007ffe0ff */
[----:B------:R-:W-:Y:S01]  /*11d0*/  STL [R1+0xb88], R250 ;  /* 0x000b88fa01007387 */ /* 0x000fe20000100800 */
[----:B------:R-:W-:Y:S01]  /*11e0*/  IADD3 R220, R0, 0x3d, RZ ;  /* 0x0000003d00dc7810 */ /* 0x000fe20007ffe0ff */
[--C-:B------:R-:W-:Y:S01]  /*11f0*/  @!P5 IMAD.IADD R129, R129, 0x1, -R5.reuse ;  /* 0x000000018181d824 */ /* 0x100fe200078e0a05 */
[----:B------:R-:W-:Y:S01]  /*1200*/  IABS R77, R223 ;  /* 0x000000df004d7213 */ /* 0x000fe20000000000 */
[----:B-1----:R-:W1:Y:S01]  /*1210*/  S2R R251, SR_TID.X ;  /* 0x0000000000fb7919 */ /* 0x002e620000002100 */
[--C-:B------:R-:W-:Y:S01]  /*1220*/  @!P4 IMAD.IADD R128, R128, 0x1, -R5.reuse ;  /* 0x000000018080c824 */ /* 0x100fe200078e0a05 */
[----:B------:R-:W-:Y:S01]  /*1230*/  ISETP.GT.U32.AND P4, PT, R5, R134, PT ;  /* 0x000000860500720c */ /* 0x000fe20003f84070 */
[--C-:B------:R-:W-:Y:S01]  /*1240*/  @!P3 IMAD.IADD R127, R127, 0x1, -R5.reuse ;  /* 0x000000017f7fb824 */ /* 0x100fe200078e0a05 */
[----:B------:R-:W-:Y:S01]  /*1250*/  STL [R1+0xb8c], R249 ;  /* 0x000b8cf901007387 */ /* 0x000fe20000100800 */
[----:B------:R-:W-:Y:S01]  /*1260*/  @!P0 IMAD.IADD R135, R135, 0x1, -R5 ;  /* 0x0000000187878824 */ /* 0x000fe200078e0a05 */
[C---:B------:R-:W-:Y:S01]  /*1270*/  ISETP.GT.U32.AND P3, PT, R5.reuse, R133, PT ;  /* 0x000000850500720c */ /* 0x040fe20003f64070 */
[----:B------:R-:W-:Y:S01]  /*1280*/  IMAD.HI.U32 R10, R2, R122, RZ ;  /* 0x0000007a020a7227 */ /* 0x000fe200078e00ff */
[----:B------:R-:W-:Y:S01]  /*1290*/  STL [R1+0xa20], R248 ;  /* 0x000a20f801007387 */ /* 0x000fe20000100800 */
[----:B------:R-:W-:-:S02]  /*12a0*/  ISETP.GT.U32.AND P0, PT, R5, R130, PT ;  /* 0x000000820500720c */ /* 0x000fc40003f04070 */
[----:B------:R-:W-:Y:S01]  /*12b0*/  @!P1 IADD3 R126, R126, -R5, RZ ;  /* 0x800000057e7e9210 */ /* 0x000fe20007ffe0ff */
[----:B------:R-:W-:Y:S01]  /*12c0*/  STL [R1+0xa28], R247 ;  /* 0x000a28f701007387 */ /* 0x000fe20000100800 */
[C---:B------:R-:W-:Y:S01]  /*12d0*/  ISETP.GT.U32.AND P1, PT, R5.reuse, R132, PT ;  /* 0x000000840500720c */ /* 0x040fe20003f24070 */
[----:B------:R-:W-:Y:S01]  /*12e0*/  IMAD.HI.U32 R7, R2, R120, RZ ;  /* 0x0000007802077227 */ /* 0x000fe200078e00ff */
[----:B------:R-:W-:Y:S01]  /*12f0*/  IABS R74, R220 ;  /* 0x000000dc004a7213 */ /* 0x000fe20000000000 */
[----:B------:R-:W-:Y:S01]  /*1300*/  STL [R1+0xb90], R248 ;  /* 0x000b90f801007387 */ /* 0x000fe20000100800 */
[----:B------:R-:W-:Y:S01]  /*1310*/  IADD3 R213, R0, 0x44, RZ ;  /* 0x0000004400d57810 */ /* 0x000fe20007ffe0ff */
[----:B------:R-:W-:Y:S01]  /*1320*/  @!P4 IMAD.IADD R134, R134, 0x1, -R5 ;  /* 0x000000018686c824 */ /* 0x000fe200078e0a05 */
[----:B------:R-:W-:Y:S01]  /*1330*/  ISETP.GT.U32.AND P4, PT, R5, R128, PT ;  /* 0x000000800500720c */ /* 0x000fe20003f84070 */
[----:B------:R-:W-:Y:S01]  /*1340*/  STL [R1+0xa30], R246 ;  /* 0x000a30f601007387 */ /* 0x000fe20000100800 */
[----:B------:R-:W-:Y:S01]  /*1350*/  IMAD.HI.U32 R11, R2, R116, RZ ;  /* 0x00000074020b7227 */ /* 0x000fe200078e00ff */
[----:B------:R-:W-:-:S02]  /*1360*/  IADD3 R7, -R7, RZ, RZ ;  /* 0x000000ff07077210 */ /* 0x000fc40007ffe1ff */
[----:B------:R1:W-:Y:S01]  /*1370*/  STL [R1+0xb94], R247 ;  /* 0x000b94f701007387 */ /* 0x0003e20000100800 */
[--C-:B------:R-:W-:Y:S01]  /*1380*/  @!P3 IMAD.IADD R133, R133, 0x1, -R5.reuse ;  /* 0x000000018585b824 */ /* 0x100fe200078e0a05 */
[C---:B------:R-:W-:Y:S01]  /*1390*/  ISETP.GT.U32.AND P3, PT, R5.reuse, R127, PT ;  /* 0x0000007f0500720c */ /* 0x040fe20003f64070 */
[--C-:B------:R-:W-:Y:S01]  /*13a0*/  @!P0 IMAD.IADD R130, R130, 0x1, -R5.reuse ;  /* 0x0000000182828824 */ /* 0x100fe200078e0a05 */
[----:B------:R-:W-:Y:S01]  /*13b0*/  ISETP.GT.U32.AND P0, PT, R5, R123, PT ;  /* 0x0000007b0500720c */ /* 0x000fe20003f04070 */
[----:B------:R-:W-:Y:S01]  /*13c0*/  IMAD.MOV R8, RZ, RZ, -R8 ;  /* 0x000000ffff087224 */ /* 0x000fe200078e0a08 */
[----:B------:R-:W-:Y:S01]  /*13d0*/  IADD3 R11, -R11, RZ, RZ ;  /* 0x000000ff0b0b7210 */ /* 0x000fe20007ffe1ff */
[----:B------:R-:W-:Y:S01]  /*13e0*/  IMAD.MOV R10, RZ, RZ, -R10 ;  /* 0x000000ffff0a7224 */ /* 0x000fe200078e0a0a */
[----:B------:R-:W-:Y:S01]  /*13f0*/  IABS R67, R213 ;  /* 0x000000d500437213 */ /* 0x000fe20000000000 */
[----:B------:R-:W-:Y:S01]  /*1400*/  @!P6 IMAD.IADD R131, R131, 0x1, -R5 ;  /* 0x000000018383e824 */ /* 0x000fe200078e0a05 */
[----:B-1----:R-:W-:Y:S01]  /*1410*/  LOP3.LUT R247, R251, 0x7f, RZ, 0xc0, !PT ;  /* 0x0000007ffbf77812 */ /* 0x002fe200078ec0ff */
[C---:B------:R-:W-:Y:S01]  /*1420*/  IMAD R124, R5.reuse, R8, R124 ;  /* 0x00000008057c7224 */ /* 0x040fe200078e027c */
[----:B------:R-:W-:Y:S01]  /*1430*/  ISETP.GT.U32.AND P6, PT, R5, R136, PT ;  /* 0x000000880500720c */ /* 0x000fe20003fc4070 */
[----:B------:R-:W-:Y:S01]  /*1440*/  IMAD.HI.U32 R9, R2, R118, RZ ;  /* 0x0000007602097227 */ /* 0x000fe200078e00ff */
[----:B------:R-:W-:Y:S01]  /*1450*/  IADD3 R210, R0, 0x47, RZ ;  /* 0x0000004700d27810 */ /* 0x000fe20007ffe0ff */
[----:B------:R-:W-:Y:S01]  /*1460*/  STL [R1+0xa2c], R245 ;  /* 0x000a2cf501007387 */ /* 0x000fe20000100800 */
[-C--:B------:R-:W-:Y:S01]  /*1470*/  @!P3 IADD3 R127, R127, -R5.reuse, RZ ;  /* 0x800000057f7fb210 */ /* 0x080fe20007ffe0ff */
[----:B------:R-:W-:Y:S01]  /*1480*/  IMAD R152, R3, 0x80, R247 ;  /* 0x0000008003987824 */ /* 0x000fe200078e02f7 */
[----:B------:R-:W-:Y:S01]  /*1490*/  @!P0 IADD3 R123, R123, -R5, RZ ;  /* 0x800000057b7b8210 */ /* 0x000fe20007ffe0ff */
[----:B------:R-:W-:Y:S01]  /*14a0*/  IMAD R122, R5, R10, R122 ;  /* 0x0000000a057a7224 */ /* 0x000fe200078e027a */
[----:B------:R-:W-:Y:S01]  /*14b0*/  IABS R64, R210 ;  /* 0x000000d200407213 */ /* 0x000fe20000000000 */
[----:B------:R-:W-:Y:S01]  /*14c0*/  IMAD.HI.U32 R8, R2, R119, RZ ;  /* 0x0000007702087227 */ /* 0x000fe200078e00ff */
[----:B------:R-:W-:Y:S01]  /*14d0*/  IABS R3, R152 ;  /* 0x0000009800037213 */ /* 0x000fe20000000000 */
[----:B------:R1:W-:Y:S01]  /*14e0*/  STL [R1+0xb98], R246 ;  /* 0x000b98f601007387 */ /* 0x0003e20000100800 */
[----:B------:R-:W-:Y:S01]  /*14f0*/  IADD3 R203, R0, 0x4e, RZ ;  /* 0x0000004e00cb7810 */ /* 0x000fe20007ffe0ff */
[----:B------:R-:W-:Y:S01]  /*1500*/  @!P2 IMAD.IADD R125, R125, 0x1, -R5 ;  /* 0x000000017d7da824 */ /* 0x000fe200078e0a05 */
[----:B------:R-:W-:Y:S01]  /*1510*/  ISETP.GT.U32.AND P2, PT, R5, R131, PT ;  /* 0x000000830500720c */ /* 0x000fe20003f44070 */
[----:B------:R-:W-:Y:S01]  /*1520*/  IMAD.HI.U32 R6, R6, R3, RZ ;  /* 0x0000000306067227 */ /* 0x000fe200078e00ff */
[----:B------:R-:W-:-:S02]  /*1530*/  IABS R57, R203 ;  /* 0x000000cb00397213 */ /* 0x000fc40000000000 */
[----:B------:R-:W-:Y:S01]  /*1540*/  IADD3 R200, R0, 0x51, RZ ;  /* 0x0000005100c87810 */ /* 0x000fe20007ffe0ff */
[----:B------:R-:W-:Y:S01]  /*1550*/  IMAD.MOV R9, RZ, RZ, -R9 ;  /* 0x000000ffff097224 */ /* 0x000fe200078e0a09 */
[----:B------:R-:W-:Y:S01]  /*1560*/  IADD3 R6, -R6, RZ, RZ ;  /* 0x000000ff06067210 */ /* 0x000fe20007ffe1ff */
[----:B------:R-:W-:Y:S01]  /*1570*/  IMAD.MOV R8, RZ, RZ, -R8 ;  /* 0x000000ffff087224 */ /* 0x000fe200078e0a08 */
[----:B------:R-:W-:Y:S01]  /*1580*/  IABS R54, R200 ;  /* 0x000000c800367213 */ /* 0x000fe20000000000 */
[C---:B------:R-:W-:Y:S01]  /*1590*/  IMAD R120, R5.reuse, R7, R120 ;  /* 0x0000000705787224 */ /* 0x040fe200078e0278 */
[----:B------:R-:W-:Y:S01]  /*15a0*/  IADD3 R193, R0, 0x58, RZ ;  /* 0x0000005800c17810 */ /* 0x000fe20007ffe0ff */
[----:B------:R-:W-:Y:S01]  /*15b0*/  IMAD R3, R4, R6, R3 ;  /* 0x0000000604037224 */ /* 0x000fe200078e0203 */
[----:B------:R-:W-:Y:S01]  /*15c0*/  IADD3 R190, R0, 0x5b, RZ ;  /* 0x0000005b00be7810 */ /* 0x000fe20007ffe0ff */
[C---:B------:R-:W-:Y:S01]  /*15d0*/  IMAD R116, R5.reuse, R11, R116 ;  /* 0x0000000b05747224 */ /* 0x040fe200078e0274 */
[C---:B------:R-:W-:Y:S01]  /*15e0*/  ISETP.GT.U32.AND P3, PT, R5.reuse, R120, PT ;  /* 0x000000780500720c */ /* 0x040fe20003f64070 */
[----:B------:R-:W-:Y:S01]  /*15f0*/  @!P1 IMAD.IADD R132, R132, 0x1, -R5 ;  /* 0x0000000184849824 */ /* 0x000fe200078e0a05 */
[----:B------:R-:W-:Y:S01]  /*1600*/  ISETP.GT.U32.AND P5, PT, R4, R3, PT ;  /* 0x000000030400720c */ /* 0x000fe20003fa4070 */
[----:B------:R-:W-:Y:S01]  /*1610*/  IMAD.HI.U32 R7, R2, R115, RZ ;  /* 0x0000007302077227 */ /* 0x000fe200078e00ff */
[----:B------:R-:W-:-:S02]  /*1620*/  ISETP.GT.U32.AND P1, PT, R5, R126, PT ;  /* 0x0000007e0500720c */ /* 0x000fc40003f24070 */
[C---:B------:R-:W-:Y:S01]  /*1630*/  ISETP.GT.U32.AND P0, PT, R5.reuse, R116, PT ;  /* 0x000000740500720c */ /* 0x040fe20003f04070 */
[----:B------:R-:W-:Y:S01]  /*1640*/  IMAD R118, R5, R9, R118 ;  /* 0x0000000905767224 */ /* 0x000fe200078e0276 */
[----:B------:R-:W-:Y:S01]  /*1650*/  @!P2 IADD3 R131, R131, -R5, RZ ;  /* 0x800000058383a210 */ /* 0x000fe20007ffe0ff */
[----:B------:R-:W-:Y:S01]  /*1660*/  @!P4 IMAD.IADD R128, R128, 0x1, -R5 ;  /* 0x000000018080c824 */ /* 0x000fe200078e0a05 */
[C---:B------:R-:W-:Y:S01]  /*1670*/  ISETP.GT.U32.AND P4, PT, R5.reuse, R121, PT ;  /* 0x000000790500720c */ /* 0x040fe20003f84070 */
[C---:B------:R-:W-:Y:S01]  /*1680*/  IMAD R119, R5.reuse, R8, R119 ;  /* 0x0000000805777224 */ /* 0x040fe200078e0277 */
[----:B------:R-:W-:Y:S01]  /*1690*/  ISETP.GT.U32.AND P2, PT, R5, R124, PT ;  /* 0x0000007c0500720c */ /* 0x000fe20003f44070 */
[C---:B------:R-:W-:Y:S01]  /*16a0*/  IMAD.HI.U32 R9, R2.reuse, R113, RZ ;  /* 0x0000007102097227 */ /* 0x040fe200078e00ff */
[----:B------:R-:W-:Y:S02]  /*16b0*/  IABS R47, R193 ;  /* 0x000000c1002f7213 */ /* 0x000fe40000000000 */
[----:B------:R-:W-:Y:S01]  /*16c0*/  @!P5 IADD3 R3, R3, -R4, RZ ;  /* 0x800000040303d210 */ /* 0x000fe20007ffe0ff */
[----:B------:R-:W-:Y:S01]  /*16d0*/  IMAD.HI.U32 R8, R2, R114, RZ ;  /* 0x0000007202087227 */ /* 0x000fe200078e00ff */
[----:B------:R-:W-:-:S02]  /*16e0*/  ISETP.GT.U32.AND P5, PT, R5, R129, PT ;  /* 0x000000810500720c */ /* 0x000fc40003fa4070 */
[----:B------:R-:W-:Y:S01]  /*16f0*/  IADD3 R14, -R9, RZ, RZ ;  /* 0x000000ff090e7210 */ /* 0x000fe20007ffe1ff */
[----:B------:R-:W-:Y:S01]  /*1700*/  IMAD.MOV R12, RZ, RZ, -R7 ;  /* 0x000000ffff0c7224 */ /* 0x000fe200078e0a07 */
[----:B------:R-:W-:Y:S01]  /*1710*/  IABS R44, R190 ;  /* 0x000000be002c7213 */ /* 0x000fe20000000000 */
[----:B------:R-:W-:Y:S01]  /*1720*/  IMAD.HI.U32 R10, R2, R117, RZ ;  /* 0x00000075020a7227 */ /* 0x000fe200078e00ff */
[C---:B------:R-:W-:Y:S02]  /*1730*/  IADD3 R183, R0.reuse, 0x62, RZ ;  /* 0x0000006200b77810 */ /* 0x040fe40007ffe0ff */
[----:B------:R-:W-:Y:S01]  /*1740*/  IADD3 R180, R0, 0x65, RZ ;  /* 0x0000006500b47810 */ /* 0x000fe20007ffe0ff */
[----:B------:R-:W-:Y:S01]  /*1750*/  IMAD.MOV R8, RZ, RZ, -R8 ;  /* 0x000000ffff087224 */ /* 0x000fe200078e0a08 */
[----:B------:R-:W-:Y:S01]  /*1760*/  IABS R36, R183 ;  /* 0x000000b700247213 */ /* 0x000fe20000000000 */
[----:B------:R-:W-:Y:S01]  /*1770*/  IMAD R115, R5, R12, R115 ;  /* 0x0000000c05737224 */ /* 0x000fe200078e0273 */
[----:B------:R-:W-:Y:S01]  /*1780*/  IABS R30, R180 ;  /* 0x000000b4001e7213 */ /* 0x000fe20000000000 */
[--C-:B------:R-:W-:Y:S01]  /*1790*/  @!P5 IMAD.IADD R129, R129, 0x1, -R5.reuse ;  /* 0x000000018181d824 */ /* 0x100fe200078e0a05 */
[C---:B------:R-:W-:Y:S01]  /*17a0*/  ISETP.GT.U32.AND P5, PT, R5.reuse, R122, PT ;  /* 0x0000007a0500720c */ /* 0x040fe20003fa4070 */
[----:B------:R-:W-:Y:S01]  /*17b0*/  @!P6 IMAD.IADD R136, R136, 0x1, -R5 ;  /* 0x000000018888e824 */ /* 0x000fe200078e0a05 */
[C---:B------:R-:W-:Y:S01]  /*17c0*/  ISETP.GT.U32.AND P6, PT, R5.reuse, R125, PT ;  /* 0x0000007d0500720c */ /* 0x040fe20003fc4070 */
[----:B------:R-:W-:Y:S01]  /*17d0*/  IMAD.MOV R10, RZ, RZ, -R10 ;  /* 0x000000ffff0a7224 */ /* 0x000fe200078e0a0a */
[C---:B------:R-:W-:Y:S01]  /*17e0*/  IADD3 R173, R0.reuse, 0x6c, RZ ;  /* 0x0000006c00ad7810 */ /* 0x040fe20007ffe0ff */
[C---:B------:R-:W-:Y:S01]  /*17f0*/  IMAD R114, R5.reuse, R8, R114 ;  /* 0x0000000805727224 */ /* 0x040fe200078e0272 */
[C---:B------:R-:W-:Y:S01]  /*1800*/  IADD3 R170, R0.reuse, 0x6f, RZ ;  /* 0x0000006f00aa7810 */ /* 0x040fe20007ffe0ff */
[C---:B------:R-:W-:Y:S01]  /*1810*/  IMAD R113, R5.reuse, R14, R113 ;  /* 0x0000000e05717224 */ /* 0x040fe200078e0271 */
[----:B------:R-:W-:Y:S01]  /*1820*/  IADD3 R163, R0, 0x76, RZ ;  /* 0x0000007600a37810 */ /* 0x000fe20007ffe0ff */
[----:B------:R-:W-:Y:S01]  /*1830*/  @!P1 IMAD.IADD R126, R126, 0x1, -R5 ;  /* 0x000000017e7e9824 */ /* 0x000fe200078e0a05 */
[C---:B------:R-:W-:Y:S01]  /*1840*/  ISETP.GT.U32.AND P1, PT, R5.reuse, R119, PT ;  /* 0x000000770500720c */ /* 0x040fe20003f24070 */
[C---:B------:R-:W-:Y:S01]  /*1850*/  IMAD R117, R5.reuse, R10, R117 ;  /* 0x0000000a05757224 */ /* 0x040fe200078e0275 */
[----:B------:R-:W-:Y:S01]  /*1860*/  IADD3 R160, R0, 0x79, RZ ;  /* 0x0000007900a07810 */ /* 0x000fe20007ffe0ff */
[----:B------:R-:W-:Y:S01]  /*1870*/  @!P5 IMAD.IADD R122, R122, 0x1, -R5 ;  /* 0x000000017a7ad824 */ /* 0x000fe200078e0a05 */
[----:B------:R-:W-:Y:S01]  /*1880*/  ISETP.GT.U32.AND P5, PT, R5, R115, PT ;  /* 0x000000730500720c */ /* 0x000fe20003fa4070 */
[----:B------:R-:W-:Y:S01]  /*1890*/  IMAD.HI.U32 R10, R2, R112, RZ ;  /* 0x00000070020a7227 */ /* 0x000fe200078e00ff */
[----:B------:R-:W-:-:S03]  /*18a0*/  IABS R33, R160 ;  /* 0x000000a000217213 */ /* 0x000fc60000000000 */
[--C-:B------:R-:W-:Y:S01]  /*18b0*/  @!P4 IMAD.IADD R121, R121, 0x1, -R5.reuse ;  /* 0x000000017979c824 */ /* 0x100fe200078e0a05 */
[C---:B------:R-:W-:Y:S01]  /*18c0*/  ISETP.GT.U32.AND P4, PT, R5.reuse, R114, PT ;  /* 0x000000720500720c */ /* 0x040fe20003f84070 */
[--C-:B------:R-:W-:Y:S01]  /*18d0*/  @!P3 IMAD.IADD R120, R120, 0x1, -R5.reuse ;  /* 0x000000017878b824 */ /* 0x100fe200078e0a05 */
[C---:B------:R-:W-:Y:S01]  /*18e0*/  ISETP.GT.U32.AND P3, PT, R5.reuse, R113, PT ;  /* 0x000000710500720c */ /* 0x040fe20003f64070 */
[--C-:B------:R-:W-:Y:S01]  /*18f0*/  @!P0 IMAD.IADD R116, R116, 0x1, -R5.reuse ;  /* 0x0000000174748824 */ /* 0x100fe200078e0a05 */
[----:B------:R-:W-:Y:S01]  /*1900*/  ISETP.GT.U32.AND P0, PT, R5, R122, PT ;  /* 0x0000007a0500720c */ /* 0x000fe20003f04070 */
[----:B------:R-:W-:Y:S01]  /*1910*/  IMAD.MOV R10, RZ, RZ, -R10 ;  /* 0x000000ffff0a7224 */ /* 0x000fe200078e0a0a */
[-C--:B------:R-:W-:Y:S01]  /*1920*/  @!P1 IADD3 R119, R119, -R5.reuse, RZ ;  /* 0x8000000577779210 */ /* 0x080fe20007ffe0ff */
[--C-:B------:R-:W-:Y:S01]  /*1930*/  @!P6 IMAD.IADD R125, R125, 0x1, -R5.reuse ;  /* 0x000000017d7de824 */ /* 0x100fe200078e0a05 */
[C---:B------:R-:W-:Y:S01]  /*1940*/  ISETP.GT.U32.AND P6, PT, R5.reuse, R118, PT ;  /* 0x000000760500720c */ /* 0x040fe20003fc4070 */
[----:B------:R-:W-:Y:S01]  /*1950*/  IMAD R112, R5, R10, R112 ;  /* 0x0000000a05707224 */ /* 0x000fe200078e0270 */
[----:B------:R-:W-:Y:S01]  /*1960*/  @!P5 IADD3 R115, R115, -R5, RZ ;  /* 0x800000057373d210 */ /* 0x000fe20007ffe0ff */
[--C-:B------:R-:W-:Y:S01]  /*1970*/  @!P2 IMAD.IADD R124, R124, 0x1, -R5.reuse ;  /* 0x000000017c7ca824 */ /* 0x100fe200078e0a05 */
[C---:B------:R-:W-:Y:S01]  /*1980*/  ISETP.GT.U32.AND P2, PT, R5.reuse, R117, PT ;  /* 0x000000750500720c */ /* 0x040fe20003f44070 */
[--C-:B------:R-:W-:Y:S01]  /*1990*/  @!P4 IMAD.IADD R114, R114, 0x1, -R5.reuse ;  /* 0x000000017272c824 */ /* 0x100fe200078e0a05 */
[----:B------:R-:W-:Y:S01]  /*19a0*/  ISETP.GT.U32.AND P1, PT, R5, R112, PT ;  /* 0x000000700500720c */ /* 0x000fe20003f24070 */
[--C-:B------:R-:W-:Y:S01]  /*19b0*/  @!P3 IMAD.IADD R113, R113, 0x1, -R5.reuse ;  /* 0x000000017171b824 */ /* 0x100fe200078e0a05 */
[C---:B------:R-:W-:Y:S01]  /*19c0*/  ISETP.GT.U32.AND P5, PT, R5.reuse, R121, PT ;  /* 0x000000790500720c */ /* 0x040fe20003fa4070 */
[----:B------:R-:W-:Y:S01]  /*19d0*/  @!P0 IMAD.IADD R122, R122, 0x1, -R5 ;  /* 0x000000017a7a8824 */ /* 0x000fe200078e0a05 */
[C---:B------:R-:W-:Y:S01]  /*19e0*/  ISETP.GT.U32.AND P4, PT, R5.reuse, R120, PT ;  /* 0x000000780500720c */ /* 0x040fe20003f84070 */
[----:B------:R-:W-:Y:S01]  /*19f0*/  IMAD.HI.U32 R8, R2, R109, RZ ;  /* 0x0000006d02087227 */ /* 0x000fe200078e00ff */
[----:B------:R-:W-:-:S02]  /*1a00*/  ISETP.GT.U32.AND P3, PT, R5, R119, PT ;  /* 0x000000770500720c */ /* 0x000fc40003f64070 */
[C---:B------:R-:W-:Y:S01]  /*1a10*/  ISETP.GT.U32.AND P0, PT, R5.reuse, R116, PT ;  /* 0x000000740500720c */ /* 0x040fe20003f04070 */
[----:B------:R-:W-:Y:S02]  /*1a20*/  IMAD.MOV R8, RZ, RZ, -R8 ;  /* 0x000000ffff087224 */ /* 0x000fe400078e0a08 */
[--C-:B------:R-:W-:Y:S01]  /*1a30*/  @!P6 IMAD.IADD R118, R118, 0x1, -R5.reuse ;  /* 0x000000017676e824 */ /* 0x100fe200078e0a05 */
[----:B------:R-:W-:Y:S01]  /*1a40*/  ISETP.GT.U32.AND P6, PT, R5, R124, PT ;  /* 0x0000007c0500720c */ /* 0x000fe20003fc4070 */
[----:B------:R-:W-:Y:S01]  /*1a50*/  @!P2 IMAD.IADD R117, R117, 0x1, -R5 ;  /* 0x000000017575a824 */ /* 0x000fe200078e0a05 */
[----:B------:R-:W-:Y:S01]  /*1a60*/  ISETP.GT.U32.AND P2, PT, R5, R123, PT ;  /* 0x0000007b0500720c */ /* 0x000fe20003f44070 */
[----:B------:R-:W-:Y:S01]  /*1a70*/  IMAD.HI.U32 R10, R2, R107, RZ ;  /* 0x0000006b020a7227 */ /* 0x000fe200078e00ff */
[-C--:B------:R-:W-:Y:S02]  /*1a80*/  @!P1 IADD3 R112, R112, -R5.reuse, RZ ;  /* 0x8000000570709210 */ /* 0x080fe40007ffe0ff */
[----:B------:R-:W-:Y:S01]  /*1a90*/  @!P5 IADD3 R121, R121, -R5, RZ ;  /* 0x800000057979d210 */ /* 0x000fe20007ffe0ff */
[----:B------:R-:W-:Y:S01]  /*1aa0*/  IMAD.HI.U32 R11, R2, R111, RZ ;  /* 0x0000006f020b7227 */ /* 0x000fe200078e00ff */
[----:B------:R-:W-:-:S02]  /*1ab0*/  ISETP.GT.U32.AND P1, PT, R5, R118, PT ;  /* 0x000000760500720c */ /* 0x000fc40003f24070 */
[C---:B------:R-:W-:Y:S01]  /*1ac0*/  ISETP.GT.U32.AND P5, PT, R5.reuse, R115, PT ;  /* 0x000000730500720c */ /* 0x040fe20003fa4070 */
[----:B------:R-:W-:Y:S02]  /*1ad0*/  IMAD R109, R5, R8, R109 ;  /* 0x00000008056d7224 */ /* 0x000fe400078e026d */
[----:B------:R-:W-:Y:S02]  /*1ae0*/  IMAD.MOV R10, RZ, RZ, -R10 ;  /* 0x000000ffff0a7224 */ /* 0x000fe400078e0a0a */
[----:B------:R-:W-:Y:S02]  /*1af0*/  IMAD.MOV R16, RZ, RZ, -R11 ;  /* 0x000000ffff107224 */ /* 0x000fe400078e0a0b */
[----:B------:R-:W-:-:S04]  /*1b00*/  IMAD.HI.U32 R7, R2, R110, RZ ;  /* 0x0000006e02077227 */ /* 0x000fc800078e00ff */
[----:B------:R-:W-:Y:S01]  /*1b10*/  IMAD.HI.U32 R9, R2, R108, RZ ;  /* 0x0000006c02097227 */ /* 0x000fe200078e00ff */
[----:B------:R-:W-:-:S03]  /*1b20*/  IADD3 R7, -R7, RZ, RZ ;  /* 0x000000ff07077210 */ /* 0x000fc60007ffe1ff */
[----:B------:R-:W-:-:S04]  /*1b30*/  IMAD.HI.U32 R11, R2, R106, RZ ;  /* 0x0000006a020b7227 */ /* 0x000fc800078e00ff */
[--C-:B------:R-:W-:Y:S01]  /*1b40*/  @!P4 IMAD.IADD R120, R120, 0x1, -R5.reuse ;  /* 0x000000017878c824 */ /* 0x100fe200078e0a05 */
[----:B------:R-:W-:Y:S01]  /*1b50*/  ISETP.GT.U32.AND P4, PT, R5, R114, PT ;  /* 0x000000720500720c */ /* 0x000fe20003f84070 */
[--C-:B------:R-:W-:Y:S01]  /*1b60*/  @!P3 IMAD.IADD R119, R119, 0x1, -R5.reuse ;  /* 0x000000017777b824 */ /* 0x100fe200078e0a05 */
[C---:B------:R-:W-:Y:S01]  /*1b70*/  ISETP.GT.U32.AND P3, PT, R5.reuse, R113, PT ;  /* 0x000000710500720c */ /* 0x040fe20003f64070 */
[----:B------:R-:W-:Y:S01]  /*1b80*/  @!P0 IMAD.IADD R116, R116, 0x1, -R5 ;  /* 0x0000000174748824 */ /* 0x000fe200078e0a05 */
[C---:B------:R-:W-:Y:S01]  /*1b90*/  ISETP.GT.U32.AND P0, PT, R5.reuse, R109, PT ;  /* 0x0000006d0500720c */ /* 0x040fe20003f04070 */
[----:B------:R-:W-:Y:S01]  /*1ba0*/  IMAD R107, R5, R10, R107 ;  /* 0x0000000a056b7224 */ /* 0x000fe200078e026b */
[----:B------:R-:W-:Y:S01]  /*1bb0*/  IADD3 R11, -R11, RZ, RZ ;  /* 0x000000ff0b0b7210 */ /* 0x000fe20007ffe1ff */
[----:B------:R-:W-:Y:S02]  /*1bc0*/  IMAD.MOV R9, RZ, RZ, -R9 ;  /* 0x000000ffff097224 */ /* 0x000fe400078e0a09 */
[----:B------:R-:W-:-:S04]  /*1bd0*/  IMAD.HI.U32 R10, R2, R102, RZ ;  /* 0x00000066020a7227 */ /* 0x000fc800078e00ff */
[C---:B------:R-:W-:Y:S02]  /*1be0*/  IMAD R111, R5.reuse, R16, R111 ;  /* 0x00000010056f7224 */ /* 0x040fe400078e026f */
[----:B------:R-:W-:Y:S01]  /*1bf0*/  IMAD R108, R5, R9, R108 ;  /* 0x00000009056c7224 */ /* 0x000fe200078e026c */
[-C--:B------:R-:W-:Y:S01]  /*1c00*/  @!P3 IADD3 R113, R113, -R5.reuse, RZ ;  /* 0x800000057171b210 */ /* 0x080fe20007ffe0ff */
[----:B------:R-:W-:Y:S01]  /*1c10*/  IMAD.MOV R10, RZ, RZ, -R10 ;  /* 0x000000ffff0a7224 */ /* 0x000fe200078e0a0a */
[----:B------:R-:W-:Y:S01]  /*1c20*/  @!P0 IADD3 R109, R109, -R5, RZ ;  /* 0x800000056d6d8210 */ /* 0x000fe20007ffe0ff */
[----:B------:R-:W-:Y:S01]  /*1c30*/  @!P2 IMAD.IADD R123, R123, 0x1, -R5 ;  /* 0x000000017b7ba824 */ /* 0x000fe200078e0a05 */
[----:B------:R-:W-:Y:S01]  /*1c40*/  ISETP.GT.U32.AND P2, PT, R5, R117, PT ;  /* 0x000000750500720c */ /* 0x000fe20003f44070 */
[----:B------:R-:W-:-:S04]  /*1c50*/  IMAD.HI.U32 R8, R2, R104, RZ ;  /* 0x0000006802087227 */ /* 0x000fc800078e00ff */
[C---:B------:R-:W-:Y:S02]  /*1c60*/  IMAD R110, R5.reuse, R7, R110 ;  /* 0x00000007056e7224 */ /* 0x040fe400078e026e */
[----:B------:R-:W-:Y:S02]  /*1c70*/  IMAD R106, R5, R11, R106 ;  /* 0x0000000b056a7224 */ /* 0x000fe400078e026a */
[----:B------:R-:W-:-:S03]  /*1c80*/  IMAD.HI.U32 R7, R2, R105, RZ ;  /* 0x0000006902077227 */ /* 0x000fc600078e00ff */
[----:B------:R-:W-:Y:S01]  /*1c90*/  ISETP.GT.U32.AND P3, PT, R5, R106, PT ;  /* 0x0000006a0500720c */ /* 0x000fe20003f64070 */
[----:B------:R-:W-:Y:S01]  /*1ca0*/  IMAD.HI.U32 R11, R2, R101, RZ ;  /* 0x00000065020b7227 */ /* 0x000fe200078e00ff */
[----:B------:R-:W-:Y:S02]  /*1cb0*/  IADD3 R12, -R7, RZ, RZ ;  /* 0x000000ff070c7210 */ /* 0x000fe40007ffe1ff */
[----:B------:R-:W-:Y:S01]  /*1cc0*/  @!P2 IADD3 R117, R117, -R5, RZ ;  /* 0x800000057575a210 */ /* 0x000fe20007ffe0ff */
[----:B------:R-:W-:Y:S01]  /*1cd0*/  IMAD R102, R5, R10, R102 ;  /* 0x0000000a05667224 */ /* 0x000fe200078e0266 */
[----:B------:R-:W-:Y:S01]  /*1ce0*/  IADD3 R16, -R11, RZ, RZ ;  /* 0x000000ff0b107210 */ /* 0x000fe20007ffe1ff */
[--C-:B------:R-:W-:Y:S01]  /*1cf0*/  @!P1 IMAD.IADD R118, R118, 0x1, -R5.reuse ;  /* 0x0000000176769824 */ /* 0x100fe200078e0a05 */
[----:B------:R-:W-:Y:S01]  /*1d00*/  ISETP.GT.U32.AND P1, PT, R5, R111, PT ;  /* 0x0000006f0500720c */ /* 0x000fe20003f24070 */
[--C-:B------:R-:W-:Y:S01]  /*1d10*/  @!P5 IMAD.IADD R115, R115, 0x1, -R5.reuse ;  /* 0x000000017373d824 */ /* 0x100fe200078e0a05 */
[C---:B------:R-:W-:Y:S01]  /*1d20*/  ISETP.GT.U32.AND P5, PT, R5.reuse, R108, PT ;  /* 0x0000006c0500720c */ /* 0x040fe20003fa4070 */
[----:B------:R-:W-:Y:S01]  /*1d30*/  IMAD.MOV R8, RZ, RZ, -R8 ;  /* 0x000000ffff087224 */ /* 0x000fe200078e0a08 */
[C---:B------:R-:W-:Y:S01]  /*1d40*/  ISETP.GT.U32.AND P0, PT, R5.reuse, R102, PT ;  /* 0x000000660500720c */ /* 0x040fe20003f04070 */
[--C-:B------:R-:W-:Y:S01]  /*1d50*/  @!P6 IMAD.IADD R124, R124, 0x1, -R5.reuse ;  /* 0x000000017c7ce824 */ /* 0x100fe200078e0a05 */
[C---:B------:R-:W-:Y:S01]  /*1d60*/  ISETP.GT.U32.AND P6, PT, R5.reuse, R112, PT ;  /* 0x000000700500720c */ /* 0x040fe20003fc4070 */
[----:B------:R-:W-:Y:S01]  /*1d70*/  @!P4 IMAD.IADD R114, R114, 0x1, -R5 ;  /* 0x000000017272c824 */ /* 0x000fe200078e0a05 */
[C---:B------:R-:W-:Y:S01]  /*1d80*/  ISETP.GT.U32.AND P4, PT, R5.reuse, R107, PT ;  /* 0x0000006b0500720c */ /* 0x040fe20003f84070 */
[C---:B------:R-:W-:Y:S01]  /*1d90*/  IMAD R104, R5.reuse, R8, R104 ;  /* 0x0000000805687224 */ /* 0x040fe200078e0268 */
[----:B------:R-:W-:Y:S01]  /*1da0*/  ISETP.GT.U32.AND P2, PT, R5, R110, PT ;  /* 0x0000006e0500720c */ /* 0x000fe20003f44070 */
[----:B------:R-:W-:-:S04]  /*1db0*/  IMAD.HI.U32 R7, R2, R100, RZ ;  /* 0x0000006402077227 */ /* 0x000fc800078e00ff */
[----:B------:R-:W-:-:S04]  /*1dc0*/  IMAD.HI.U32 R8, R2, R99, RZ ;  /* 0x0000006302087227 */ /* 0x000fc800078e00ff */
[----:B------:R-:W-:Y:S02]  /*1dd0*/  IMAD.MOV R7, RZ, RZ, -R7 ;  /* 0x000000ffff077224 */ /* 0x000fe400078e0a07 */
[C---:B------:R-:W-:Y:S02]  /*1de0*/  IMAD R101, R5.reuse, R16, R101 ;  /* 0x0000001005657224 */ /* 0x040fe400078e0265 */
[----:B------:R-:W-:Y:S02]  /*1df0*/  IMAD.MOV R8, RZ, RZ, -R8 ;  /* 0x000000ffff087224 */ /* 0x000fe400078e0a08 */
[----:B------:R-:W-:Y:S02]  /*1e00*/  IMAD R105, R5, R12, R105 ;  /* 0x0000000c05697224 */ /* 0x000fe400078e0269 */
[----:B------:R-:W-:-:S04]  /*1e10*/  IMAD.HI.U32 R9, R2, R103, RZ ;  /* 0x0000006702097227 */ /* 0x000fc800078e00ff */
[C---:B------:R-:W-:Y:S02]  /*1e20*/  IMAD R100, R5.reuse, R7, R100 ;  /* 0x0000000705647224 */ /* 0x040fe400078e0264 */
[----:B------:R-:W-:Y:S02]  /*1e30*/  IMAD R99, R5, R8, R99 ;  /* 0x0000000805637224 */ /* 0x000fe400078e0263 */
[--C-:B------:R-:W-:Y:S01]  /*1e40*/  @!P1 IMAD.IADD R111, R111, 0x1, -R5.reuse ;  /* 0x000000016f6f9824 */ /* 0x100fe200078e0a05 */
[C---:B------:R-:W-:Y:S01]  /*1e50*/  ISETP.GT.U32.AND P1, PT, R5.reuse, R104, PT ;  /* 0x000000680500720c */ /* 0x040fe20003f24070 */
[--C-:B------:R-:W-:Y:S01]  /*1e60*/  @!P5 IMAD.IADD R108, R108, 0x1, -R5.reuse ;  /* 0x000000016c6cd824 */ /* 0x100fe200078e0a05 */
[C---:B------:R-:W-:Y:S01]  /*1e70*/  ISETP.GT.U32.AND P5, PT, R5.reuse, R101, PT ;  /* 0x000000650500720c */ /* 0x040fe20003fa4070 */
[----:B------:R-:W-:Y:S01]  /*1e80*/  @!P6 IMAD.IADD R112, R112, 0x1, -R5 ;  /* 0x000000017070e824 */ /* 0x000fe200078e0a05 */
[----:B------:R-:W-:Y:S01]  /*1e90*/  ISETP.GT.U32.AND P6, PT, R5, R105, PT ;  /* 0x000000690500720c */ /* 0x000fe20003fc4070 */
[----:B------:R-:W-:-:S02]  /*1ea0*/  IMAD.MOV R14, RZ, RZ, -R9 ;  /* 0x000000ffff0e7224 */ /* 0x000fc400078e0a09 */
[--C-:B------:R-:W-:Y:S01]  /*1eb0*/  @!P4 IMAD.IADD R107, R107, 0x1, -R5.reuse ;  /* 0x000000016b6bc824 */ /* 0x100fe200078e0a05 */
[C---:B------:R-:W-:Y:S01]  /*1ec0*/  ISETP.GT.U32.AND P4, PT, R5.reuse, R100, PT ;  /* 0x000000640500720c */ /* 0x040fe20003f84070 */
[--C-:B------:R-:W-:Y:S01]  /*1ed0*/  @!P3 IMAD.IADD R106, R106, 0x1, -R5.reuse ;  /* 0x000000016a6ab824 */ /* 0x100fe200078e0a05 */
[C---:B------:R-:W-:Y:S01]  /*1ee0*/  ISETP.GT.U32.AND P3, PT, R5.reuse, R99, PT ;  /* 0x000000630500720c */ /* 0x040fe20003f64070 */
[----:B------:R-:W-:Y:S01]  /*1ef0*/  @!P0 IMAD.IADD R102, R102, 0x1, -R5 ;  /* 0x0000000166668824 */ /* 0x000fe200078e0a05 */
[C---:B------:R-:W-:Y:S01]  /*1f00*/  ISETP.GT.U32.AND P0, PT, R5.reuse, R108, PT ;  /* 0x0000006c0500720c */ /* 0x040fe20003f04070 */
[----:B------:R-:W-:Y:S02]  /*1f10*/  IMAD R103, R5, R14, R103 ;  /* 0x0000000e05677224 */ /* 0x000fe400078e0267 */
[----:B------:R-:W-:Y:S01]  /*1f20*/  VIADD R243, R0, 0x28 ;  /* 0x0000002800f37836 */ /* 0x000fe20000000000 */
[----:B------:R-:W-:Y:S01]  /*1f30*/  @!P5 IADD3 R101, R101, -R5, RZ ;  /* 0x800000056565d210 */ /* 0x000fe20007ffe0ff */
[--C-:B------:R-:W-:Y:S01]  /*1f40*/  @!P2 IMAD.IADD R110, R110, 0x1, -R5.reuse ;  /* 0x000000016e6ea824 */ /* 0x100fe200078e0a05 */
[----:B------:R-:W-:Y:S01]  /*1f50*/  ISETP.GT.U32.AND P2, PT, R5, R103, PT ;  /* 0x000000670500720c */ /* 0x000fe20003f44070 */
[----:B------:R-:W-:Y:S01]  /*1f60*/  VIADD R244, R0, 0x27 ;  /* 0x0000002700f47836 */ /* 0x000fe20000000000 */
[----:B------:R-:W-:Y:S01]  /*1f70*/  IABS R95, R243 ;  /* 0x000000f3005f7213 */ /* 0x000fe20000000000 */
[--C-:B------:R-:W-:Y:S01]  /*1f80*/  @!P1 IMAD.IADD R104, R104, 0x1, -R5.reuse ;  /* 0x0000000168689824 */ /* 0x100fe200078e0a05 */
[----:B------:R-:W-:Y:S01]  /*1f90*/  @!P6 IADD3 R105, R105, -R5, RZ ;  /* 0x800000056969e210 */ /* 0x000fe20007ffe0ff */
[----:B------:R-:W-:Y:S01]  /*1fa0*/  IMAD.HI.U32 R9, R2, R98, RZ ;  /* 0x0000006202097227 */ /* 0x000fe200078e00ff */
[C---:B------:R-:W-:Y:S01]  /*1fb0*/  ISETP.GT.U32.AND P1, PT, R5.reuse, R110, PT ;  /* 0x0000006e0500720c */ /* 0x040fe20003f24070 */
[----:B------:R-:W-:Y:S01]  /*1fc0*/  STL [R1+0xa38], R244 ;  /* 0x000a38f401007387 */ /* 0x000fe20000100800 */
[C---:B------:R-:W-:Y:S01]  /*1fd0*/  ISETP.GT.U32.AND P5, PT, R5.reuse, R107, PT ;  /* 0x0000006b0500720c */ /* 0x040fe20003fa4070 */
[----:B------:R-:W-:Y:S01]  /*1fe0*/  VIADD R241, R0, 0x2a ;  /* 0x0000002a00f17836 */ /* 0x000fe20000000000 */
[----:B------:R-:W-:Y:S01]  /*1ff0*/  IABS R96, R244 ;  /* 0x000000f400607213 */ /* 0x000fe20000000000 */
[--C-:B------:R-:W-:Y:S01]  /*2000*/  @!P4 IMAD.IADD R100, R100, 0x1, -R5.reuse ;  /* 0x000000016464c824 */ /* 0x100fe200078e0a05 */
[----:B------:R-:W-:Y:S01]  /*2010*/  ISETP.GT.U32.AND P4, PT, R5, R106, PT ;  /* 0x0000006a0500720c */ /* 0x000fe20003f84070 */
[----:B------:R-:W-:Y:S01]  /*2020*/  IMAD.HI.U32 R7, R2, R95, RZ ;  /* 0x0000005f02077227 */ /* 0x000fe200078e00ff */
[----:B------:R-:W-:Y:S01]  /*2030*/  IADD3 R9, -R9, RZ, RZ ;  /* 0x000000ff09097210 */ /* 0x000fe20007ffe1ff */
[----:B------:R2:W-:Y:S01]  /*2040*/  STL [R1+0xb9c], R245 ;  /* 0x000b9cf501007387 */ /* 0x0005e20000100800 */
[----:B------:R-:W-:Y:S01]  /*2050*/  IABS R93, R241 ;  /* 0x000000f1005d7213 */ /* 0x000fe20000000000 */
[--C-:B------:R-:W-:Y:S01]  /*2060*/  @!P3 IMAD.IADD R99, R99, 0x1, -R5.reuse ;  /* 0x000000016363b824 */ /* 0x100fe200078e0a05 */
[C---:B------:R-:W-:Y:S01]  /*2070*/  ISETP.GT.U32.AND P3, PT, R5.reuse, R105, PT ;  /* 0x000000690500720c */ /* 0x040fe20003f64070 */
[--C-:B------:R-:W-:Y:S01]  /*2080*/  @!P0 IMAD.IADD R108, R108, 0x1, -R5.reuse ;  /* 0x000000016c6c8824 */ /* 0x100fe200078e0a05 */
[----:B------:R-:W-:Y:S01]  /*2090*/  ISETP.GT.U32.AND P0, PT, R5, R102, PT ;  /* 0x000000660500720c */ /* 0x000fe20003f04070 */
[C---:B------:R-:W-:Y:S01]  /*20a0*/  VIADD R237, R0.reuse, 0x2c ;  /* 0x0000002c00ed7836 */ /* 0x040fe20000000000 */
[----:B------:R-:W-:Y:S01]  /*20b0*/  IADD3 R12, -R7, RZ, RZ ;  /* 0x000000ff070c7210 */ /* 0x000fe20007ffe1ff */
[----:B------:R-:W-:Y:S01]  /*20c0*/  VIADD R234, R0, 0x2f ;  /* 0x0000002f00ea7836 */ /* 0x000fe20000000000 */
[----:B------:R-:W-:Y:S01]  /*20d0*/  ISETP.GT.U32.AND P6, PT, R5, R111, PT ;  /* 0x0000006f0500720c */ /* 0x000fe20003fc4070 */
[----:B------:R-:W-:Y:S01]  /*20e0*/  IMAD.HI.U32 R11, R2, R96, RZ ;  /* 0x00000060020b7227 */ /* 0x000fe200078e00ff */
[----:B------:R-:W-:Y:S01]  /*20f0*/  IABS R91, R237 ;  /* 0x000000ed005b7213 */ /* 0x000fe20000000000 */
[----:B------:R-:W-:Y:S01]  /*2100*/  STL [R1+0xa40], R243 ;  /* 0x000a40f301007387 */ /* 0x000fe20000100800 */
[----:B------:R-:W-:Y:S01]  /*2110*/  IABS R88, R234 ;  /* 0x000000ea00587213 */ /* 0x000fe20000000000 */
[----:B------:R-:W-:Y:S01]  /*2120*/  @!P2 IMAD.IADD R103, R103, 0x1, -R5 ;  /* 0x000000016767a824 */ /* 0x000fe200078e0a05 */
[----:B------:R-:W-:Y:S01]  /*2130*/  ISETP.GT.U32.AND P2, PT, R5, R109, PT ;  /* 0x0000006d0500720c */ /* 0x000fe20003f44070 */
[----:B------:R-:W-:Y:S01]  /*2140*/  VIADD R240, R0, 0x2b ;  /* 0x0000002b00f07836 */ /* 0x000fe20000000000 */
[----:B------:R-:W-:Y:S01]  /*2150*/  @!P5 IADD3 R107, R107, -R5, RZ ;  /* 0x800000056b6bd210 */ /* 0x000fe20007ffe0ff */
[C---:B------:R-:W-:Y:S01]  /*2160*/  IMAD.HI.U32 R10, R2.reuse, R97, RZ ;  /* 0x00000061020a7227 */ /* 0x040fe200078e00ff */
[C---:B------:R-:W-:Y:S01]  /*2170*/  ISETP.GT.U32.AND P5, PT, R5.reuse, R101, PT ;  /* 0x000000650500720c */ /* 0x040fe20003fa4070 */
[----:B------:R-:W-:Y:S01]  /*2180*/  STL [R1+0xa48], R242 ;  /* 0x000a48f201007387 */ /* 0x000fe20000100800 */
[----:B------:R-:W-:Y:S01]  /*2190*/  IABS R92, R240 ;  /* 0x000000f0005c7213 */ /* 0x000fe20000000000 */
[----:B------:R-:W-:Y:S01]  /*21a0*/  IMAD R98, R5, R9, R98 ;  /* 0x0000000905627224 */ /* 0x000fe200078e0262 */
[----:B------:R-:W-:Y:S01]  /*21b0*/  @!P6 IADD3 R111, R111, -R5, RZ ;  /* 0x800000056f6fe210 */ /* 0x000fe20007ffe0ff */
[----:B------:R-:W-:Y:S01]  /*21c0*/  IMAD.MOV R11, RZ, RZ, -R11 ;  /* 0x000000ffff0b7224 */ /* 0x000fe200078e0a0b */
[C---:B------:R-:W-:Y:S01]  /*21d0*/  ISETP.GT.U32.AND P6, PT, R5.reuse, R99, PT ;  /* 0x000000630500720c */ /* 0x040fe20003fc4070 */
[----:B------:R-:W-:Y:S01]  /*21e0*/  IMAD.HI.U32 R9, R2, R93, RZ ;  /* 0x0000005d02097227 */ /* 0x000fe200078e00ff */
[----:B------:R-:W-:Y:S03]  /*21f0*/  STL [R1+0xa44], R241 ;  /* 0x000a44f101007387 */ /* 0x000fe60000100800 */
[C---:B------:R-:W-:Y:S01]  /*2200*/  IMAD R95, R5.reuse, R12, R95 ;  /* 0x0000000c055f7224 */ /* 0x040fe200078e025f */
[----:B------:R-:W-:Y:S01]  /*2210*/  STL [R1+0xa50], R240 ;  /* 0x000a50f001007387 */ /* 0x000fe20000100800 */
[----:B------:R-:W-:Y:S01]  /*2220*/  @!P1 IMAD.IADD R110, R110, 0x1, -R5 ;  /* 0x000000016e6e9824 */ /* 0x000fe200078e0a05 */
[----:B------:R-:W-:Y:S01]  /*2230*/  ISETP.GT.U32.AND P1, PT, R5, R104, PT ;  /* 0x000000680500720c */ /* 0x000fe20003f24070 */
[----:B------:R-:W-:Y:S01]  /*2240*/  IMAD.MOV R10, RZ, RZ, -R10 ;  /* 0x000000ffff0a7224 */ /* 0x000fe200078e0a0a */
[----:B------:R-:W-:Y:S01]  /*2250*/  STL [R1+0xa58], R237 ;  /* 0x000a58ed01007387 */ /* 0x000fe20000100800 */
[----:B------:R-:W-:-:S02]  /*2260*/  IMAD.HI.U32 R8, R2, R94, RZ ;  /* 0x0000005e02087227 */ /* 0x000fc400078e00ff */
[----:B------:R-:W-:Y:S02]  /*2270*/  @!P6 IADD3 R99, R99, -R5, RZ ;  /* 0x800000056363e210 */ /* 0x000fe40007ffe0ff */
[C---:B------:R-:W-:Y:S02]  /*2280*/  IMAD R96, R5.reuse, R11, R96 ;  /* 0x0000000b05607224 */ /* 0x040fe400078e0260 */
[----:B------:R-:W-:Y:S02]  /*2290*/  IMAD.MOV R14, RZ, RZ, -R9 ;  /* 0x000000ffff0e7224 */ /* 0x000fe400078e0a09 */
[----:B------:R-:W-:Y:S01]  /*22a0*/  @!P4 IMAD.IADD R106, R106, 0x1, -R5 ;  /* 0x000000016a6ac824 */ /* 0x000fe200078e0a05 */
[----:B------:R-:W-:Y:S01]  /*22b0*/  ISETP.GT.U32.AND P4, PT, R5, R100, PT ;  /* 0x000000640500720c */ /* 0x000fe20003f84070 */
[----:B------:R-:W-:-:S04]  /*22c0*/  IMAD.HI.U32 R11, R2, R91, RZ ;  /* 0x0000005b020b7227 */ /* 0x000fc800078e00ff */
[----:B------:R-:W-:Y:S01]  /*22d0*/  IMAD.HI.U32 R9, R2, R88, RZ ;  /* 0x0000005802097227 */ /* 0x000fe200078e00ff */
[----:B------:R-:W-:-:S03]  /*22e0*/  IADD3 R16, -R11, RZ, RZ ;  /* 0x000000ff0b107210 */ /* 0x000fc60007ffe1ff */
[--C-:B------:R-:W-:Y:S01]  /*22f0*/  @!P3 IMAD.IADD R105, R105, 0x1, -R5.reuse ;  /* 0x000000016969b824 */ /* 0x100fe200078e0a05 */
[C---:B------:R-:W-:Y:S01]  /*2300*/  ISETP.GT.U32.AND P3, PT, R5.reuse, R98, PT ;  /* 0x000000620500720c */ /* 0x040fe20003f64070 */
[----:B------:R-:W-:Y:S01]  /*2310*/  @!P0 IMAD.IADD R102, R102, 0x1, -R5 ;  /* 0x0000000166668824 */ /* 0x000fe200078e0a05 */
[C---:B------:R-:W-:Y:S01]  /*2320*/  ISETP.GT.U32.AND P0, PT, R5.reuse, R95, PT ;  /* 0x0000005f0500720c */ /* 0x040fe20003f04070 */
[----:B------:R-:W-:Y:S01]  /*2330*/  IMAD R97, R5, R10, R97 ;  /* 0x0000000a05617224 */ /* 0x000fe200078e0261 */
[----:B------:R-:W-:Y:S01]  /*2340*/  IADD3 R9, -R9, RZ, RZ ;  /* 0x000000ff09097210 */ /* 0x000fe20007ffe1ff */
[----:B------:R-:W-:Y:S02]  /*2350*/  IMAD.MOV R8, RZ, RZ, -R8 ;  /* 0x000000ffff087224 */ /* 0x000fe400078e0a08 */
[----:B------:R-:W-:Y:S02]  /*2360*/  VIADD R236, R0, 0x2d ;  /* 0x0000002d00ec7836 */ /* 0x000fe40000000000 */
[----:B------:R-:W-:-:S03]  /*2370*/  IMAD.HI.U32 R10, R2, R92, RZ ;  /* 0x0000005c020a7227 */ /* 0x000fc600078e00ff */
[----:B------:R-:W-:Y:S01]  /*2380*/  IABS R90, R236 ;  /* 0x000000ec005a7213 */ /* 0x000fe20000000000 */
[----:B------:R-:W-:Y:S01]  /*2390*/  VIADD R232, R0, 0x31 ;  /* 0x0000003100e87836 */ /* 0x000fe20000000000 */
[----:B------:R-:W-:Y:S01]  /*23a0*/  STL [R1+0xa60], R236 ;  /* 0x000a60ec01007387 */ /* 0x000fe20000100800 */
[----:B------:R-:W-:Y:S01]  /*23b0*/  IMAD R94, R5, R8, R94 ;  /* 0x00000008055e7224 */ /* 0x000fe200078e025e */
[----:B------:R-:W-:Y:S01]  /*23c0*/  @!P0 IADD3 R95, R95, -R5, RZ ;  /* 0x800000055f5f8210 */ /* 0x000fe20007ffe0ff */
[----:B------:R-:W-:Y:S01]  /*23d0*/  @!P2 IMAD.IADD R109, R109, 0x1, -R5 ;  /* 0x000000016d6da824 */ /* 0x000fe200078e0a05 */
[C---:B------:R-:W-:Y:S01]  /*23e0*/  ISETP.GT.U32.AND P2, PT, R5.reuse, R103, PT ;  /* 0x000000670500720c */ /* 0x040fe20003f44070 */
[----:B------:R-:W-:Y:S01]  /*23f0*/  IMAD.MOV R10, RZ, RZ, -R10 ;  /* 0x000000ffff0a7224 */ /* 0x000fe200078e0a0a */
[----:B------:R-:W-:Y:S01]  /*2400*/  IABS R86, R232 ;  /* 0x000000e800567213 */ /* 0x000fe20000000000 */
[C---:B------:R-:W-:Y:S02]  /*2410*/  IMAD R93, R5.reuse, R14, R93 ;  /* 0x0000000e055d7224 */ /* 0x040fe400078e025d */
[----:B------:R-:W-:-:S02]  /*2420*/  IMAD R91, R5, R16, R91 ;  /* 0x00000010055b7224 */ /* 0x000fc400078e025b */
[C---:B------:R-:W-:Y:S02]  /*2430*/  IMAD R88, R5.reuse, R9, R88 ;  /* 0x0000000905587224 */ /* 0x040fe400078e0258 */
[--C-:B------:R-:W-:Y:S01]  /*2440*/  @!P1 IMAD.IADD R104, R104, 0x1, -R5.reuse ;  /* 0x0000000168689824 */ /* 0x100fe200078e0a05 */
[----:B------:R-:W-:Y:S01]  /*2450*/  ISETP.GT.U32.AND P1, PT, R5, R97, PT ;  /* 0x000000610500720c */ /* 0x000fe20003f24070 */
[----:B------:R-:W-:Y:S01]  /*2460*/  @!P5 IMAD.IADD R101, R101, 0x1, -R5 ;  /* 0x000000016565d824 */ /* 0x000fe200078e0a05 */
[C---:B------:R-:W-:Y:S01]  /*2470*/  ISETP.GT.U32.AND P5, PT, R5.reuse, R94, PT ;  /* 0x0000005e0500720c */ /* 0x040fe20003fa4070 */
[C---:B------:R-:W-:Y:S01]  /*2480*/  IMAD R92, R5.reuse, R10, R92 ;  /* 0x0000000a055c7224 */ /* 0x040fe200078e025c */
[----:B------:R-:W-:Y:S01]  /*2490*/  ISETP.GT.U32.AND P0, PT, R5, R88, PT ;  /* 0x000000580500720c */ /* 0x000fe20003f04070 */
[----:B------:R-:W-:Y:S01]  /*24a0*/  VIADD R235, R0, 0x2e ;  /* 0x0000002e00eb7836 */ /* 0x000fe20000000000 */
[----:B------:R-:W-:Y:S01]  /*24b0*/  @!P2 IADD3 R103, R103, -R5, RZ ;  /* 0x800000056767a210 */ /* 0x000fe20007ffe0ff */
[----:B------:R-:W-:Y:S01]  /*24c0*/  IMAD.HI.U32 R7, R2, R90, RZ ;  /* 0x0000005a02077227 */ /* 0x000fe200078e00ff */
[----:B------:R-:W-:-:S02]  /*24d0*/  ISETP.GT.U32.AND P2, PT, R5, R96, PT ;  /* 0x000000600500720c */ /* 0x000fc40003f44070 */
[----:B------:R-:W-:Y:S01]  /*24e0*/  IABS R89, R235 ;  /* 0x000000eb00597213 */ /* 0x000fe20000000000 */
[----:B------:R-:W-:Y:S01]  /*24f0*/  IMAD.HI.U32 R10, R2, R87, RZ ;  /* 0x00000057020a7227 */ /* 0x000fe200078e00ff */
[C---:B------:R-:W-:Y:S01]  /*2500*/  ISETP.GT.U32.AND P6, PT, R5.reuse, R92, PT ;  /* 0x0000005c0500720c */ /* 0x040fe20003fc4070 */
[----:B------:R-:W-:Y:S02]  /*2510*/  STL [R1+0xa5c], R235 ;  /* 0x000a5ceb01007387 */ /* 0x000fe40000100800 */
[--C-:B------:R-:W-:Y:S01]  /*2520*/  @!P4 IMAD.IADD R100, R100, 0x1, -R5.reuse ;  /* 0x000000016464c824 */ /* 0x100fe200078e0a05 */
[C---:B------:R-:W-:Y:S01]  /*2530*/  ISETP.GT.U32.AND P4, PT, R5.reuse, R93, PT ;  /* 0x0000005d0500720c */ /* 0x040fe20003f84070 */
[----:B------:R-:W-:Y:S01]  /*2540*/  @!P3 IMAD.IADD R98, R98, 0x1, -R5 ;  /* 0x000000016262b824 */ /* 0x000fe200078e0a05 */
[----:B------:R-:W-:Y:S01]  /*2550*/  ISETP.GT.U32.AND P3, PT, R5, R91, PT ;  /* 0x0000005b0500720c */ /* 0x000fe20003f64070 */
[----:B------:R-:W-:Y:S01]  /*2560*/  IMAD.HI.U32 R11, R2, R86, RZ ;  /* 0x00000056020b7227 */ /* 0x000fe200078e00ff */
[----:B------:R-:W-:Y:S03]  /*2570*/  STL [R1+0xa68], R234 ;  /* 0x000a68ea01007387 */ /* 0x000fe60000100800 */
[----:B------:R-:W-:Y:S01]  /*2580*/  IMAD.MOV R7, RZ, RZ, -R7 ;  /* 0x000000ffff077224 */ /* 0x000fe200078e0a07 */
[----:B------:R-:W-:Y:S01]  /*2590*/  STL [R1+0xa6c], R233 ;  /* 0x000a6ce901007387 */ /* 0x000fe20000100800 */
[----:B------:R-:W-:-:S02]  /*25a0*/  IMAD.MOV R10, RZ, RZ, -R10 ;  /* 0x000000ffff0a7224 */ /* 0x000fc400078e0a0a */
[----:B------:R-:W-:Y:S01]  /*25b0*/  IMAD.MOV R11, RZ, RZ, -R11 ;  /* 0x000000ffff0b7224 */ /* 0x000fe200078e0a0b */
[----:B------:R-:W-:Y:S01]  /*25c0*/  STL [R1+0xa64], R232 ;  /* 0x000a64e801007387 */ /* 0x000fe20000100800 */
[C---:B------:R-:W-:Y:S02]  /*25d0*/  IMAD R90, R5.reuse, R7, R90 ;  /* 0x00000007055a7224 */ /* 0x040fe400078e025a */
[----:B------:R-:W-:Y:S01]  /*25e0*/  IMAD R87, R5, R10, R87 ;  /* 0x0000000a05577224 */ /* 0x000fe200078e0257 */
[----:B------:R-:W-:Y:S01]  /*25f0*/  @!P3 IADD3 R91, R91, -R5, RZ ;  /* 0x800000055b5bb210 */ /* 0x000fe20007ffe0ff */
[----:B------:R-:W-:-:S04]  /*2600*/  IMAD.HI.U32 R8, R2, R89, RZ ;  /* 0x0000005902087227 */ /* 0x000fc800078e00ff */
[----:B------:R-:W-:Y:S02]  /*2610*/  IMAD R86, R5, R11, R86 ;  /* 0x0000000b05567224 */ /* 0x000fe400078e0256 */
[--C-:B------:R-:W-:Y:S01]  /*2620*/  @!P1 IMAD.IADD R97, R97, 0x1, -R5.reuse ;  /* 0x0000000161619824 */ /* 0x100fe200078e0a05 */
[C---:B------:R-:W-:Y:S01]  /*2630*/  ISETP.GT.U32.AND P1, PT, R5.reuse, R90, PT ;  /* 0x0000005a0500720c */ /* 0x040fe20003f24070 */
[--C-:B------:R-:W-:Y:S01]  /*2640*/  @!P5 IMAD.IADD R94, R94, 0x1, -R5.reuse ;  /* 0x000000015e5ed824 */ /* 0x100fe200078e0a05 */
[C---:B------:R-:W-:Y:S01]  /*2650*/  ISETP.GT.U32.AND P5, PT, R5.reuse, R87, PT ;  /* 0x000000570500720c */ /* 0x040fe20003fa4070 */
[----:B------:R-:W-:Y:S01]  /*2660*/  IMAD.MOV R8, RZ, RZ, -R8 ;  /* 0x000000ffff087224 */ /* 0x000fe200078e0a08 */
[----:B------:R-:W-:Y:S01]  /*2670*/  ISETP.GT.U32.AND P3, PT, R5, R97, PT ;  /* 0x000000610500720c */ /* 0x000fe20003f64070 */
[--C-:B------:R-:W-:Y:S01]  /*2680*/  @!P4 IMAD.IADD R93, R93, 0x1, -R5.reuse ;  /* 0x000000015d5dc824 */ /* 0x100fe200078e0a05 */
[C---:B------:R-:W-:Y:S01]  /*2690*/  ISETP.GT.U32.AND P4, PT, R5.reuse, R86, PT ;  /* 0x000000560500720c */ /* 0x040fe20003f84070 */
[----:B------:R-:W-:Y:S01]  /*26a0*/  @!P0 IMAD.IADD R88, R88, 0x1, -R5 ;  /* 0x0000000158588824 */ /* 0x000fe200078e0a05 */
[C---:B------:R-:W-:Y:S01]  /*26b0*/  ISETP.GT.U32.AND P0, PT, R5.reuse, R94, PT ;  /* 0x0000005e0500720c */ /* 0x040fe20003f04070 */
[----:B------:R-:W-:-:S02]  /*26c0*/  IMAD R89, R5, R8, R89 ;  /* 0x0000000805597224 */ /* 0x000fc400078e0259 */
[C---:B------:R-:W-:Y:S02]  /*26d0*/  VIADD R231, R0.reuse, 0x32 ;  /* 0x0000003200e77836 */ /* 0x040fe40000000000 */
[----:B------:R-:W-:Y:S02]  /*26e0*/  VIADD R227, R0, 0x36 ;  /* 0x0000003600e37836 */ /* 0x000fe40000000000 */
[--C-:B------:R-:W-:Y:S01]  /*26f0*/  @!P2 IMAD.IADD R96, R96, 0x1, -R5.reuse ;  /* 0x000000016060a824 */ /* 0x100fe200078e0a05 */
[----:B------:R-:W-:Y:S01]  /*2700*/  ISETP.GT.U32.AND P2, PT, R5, R89, PT ;  /* 0x000000590500720c */ /* 0x000fe20003f44070 */
[--C-:B------:R-:W-:Y:S01]  /*2710*/  @!P6 IMAD.IADD R92, R92, 0x1, -R5.reuse ;  /* 0x000000015c5ce824 */ /* 0x100fe200078e0a05 */
[----:B------:R-:W-:Y:S01]  /*2720*/  IABS R85, R231 ;  /* 0x000000e700557213 */ /* 0x000fe20000000000 */
[--C-:B------:R-:W-:Y:S01]  /*2730*/  @!P1 IMAD.IADD R90, R90, 0x1, -R5.reuse ;  /* 0x000000015a5a9824 */ /* 0x100fe200078e0a05 */
[----:B------:R-:W-:Y:S01]  /*2740*/  IABS R81, R227 ;  /* 0x000000e300517213 */ /* 0x000fe20000000000 */
[C---:B------:R-:W-:Y:S01]  /*2750*/  VIADD R228, R0.reuse, 0x35 ;  /* 0x0000003500e47836 */ /* 0x040fe20000000000 */
[----:B------:R-:W-:Y:S01]  /*2760*/  @!P5 IADD3 R87, R87, -R5, RZ ;  /* 0x800000055757d210 */ /* 0x000fe20007ffe0ff */
[C---:B------:R-:W-:Y:S01]  /*2770*/  VIADD R225, R0.reuse, 0x38 ;  /* 0x0000003800e17836 */ /* 0x040fe20000000000 */
[C---:B------:R-:W-:Y:S01]  /*2780*/  ISETP.GT.U32.AND P1, PT, R5.reuse, R96, PT ;  /* 0x000000600500720c */ /* 0x040fe20003f24070 */
[----:B------:R-:W-:Y:S01]  /*2790*/  VIADD R229, R0, 0x34 ;  /* 0x0000003400e57836 */ /* 0x000fe20000000000 */
[C---:B------:R-:W-:Y:S01]  /*27a0*/  ISETP.GT.U32.AND P5, PT, R5.reuse, R93, PT ;  /* 0x0000005d0500720c */ /* 0x040fe20003fa4070 */
[C---:B------:R-:W-:Y:S01]  /*27b0*/  IMAD.HI.U32 R8, R2.reuse, R84, RZ ;  /* 0x0000005402087227 */ /* 0x040fe200078e00ff */
[----:B------:R-:W-:Y:S01]  /*27c0*/  IABS R82, R228 ;  /* 0x000000e400527213 */ /* 0x000fe20000000000 */
[----:B------:R-:W-:Y:S01]  /*27d0*/  STL [R1+0xa54], R231 ;  /* 0x000a54e701007387 */ /* 0x000fe20000100800 */
[----:B------:R-:W-:Y:S01]  /*27e0*/  IABS R79, R225 ;  /* 0x000000e1004f7213 */ /* 0x000fe20000000000 */
[----:B------:R-:W-:Y:S01]  /*27f0*/  IMAD.HI.U32 R7, R2, R85, RZ ;  /* 0x0000005502077227 */ /* 0x000fe200078e00ff */
[----:B------:R-:W-:Y:S01]  /*2800*/  IABS R83, R229 ;  /* 0x000000e500537213 */ /* 0x000fe20000000000 */
[----:B------:R-:W-:Y:S01]  /*2810*/  STL [R1+0xa4c], R230 ;  /* 0x000a4ce601007387 */ /* 0x000fe20000100800 */
[C---:B------:R-:W-:Y:S01]  /*2820*/  ISETP.GT.U32.AND P6, PT, R5.reuse, R98, PT ;  /* 0x000000620500720c */ /* 0x040fe20003fc4070 */
[--C-:B------:R-:W-:Y:S01]  /*2830*/  @!P4 IMAD.IADD R86, R86, 0x1, -R5.reuse ;  /* 0x000000015656c824 */ /* 0x100fe200078e0a05 */
[----:B------:R-:W-:Y:S01]  /*2840*/  ISETP.GT.U32.AND P4, PT, R5, R92, PT ;  /* 0x0000005c0500720c */ /* 0x000fe20003f84070 */
[----:B------:R-:W-:Y:S01]  /*2850*/  IMAD.HI.U32 R11, R2, R81, RZ ;  /* 0x00000051020b7227 */ /* 0x000fe200078e00ff */
[----:B------:R-:W-:Y:S01]  /*2860*/  IADD3 R12, -R7, RZ, RZ ;  /* 0x000000ff070c7210 */ /* 0x000fe20007ffe1ff */
[----:B------:R-:W-:Y:S01]  /*2870*/  STL [R1+0xa3c], R229 ;  /* 0x000a3ce501007387 */ /* 0x000fe20000100800 */
[----:B------:R-:W-:Y:S01]  /*2880*/  @!P1 IADD3 R96, R96, -R5, RZ ;  /* 0x8000000560609210 */ /* 0x000fe20007ffe0ff */
[--C-:B------:R-:W-:Y:S01]  /*2890*/  @!P3 IMAD.IADD R97, R97, 0x1, -R5.reuse ;  /* 0x000000016161b824 */ /* 0x100fe200078e0a05 */
[C---:B------:R-:W-:Y:S01]  /*28a0*/  ISETP.GT.U32.AND P3, PT, R5.reuse, R91, PT ;  /* 0x0000005b0500720c */ /* 0x040fe20003f64070 */
[--C-:B------:R-:W-:Y:S01]  /*28b0*/  @!P0 IMAD.IADD R94, R94, 0x1, -R5.reuse ;  /* 0x000000015e5e8824 */ /* 0x100fe200078e0a05 */
[----:B------:R-:W-:Y:S01]  /*28c0*/  ISETP.GT.U32.AND P0, PT, R5, R88, PT ;  /* 0x000000580500720c */ /* 0x000fe20003f04070 */
[----:B------:R-:W-:Y:S01]  /*28d0*/  IMAD.MOV R8, RZ, RZ, -R8 ;  /* 0x000000ffff087224 */ /* 0x000fe200078e0a08 */
[----:B------:R-:W-:Y:S01]  /*28e0*/  IADD3 R16, -R11, RZ, RZ ;  /* 0x000000ff0b107210 */ /* 0x000fe20007ffe1ff */
[C---:B------:R-:W-:Y:S01]  /*28f0*/  VIADD R226, R0.reuse, 0x37 ;  /* 0x0000003700e27836 */ /* 0x040fe20000000000 */
[C---:B------:R-:W-:Y:S01]  /*2900*/  ISETP.GT.U32.AND P1, PT, R5.reuse, R90, PT ;  /* 0x0000005a0500720c */ /* 0x040fe20003f24070 */
[----:B------:R-:W-:Y:S01]  /*2910*/  VIADD R224, R0, 0x39 ;  /* 0x0000003900e07836 */ /* 0x000fe20000000000 */
[----:B------:R-:W-:Y:S01]  /*2920*/  @!P4 IADD3 R92, R92, -R5, RZ ;  /* 0x800000055c5cc210 */ /* 0x000fe20007ffe0ff */
[----:B------:R-:W-:Y:S01]  /*2930*/  IMAD R84, R5, R8, R84 ;  /* 0x0000000805547224 */ /* 0x000fe200078e0254 */
[----:B------:R-:W-:Y:S01]  /*2940*/  IABS R80, R226 ;  /* 0x000000e200507213 */ /* 0x000fe20000000000 */
[----:B------:R-:W-:Y:S01]  /*2950*/  @!P2 IMAD.IADD R89, R89, 0x1, -R5 ;  /* 0x000000015959a824 */ /* 0x000fe200078e0a05 */
[----:B------:R-:W-:Y:S01]  /*2960*/  ISETP.GT.U32.AND P2, PT, R5, R95, PT ;  /* 0x0000005f0500720c */ /* 0x000fe20003f44070 */
[----:B------:R-:W-:Y:S01]  /*2970*/  IMAD.HI.U32 R10, R2, R82, RZ ;  /* 0x00000052020a7227 */ /* 0x000fe200078e00ff */
[----:B------:R-:W-:Y:S01]  /*2980*/  IABS R78, R224 ;  /* 0x000000e0004e7213 */ /* 0x000fe20000000000 */
[----:B------:R-:W-:Y:S01]  /*2990*/  STL [R1+0xa34], R228 ;  /* 0x000a34e401007387 */ /* 0x000fe20000100800 */
[----:B------:R-:W-:Y:S01]  /*29a0*/  @!P0 IADD3 R88, R88, -R5, RZ ;  /* 0x8000000558588210 */ /* 0x000fe20007ffe0ff */
[----:B------:R-:W-:-:S02]  /*29b0*/  IMAD.HI.U32 R8, R2, R79, RZ ;  /* 0x0000004f02087227 */ /* 0x000fc400078e00ff */
[----:B------:R-:W-:Y:S02]  /*29c0*/  STL [R1+0xa24], R227 ;  /* 0x000a24e301007387 */ /* 0x000fe40000100800 */
[C---:B------:R-:W-:Y:S02]  /*29d0*/  IMAD.HI.U32 R9, R2.reuse, R83, RZ ;  /* 0x0000005302097227 */ /* 0x040fe400078e00ff */
[----:B------:R-:W-:Y:S02]  /*29e0*/  STL [R1+0xa1c], R226 ;  /* 0x000a1ce201007387 */ /* 0x000fe40000100800 */
[C---:B------:R-:W-:Y:S02]  /*29f0*/  IMAD R85, R5.reuse, R12, R85 ;  /* 0x0000000c05557224 */ /* 0x040fe400078e0255 */
[----:B------:R-:W-:Y:S01]  /*2a00*/  IMAD R81, R5, R16, R81 ;  /* 0x0000001005517224 */ /* 0x000fe200078e0251 */
[----:B------:R-:W-:Y:S01]  /*2a10*/  STL [R1+0xa0c], R225 ;  /* 0x000a0ce101007387 */ /* 0x000fe20000100800 */
[----:B------:R-:W-:Y:S01]  /*2a20*/  @!P5 IMAD.IADD R93, R93, 0x1, -R5 ;  /* 0x000000015d5dd824 */ /* 0x000fe200078e0a05 */
[C---:B------:R-:W-:Y:S01]  /*2a30*/  ISETP.GT.U32.AND P5, PT, R5.reuse, R87, PT ;  /* 0x000000570500720c */ /* 0x040fe20003fa4070 */
[----:B------:R-:W-:Y:S01]  /*2a40*/  IMAD.MOV R10, RZ, RZ, -R10 ;  /* 0x000000ffff0a7224 */ /* 0x000fe200078e0a0a */
[C---:B------:R-:W-:Y:S01]  /*2a50*/  ISETP.GT.U32.AND P4, PT, R5.reuse, R85, PT ;  /* 0x000000550500720c */ /* 0x040fe20003f84070 */
[----:B------:R-:W-:Y:S01]  /*2a60*/  IMAD.MOV R8, RZ, RZ, -R8 ;  /* 0x000000ffff087224 */ /* 0x000fe200078e0a08 */
[----:B------:R-:W-:Y:S01]  /*2a70*/  ISETP.GT.U32.AND P0, PT, R5, R81, PT ;  /* 0x000000510500720c */ /* 0x000fe20003f04070 */
[----:B------:R-:W-:Y:S01]  /*2a80*/  IMAD.MOV R14, RZ, RZ, -R9 ;  /* 0x000000ffff0e7224 */ /* 0x000fe200078e0a09 */
[----:B------:R-:W-:Y:S01]  /*2a90*/  STL [R1+0xa04], R224 ;  /* 0x000a04e001007387 */ /* 0x000fe20000100800 */
[----:B------:R-:W-:-:S03]  /*2aa0*/  IMAD.HI.U32 R7, R2, R80, RZ ;  /* 0x0000005002077227 */ /* 0x000fc600078e00ff */
[----:B------:R-:W-:Y:S01]  /*2ab0*/  STL [R1+0x9f4], R223 ;  /* 0x0009f4df01007387 */ /* 0x000fe20000100800 */
[----:B------:R-:W-:-:S04]  /*2ac0*/  IMAD.HI.U32 R9, R2, R78, RZ ;  /* 0x0000004e02097227 */ /* 0x000fc800078e00ff */
[----:B------:R-:W-:Y:S01]  /*2ad0*/  @!P3 IMAD.IADD R91, R91, 0x1, -R5 ;  /* 0x000000015b5bb824 */ /* 0x000fe200078e0a05 */
[C---:B------:R-:W-:Y:S01]  /*2ae0*/  ISETP.GT.U32.AND P3, PT, R5.reuse, R84, PT ;  /* 0x000000540500720c */ /* 0x040fe20003f64070 */
[----:B------:R-:W-:Y:S01]  /*2af0*/  IMAD R82, R5, R10, R82 ;  /* 0x0000000a05527224 */ /* 0x000fe200078e0252 */
[----:B------:R-:W-:Y:S01]  /*2b00*/  IADD3 R9, -R9, RZ, RZ ;  /* 0x000000ff09097210 */ /* 0x000fe20007ffe1ff */
[----:B------:R-:W-:Y:S02]  /*2b10*/  IMAD R79, R5, R8, R79 ;  /* 0x00000008054f7224 */ /* 0x000fe400078e024f */
[----:B------:R-:W-:Y:S02]  /*2b20*/  VIADD R222, R0, 0x3b ;  /* 0x0000003b00de7836 */ /* 0x000fe40000000000 */
[----:B------:R-:W-:-:S03]  /*2b30*/  IMAD.HI.U32 R10, R2, R77, RZ ;  /* 0x0000004d020a7227 */ /* 0x000fc600078e00ff */
[----:B------:R-:W-:Y:S01]  /*2b40*/  IABS R76, R222 ;  /* 0x000000de004c7213 */ /* 0x000fe20000000000 */
[----:B------:R-:W-:Y:S01]  /*2b50*/  IMAD.MOV R7, RZ, RZ, -R7 ;  /* 0x000000ffff077224 */ /* 0x000fe200078e0a07 */
[----:B------:R-:W-:Y:S01]  /*2b60*/  STL [R1+0x9ec], R222 ;  /* 0x0009ecde01007387 */ /* 0x000fe20000100800 */
[----:B------:R-:W-:Y:S01]  /*2b70*/  VIADD R219, R0, 0x3e ;  /* 0x0000003e00db7836 */ /* 0x000fe20000000000 */
[----:B------:R-:W-:Y:S01]  /*2b80*/  @!P3 IADD3 R84, R84, -R5, RZ ;  /* 0x800000055454b210 */ /* 0x000fe20007ffe0ff */
[----:B------:R-:W-:-:S03]  /*2b90*/  IMAD.HI.U32 R8, R2, R74, RZ ;  /* 0x0000004a02087227 */ /* 0x000fc600078e00ff */
[----:B------:R-:W-:Y:S01]  /*2ba0*/  IABS R73, R219 ;  /* 0x000000db00497213 */ /* 0x000fe20000000000 */
[C---:B------:R-:W-:Y:S02]  /*2bb0*/  IMAD R83, R5.reuse, R14, R83 ;  /* 0x0000000e05537224 */ /* 0x040fe400078e0253 */
[----:B------:R-:W-:Y:S02]  /*2bc0*/  IMAD.MOV R10, RZ, RZ, -R10 ;  /* 0x000000ffff0a7224 */ /* 0x000fe400078e0a0a */
[C---:B------:R-:W-:Y:S02]  /*2bd0*/  IMAD R80, R5.reuse, R7, R80 ;  /* 0x0000000705507224 */ /* 0x040fe400078e0250 */
[----:B------:R-:W-:Y:S02]  /*2be0*/  IMAD.MOV R8, RZ, RZ, -R8 ;  /* 0x000000ffff087224 */ /* 0x000fe400078e0a08 */
[--C-:B------:R-:W-:Y:S01]  /*2bf0*/  @!P6 IMAD.IADD R98, R98, 0x1, -R5.reuse ;  /* 0x000000016262e824 */ /* 0x100fe200078e0a05 */
[----:B------:R-:W-:Y:S01]  /*2c00*/  ISETP.GT.U32.AND P6, PT, R5, R86, PT ;  /* 0x000000560500720c */ /* 0x000fe20003fc4070 */
[----:B------:R-:W-:Y:S01]  /*2c10*/  @!P2 IMAD.IADD R95, R95, 0x1, -R5 ;  /* 0x000000015f5fa824 */ /* 0x000fe200078e0a05 */
[C---:B------:R-:W-:Y:S01]  /*2c20*/  ISETP.GT.U32.AND P2, PT, R5.reuse, R89, PT ;  /* 0x000000590500720c */ /* 0x040fe20003f44070 */
[----:B------:R-:W-:-:S02]  /*2c30*/  IMAD R78, R5, R9, R78 ;  /* 0x00000009054e7224 */ /* 0x000fc400078e024e */
[C---:B------:R-:W-:Y:S02]  /*2c40*/  IMAD R77, R5.reuse, R10, R77 ;  /* 0x0000000a054d7224 */ /* 0x040fe400078e024d */
[----:B------:R-:W-:Y:S02]  /*2c50*/  VIADD R221, R0, 0x3c ;  /* 0x0000003c00dd7836 */ /* 0x000fe40000000000 */
[C---:B------:R-:W-:Y:S01]  /*2c60*/  IMAD R74, R5.reuse, R8, R74 ;  /* 0x00000008054a7224 */ /* 0x040fe200078e024a */
[C---:B------:R-:W-:Y:S01]  /*2c70*/  ISETP.GT.U32.AND P3, PT, R5.reuse, R77, PT ;  /* 0x0000004d0500720c */ /* 0x040fe20003f64070 */
[--C-:B------:R-:W-:Y:S01]  /*2c80*/  @!P1 IMAD.IADD R90, R90, 0x1, -R5.reuse ;  /* 0x000000015a5a9824 */ /* 0x100fe200078e0a05 */
[----:B------:R-:W-:Y:S01]  /*2c90*/  ISETP.GT.U32.AND P1, PT, R5, R83, PT ;  /* 0x000000530500720c */ /* 0x000fe20003f24070 */
[----:B------:R-:W-:Y:S01]  /*2ca0*/  @!P5 IMAD.IADD R87, R87, 0x1, -R5 ;  /* 0x000000015757d824 */ /* 0x000fe200078e0a05 */
[----:B------:R-:W-:Y:S01]  /*2cb0*/  ISETP.GT.U32.AND P5, PT, R5, R80, PT ;  /* 0x000000500500720c */ /* 0x000fe20003fa4070 */
[C---:B------:R-:W-:Y:S01]  /*2cc0*/  IMAD.HI.U32 R11, R2.reuse, R76, RZ ;  /* 0x0000004c020b7227 */ /* 0x040fe200078e00ff */
[----:B------:R-:W-:Y:S01]  /*2cd0*/  IABS R75, R221 ;  /* 0x000000dd004b7213 */ /* 0x000fe20000000000 */
[----:B------:R-:W-:Y:S02]  /*2ce0*/  STL [R1+0x9dc], R221 ;  /* 0x0009dcdd01007387 */ /* 0x000fe40000100800 */
[----:B------:R-:W-:-:S02]  /*2cf0*/  IMAD.HI.U32 R9, R2, R73, RZ ;  /* 0x0000004902097227 */ /* 0x000fc400078e00ff */
[----:B------:R-:W-:Y:S02]  /*2d00*/  STL [R1+0x9d4], R220 ;  /* 0x0009d4dc01007387 */ /* 0x000fe40000100800 */
[--C-:B------:R-:W-:Y:S01]  /*2d10*/  @!P4 IMAD.IADD R85, R85, 0x1, -R5.reuse ;  /* 0x000000015555c824 */ /* 0x100fe200078e0a05 */
[----:B------:R-:W-:Y:S01]  /*2d20*/  ISETP.GT.U32.AND P4, PT, R5, R78, PT ;  /* 0x0000004e0500720c */ /* 0x000fe20003f84070 */
[----:B------:R-:W-:Y:S01]  /*2d30*/  @!P0 IMAD.IADD R81, R81, 0x1, -R5 ;  /* 0x0000000151518824 */ /* 0x000fe200078e0a05 */
[C---:B------:R-:W-:Y:S01]  /*2d40*/  ISETP.GT.U32.AND P0, PT, R5.reuse, R74, PT ;  /* 0x0000004a0500720c */ /* 0x040fe20003f04070 */
[----:B------:R-:W-:Y:S01]  /*2d50*/  IMAD.MOV R11, RZ, RZ, -R11 ;  /* 0x000000ffff0b7224 */ /* 0x000fe200078e0a0b */
[----:B------:R-:W-:Y:S01]  /*2d60*/  @!P5 IADD3 R80, R80, -R5, RZ ;  /* 0x800000055050d210 */ /* 0x000fe20007ffe0ff */
[----:B------:R-:W-:Y:S01]  /*2d70*/  IMAD.MOV R14, RZ, RZ, -R9 ;  /* 0x000000ffff0e7224 */ /* 0x000fe200078e0a09 */
[----:B------:R-:W-:Y:S01]  /*2d80*/  STL [R1+0x9b8], R219 ;  /* 0x0009b8db01007387 */ /* 0x000fe20000100800 */
[----:B------:R-:W-:-:S02]  /*2d90*/  IMAD R76, R5, R11, R76 ;  /* 0x0000000b054c7224 */ /* 0x000fc400078e024c */
[----:B------:R-:W-:-:S04]  /*2da0*/  IMAD.HI.U32 R7, R2, R75, RZ ;  /* 0x0000004b02077227 */ /* 0x000fc800078e00ff */
[----:B------:R-:W-:Y:S01]  /*2db0*/  IMAD R73, R5, R14, R73 ;  /* 0x0000000e05497224 */ /* 0x000fe200078e0249 */
[----:B------:R-:W-:Y:S01]  /*2dc0*/  IADD3 R12, -R7, RZ, RZ ;  /* 0x000000ff070c7210 */ /* 0x000fe20007ffe1ff */
[--C-:B------:R-:W-:Y:S01]  /*2dd0*/  @!P2 IMAD.IADD R89, R89, 0x1, -R5.reuse ;  /* 0x000000015959a824 */ /* 0x100fe200078e0a05 */
[C---:B------:R-:W-:Y:S01]  /*2de0*/  ISETP.GT.U32.AND P2, PT, R5.reuse, R82, PT ;  /* 0x000000520500720c */ /* 0x040fe20003f44070 */
[--C-:B------:R-:W-:Y:S01]  /*2df0*/  @!P6 IMAD.IADD R86, R86, 0x1, -R5.reuse ;  /* 0x000000015656e824 */ /* 0x100fe200078e0a05 */
[----:B------:R-:W-:Y:S01]  /*2e00*/  ISETP.GT.U32.AND P6, PT, R5, R79, PT ;  /* 0x0000004f0500720c */ /* 0x000fe20003fc4070 */
[--C-:B------:R-:W-:Y:S01]  /*2e10*/  @!P1 IMAD.IADD R83, R83, 0x1, -R5.reuse ;  /* 0x0000000153539824 */ /* 0x100fe200078e0a05 */
[C---:B------:R-:W-:Y:S01]  /*2e20*/  ISETP.GT.U32.AND P1, PT, R5.reuse, R76, PT ;  /* 0x0000004c0500720c */ /* 0x040fe20003f24070 */
[----:B------:R-:W-:Y:S01]  /*2e30*/  VIADD R218, R0, 0x3f ;  /* 0x0000003f00da7836 */ /* 0x000fe20000000000 */
[C---:B------:R-:W-:Y:S01]  /*2e40*/  ISETP.GT.U32.AND P5, PT, R5.reuse, R73, PT ;  /* 0x000000490500720c */ /* 0x040fe20003fa4070 */
[--C-:B------:R-:W-:Y:S01]  /*2e50*/  @!P4 IMAD.IADD R78, R78, 0x1, -R5.reuse ;  /* 0x000000014e4ec824 */ /* 0x100fe200078e0a05 */
[----:B------:R-:W-:Y:S01]  /*2e60*/  ISETP.GT.U32.AND P4, PT, R5, R84, PT ;  /* 0x000000540500720c */ /* 0x000fe20003f84070 */
[--C-:B------:R-:W-:Y:S01]  /*2e70*/  @!P3 IMAD.IADD R77, R77, 0x1, -R5.reuse ;  /* 0x000000014d4db824 */ /* 0x100fe200078e0a05 */
[C---:B------:R-:W-:Y:S01]  /*2e80*/  ISETP.GT.U32.AND P3, PT, R5.reuse, R83, PT ;  /* 0x000000530500720c */ /* 0x040fe20003f64070 */
[----:B------:R-:W-:Y:S01]  /*2e90*/  @!P0 IMAD.IADD R74, R74, 0x1, -R5 ;  /* 0x000000014a4a8824 */ /* 0x000fe200078e0a05 */
[C---:B------:R-:W-:Y:S01]  /*2ea0*/  ISETP.GT.U32.AND P0, PT, R5.reuse, R80, PT ;  /* 0x000000500500720c */ /* 0x040fe20003f04070 */
[C---:B------:R-:W-:Y:S01]  /*2eb0*/  IMAD R75, R5.reuse, R12, R75 ;  /* 0x0000000c054b7224 */ /* 0x040fe200078e024b */
[----:B------:R-:W-:Y:S01]  /*2ec0*/  IABS R72, R218 ;  /* 0x000000da00487213 */ /* 0x000fe20000000000 */
[C---:B------:R-:W-:Y:S01]  /*2ed0*/  VIADD R217, R0.reuse, 0x40 ;  /* 0x0000004000d97836 */ /* 0x040fe20000000000 */
[----:B------:R-:W-:Y:S01]  /*2ee0*/  STL [R1+0x9ac], R218 ;  /* 0x0009acda01007387 */ /* 0x000fe20000100800 */
[----:B------:R-:W-:Y:S01]  /*2ef0*/  VIADD R216, R0, 0x41 ;  /* 0x0000004100d87836 */ /* 0x000fe20000000000 */
[----:B------:R-:W-:Y:S01]  /*2f00*/  @!P1 IADD3 R76, R76, -R5, RZ ;  /* 0x800000054c4c9210 */ /* 0x000fe20007ffe0ff */
[--C-:B------:R-:W-:Y:S01]  /*2f10*/  @!P2 IMAD.IADD R82, R82, 0x1, -R5.reuse ;  /* 0x000000015252a824 */ /* 0x100fe200078e0a05 */
[----:B------:R-:W-:Y:S01]  /*2f20*/  ISETP.GT.U32.AND P2, PT, R5, R75, PT ;  /* 0x0000004b0500720c */ /* 0x000fe20003f44070 */
[--C-:B------:R-:W-:Y:S01]  /*2f30*/  @!P6 IMAD.IADD R79, R79, 0x1, -R5.reuse ;  /* 0x000000014f4fe824 */ /* 0x100fe200078e0a05 */
[----:B------:R-:W-:Y:S01]  /*2f40*/  IABS R71, R217 ;  /* 0x000000d900477213 */ /* 0x000fe20000000000 */
[----:B------:R-:W-:Y:S01]  /*2f50*/  IMAD.HI.U32 R10, R2, R72, RZ ;  /* 0x00000048020a7227 */ /* 0x000fe200078e00ff */
[----:B------:R-:W-:Y:S01]  /*2f60*/  IABS R70, R216 ;  /* 0x000000d800467213 */ /* 0x000fe20000000000 */
[----:B------:R-:W-:Y:S01]  /*2f70*/  STL [R1+0x9a4], R217 ;  /* 0x0009a4d901007387 */ /* 0x000fe20000100800 */
[----:B------:R-:W-:Y:S01]  /*2f80*/  @!P5 IADD3 R73, R73, -R5, RZ ;  /* 0x800000054949d210 */ /* 0x000fe20007ffe0ff */
[C---:B------:R-:W-:Y:S01]  /*2f90*/  VIADD R214, R0.reuse, 0x43 ;  /* 0x0000004300d67836 */ /* 0x040fe20000000000 */
[C---:B------:R-:W-:Y:S01]  /*2fa0*/  ISETP.GT.U32.AND P1, PT, R5.reuse, R82, PT ;  /* 0x000000520500720c */ /* 0x040fe20003f24070 */
[----:B------:R-:W-:Y:S01]  /*2fb0*/  VIADD R215, R0, 0x42 ;  /* 0x0000004200d77836 */ /* 0x000fe20000000000 */
[C---:B------:R-:W-:Y:S01]  /*2fc0*/  ISETP.GT.U32.AND P5, PT, R5.reuse, R79, PT ;  /* 0x0000004f0500720c */ /* 0x040fe20003fa4070 */
[----:B------:R-:W-:Y:S01]  /*2fd0*/  IMAD.MOV R10, RZ, RZ, -R10 ;  /* 0x000000ffff0a7224 */ /* 0x000fe200078e0a0a */
[C---:B------:R-:W-:Y:S01]  /*2fe0*/  ISETP.GT.U32.AND P6, PT, R5.reuse, R85, PT ;  /* 0x000000550500720c */ /* 0x040fe20003fc4070 */
[----:B------:R-:W-:Y:S01]  /*2ff0*/  IMAD.HI.U32 R11, R2, R71, RZ ;  /* 0x00000047020b7227 */ /* 0x000fe200078e00ff */
[----:B------:R-:W-:Y:S01]  /*3000*/  IABS R68, R214 ;  /* 0x000000d600447213 */ /* 0x000fe20000000000 */
[----:B------:R-:W-:Y:S01]  /*3010*/  STL [R1+0x994], R216 ;  /* 0x000994d801007387 */ /* 0x000fe20000100800 */
[----:B------:R-:W-:Y:S01]  /*3020*/  IABS R69, R215 ;  /* 0x000000d700457213 */ /* 0x000fe20000000000 */
[--C-:B------:R-:W-:Y:S01]  /*3030*/  @!P4 IMAD.IADD R84, R84, 0x1, -R5.reuse ;  /* 0x000000015454c824 */ /* 0x100fe200078e0a05 */
[----:B------:R-:W-:Y:S01]  /*3040*/  ISETP.GT.U32.AND P4, PT, R5, R78, PT ;  /* 0x0000004e0500720c */ /* 0x000fe20003f84070 */
[----:B------:R-:W-:Y:S01]  /*3050*/  VIADD R211, R0, 0x46 ;  /* 0x0000004600d37836 */ /* 0x000fe20000000000 */
[----:B------:R-:W-:Y:S01]  /*3060*/  IADD3 R16, -R11, RZ, RZ ;  /* 0x000000ff0b107210 */ /* 0x000fe20007ffe1ff */
[--C-:B------:R-:W-:Y:S01]  /*3070*/  @!P3 IMAD.IADD R83, R83, 0x1, -R5.reuse ;  /* 0x000000015353b824 */ /* 0x100fe200078e0a05 */
[C---:B------:R-:W-:Y:S01]  /*3080*/  ISETP.GT.U32.AND P3, PT, R5.reuse, R77, PT ;  /* 0x0000004d0500720c */ /* 0x040fe20003f64070 */
[----:B------:R-:W-:Y:S01]  /*3090*/  @!P0 IMAD.IADD R80, R80, 0x1, -R5 ;  /* 0x0000000150508824 */ /* 0x000fe200078e0a05 */
[C---:B------:R-:W-:Y:S01]  /*30a0*/  ISETP.GT.U32.AND P0, PT, R5.reuse, R74, PT ;  /* 0x0000004a0500720c */ /* 0x040fe20003f04070 */
[C---:B------:R-:W-:Y:S01]  /*30b0*/  IMAD R72, R5.reuse, R10, R72 ;  /* 0x0000000a05487224 */ /* 0x040fe200078e0248 */
[----:B------:R-:W-:Y:S01]  /*30c0*/  IABS R65, R211 ;  /* 0x000000d300417213 */ /* 0x000fe20000000000 */
[----:B------:R-:W-:Y:S01]  /*30d0*/  IMAD.HI.U32 R7, R2, R70, RZ ;  /* 0x0000004602077227 */ /* 0x000fe200078e00ff */
[----:B------:R-:W-:Y:S01]  /*30e0*/  @!P1 IADD3 R82, R82, -R5, RZ ;  /* 0x8000000552529210 */ /* 0x000fe20007ffe0ff */
[----:B------:R-:W-:Y:S01]  /*30f0*/  STL [R1+0x98c], R215 ;  /* 0x00098cd701007387 */ /* 0x000fe20000100800 */
[----:B------:R-:W-:Y:S01]  /*3100*/  ISETP.GT.U32.AND P1, PT, R5, R76, PT ;  /* 0x0000004c0500720c */ /* 0x000fe20003f24070 */
[----:B------:R-:W-:Y:S01]  /*3110*/  IMAD.HI.U32 R10, R2, R67, RZ ;  /* 0x00000043020a7227 */ /* 0x000fe200078e00ff */
[----:B------:R-:W-:Y:S01]  /*3120*/  @!P4 IADD3 R78, R78, -R5, RZ ;  /* 0x800000054e4ec210 */ /* 0x000fe20007ffe0ff */
[----:B------:R-:W-:Y:S02]  /*3130*/  STL [R1+0x97c], R214 ;  /* 0x00097cd601007387 */ /* 0x000fe40000100800 */
[----:B------:R-:W-:-:S02]  /*3140*/  VIADD R212, R0, 0x45 ;  /* 0x0000004500d47836 */ /* 0x000fc40000000000 */
[----:B------:R-:W-:Y:S01]  /*3150*/  IMAD.HI.U32 R9, R2, R68, RZ ;  /* 0x0000004402097227 */ /* 0x000fe200078e00ff */
[----:B------:R-:W-:Y:S01]  /*3160*/  @!P0 IADD3 R74, R74, -R5, RZ ;  /* 0x800000054a4a8210 */ /* 0x000fe20007ffe0ff */
[----:B------:R-:W-:Y:S01]  /*3170*/  STL [R1+0x974], R213 ;  /* 0x000974d501007387 */ /* 0x000fe20000100800 */
[----:B------:R-:W-:Y:S01]  /*3180*/  IABS R66, R212 ;  /* 0x000000d400427213 */ /* 0x000fe20000000000 */
[----:B------:R-:W-:Y:S01]  /*3190*/  IMAD.MOV R7, RZ, RZ, -R7 ;  /* 0x000000ffff077224 */ /* 0x000fe200078e0a07 */
[----:B------:R-:W-:Y:S01]  /*31a0*/  IADD3 R9, -R9, RZ, RZ ;  /* 0x000000ff09097210 */ /* 0x000fe20007ffe1ff */
[----:B------:R-:W-:Y:S01]  /*31b0*/  IMAD.HI.U32 R8, R2, R69, RZ ;  /* 0x0000004502087227 */ /* 0x000fe200078e00ff */
[----:B------:R-:W-:Y:S03]  /*31c0*/  STL [R1+0x96c], R212 ;  /* 0x00096cd401007387 */ /* 0x000fe60000100800 */
[----:B------:R-:W-:Y:S01]  /*31d0*/  IMAD.MOV R10, RZ, RZ, -R10 ;  /* 0x000000ffff0a7224 */ /* 0x000fe200078e0a0a */
[----:B------:R-:W-:Y:S01]  /*31e0*/  STL [R1+0x968], R211 ;  /* 0x000968d301007387 */ /* 0x000fe20000100800 */
[----:B------:R-:W-:-:S02]  /*31f0*/  VIADD R209, R0, 0x48 ;  /* 0x0000004800d17836 */ /* 0x000fc40000000000 */
[----:B------:R-:W-:Y:S01]  /*3200*/  VIADD R206, R0, 0x4b ;  /* 0x0000004b00ce7836 */ /* 0x000fe20000000000 */
[----:B------:R-:W-:Y:S01]  /*3210*/  STL [R1+0x964], R210 ;  /* 0x000964d201007387 */ /* 0x000fe20000100800 */
[----:B------:R-:W-:Y:S01]  /*3220*/  @!P2 IMAD.IADD R75, R75, 0x1, -R5 ;  /* 0x000000014b4ba824 */ /* 0x000fe200078e0a05 */
[C---:B------:R-:W-:Y:S01]  /*3230*/  ISETP.GT.U32.AND P2, PT, R5.reuse, R81, PT ;  /* 0x000000510500720c */ /* 0x040fe20003f44070 */
[C---:B------:R-:W-:Y:S01]  /*3240*/  IMAD R71, R5.reuse, R16, R71 ;  /* 0x0000001005477224 */ /* 0x040fe200078e0247 */
[----:B------:R-:W-:Y:S01]  /*3250*/  IABS R63, R209 ;  /* 0x000000d1003f7213 */ /* 0x000fe20000000000 */
[C---:B------:R-:W-:Y:S01]  /*3260*/  IMAD R70, R5.reuse, R7, R70 ;  /* 0x0000000705467224 */ /* 0x040fe200078e0246 */
[----:B------:R-:W-:Y:S01]  /*3270*/  IABS R60, R206 ;  /* 0x000000ce003c7213 */ /* 0x000fe20000000000 */
[----:B------:R-:W-:Y:S01]  /*3280*/  IMAD.MOV R8, RZ, RZ, -R8 ;  /* 0x000000ffff087224 */ /* 0x000fe200078e0a08 */
[C---:B------:R-:W-:Y:S01]  /*3290*/  ISETP.GT.U32.AND P4, PT, R5.reuse, R71, PT ;  /* 0x000000470500720c */ /* 0x040fe20003f84070 */
[----:B------:R-:W-:Y:S01]  /*32a0*/  IMAD R67, R5, R10, R67 ;  /* 0x0000000a05437224 */ /* 0x000fe200078e0243 */
[----:B------:R-:W-:Y:S01]  /*32b0*/  STL [R1+0x960], R209 ;  /* 0x000960d101007387 */ /* 0x000fe20000100800 */
[----:B------:R-:W-:-:S03]  /*32c0*/  IMAD.HI.U32 R7, R2, R65, RZ ;  /* 0x0000004102077227 */ /* 0x000fc600078e00ff */
[----:B------:R-:W-:Y:S01]  /*32d0*/  ISETP.GT.U32.AND P0, PT, R5, R67, PT ;  /* 0x000000430500720c */ /* 0x000fe20003f04070 */
[--C-:B------:R-:W-:Y:S01]  /*32e0*/  @!P5 IMAD.IADD R79, R79, 0x1, -R5.reuse ;  /* 0x000000014f4fd824 */ /* 0x100fe200078e0a05 */
[----:B------:R-:W-:Y:S01]  /*32f0*/  ISETP.GT.U32.AND P5, PT, R5, R72, PT ;  /* 0x000000480500720c */ /* 0x000fe20003fa4070 */
[----:B------:R-:W-:Y:S01]  /*3300*/  @!P6 IMAD.IADD R85, R85, 0x1, -R5 ;  /* 0x000000015555e824 */ /* 0x000fe200078e0a05 */
[----:B------:R-:W-:Y:S01]  /*3310*/  ISETP.GT.U32.AND P6, PT, R5, R73, PT ;  /* 0x000000490500720c */ /* 0x000fe20003fc4070 */
[----:B------:R-:W-:Y:S01]  /*3320*/  IMAD.HI.U32 R11, R2, R66, RZ ;  /* 0x00000042020b7227 */ /* 0x000fe200078e00ff */
[----:B------:R-:W-:-:S03]  /*3330*/  IADD3 R12, -R7, RZ, RZ ;  /* 0x000000ff070c7210 */ /* 0x000fc60007ffe1ff */
[----:B------:R-:W-:Y:S02]  /*3340*/  IMAD R69, R5, R8, R69 ;  /* 0x0000000805457224 */ /* 0x000fe400078e0245 */
[----:B------:R-:W-:Y:S01]  /*3350*/  @!P3 IMAD.IADD R77, R77, 0x1, -R5 ;  /* 0x000000014d4db824 */ /* 0x000fe200078e0a05 */
[C---:B------:R-:W-:Y:S01]  /*3360*/  ISETP.GT.U32.AND P3, PT, R5.reuse, R70, PT ;  /* 0x000000460500720c */ /* 0x040fe20003f64070 */
[----:B------:R-:W-:Y:S02]  /*3370*/  IMAD R68, R5, R9, R68 ;  /* 0x0000000905447224 */ /* 0x000fe400078e0244 */
[----:B------:R-:W-:-:S04]  /*3380*/  IMAD.HI.U32 R8, R2, R64, RZ ;  /* 0x0000004002087227 */ /* 0x000fc800078e00ff */
[----:B------:R-:W-:Y:S02]  /*3390*/  VIADD R208, R0, 0x49 ;  /* 0x0000004900d07836 */ /* 0x000fe40000000000 */
[----:B------:R-:W-:-:S03]  /*33a0*/  IMAD.HI.U32 R9, R2, R63, RZ ;  /* 0x0000003f02097227 */ /* 0x000fc600078e00ff */
[----:B------:R-:W-:Y:S01]  /*33b0*/  IABS R62, R208 ;  /* 0x000000d0003e7213 */ /* 0x000fe20000000000 */
[----:B------:R-:W-:Y:S01]  /*33c0*/  IMAD.HI.U32 R7, R2, R60, RZ ;  /* 0x0000003c02077227 */ /* 0x000fe200078e00ff */
[----:B------:R-:W-:Y:S01]  /*33d0*/  @!P3 IADD3 R70, R70, -R5, RZ ;  /* 0x800000054646b210 */ /* 0x000fe20007ffe0ff */
[----:B------:R-:W-:Y:S02]  /*33e0*/  STL [R1+0x95c], R208 ;  /* 0x00095cd001007387 */ /* 0x000fe40000100800 */
[----:B------:R-:W-:Y:S02]  /*33f0*/  IMAD.MOV R11, RZ, RZ, -R11 ;  /* 0x000000ffff0b7224 */ /* 0x000fe400078e0a0b */
[----:B------:R-:W-:Y:S02]  /*3400*/  IMAD.MOV R8, RZ, RZ, -R8 ;  /* 0x000000ffff087224 */ /* 0x000fe400078e0a08 */
[----:B------:R-:W-:Y:S02]  /*3410*/  IMAD.MOV R14, RZ, RZ, -R9 ;  /* 0x000000ffff0e7224 */ /* 0x000fe400078e0a09 */
[----:B------:R-:W-:-:S02]  /*3420*/  IMAD R65, R5, R12, R65 ;  /* 0x0000000c05417224 */ /* 0x000fc400078e0241 */
[----:B------:R-:W-:Y:S02]  /*3430*/  IMAD.MOV R7, RZ, RZ, -R7 ;  /* 0x000000ffff077224 */ /* 0x000fe400078e0a07 */
[----:B------:R-:W-:Y:S01]  /*3440*/  @!P2 IMAD.IADD R81, R81, 0x1, -R5 ;  /* 0x000000015151a824 */ /* 0x000fe200078e0a05 */
[C---:B------:R-:W-:Y:S01]  /*3450*/  ISETP.GT.U32.AND P2, PT, R5.reuse, R75, PT ;  /* 0x0000004b0500720c */ /* 0x040fe20003f44070 */
[C---:B------:R-:W-:Y:S02]  /*3460*/  IMAD R66, R5.reuse, R11, R66 ;  /* 0x0000000b05427224 */ /* 0x040fe400078e0242 */
[C---:B------:R-:W-:Y:S02]  /*3470*/  IMAD R64, R5.reuse, R8, R64 ;  /* 0x0000000805407224 */ /* 0x040fe400078e0240 */
[C---:B------:R-:W-:Y:S02]  /*3480*/  IMAD R63, R5.reuse, R14, R63 ;  /* 0x0000000e053f7224 */ /* 0x040fe400078e023f */
[----:B------:R-:W-:-:S02]  /*3490*/  IMAD R60, R5, R7, R60 ;  /* 0x00000007053c7224 */ /* 0x000fc400078e023c */
[--C-:B------:R-:W-:Y:S01]  /*34a0*/  @!P1 IMAD.IADD R76, R76, 0x1, -R5.reuse ;  /* 0x000000014c4c9824 */ /* 0x100fe200078e0a05 */
[C---:B------:R-:W-:Y:S01]  /*34b0*/  ISETP.GT.U32.AND P1, PT, R5.reuse, R69, PT ;  /* 0x000000450500720c */ /* 0x040fe20003f24070 */
[--C-:B------:R-:W-:Y:S01]  /*34c0*/  @!P5 IMAD.IADD R72, R72, 0x1, -R5.reuse ;  /* 0x000000014848d824 */ /* 0x100fe200078e0a05 */
[----:B------:R-:W-:Y:S01]  /*34d0*/  ISETP.GT.U32.AND P5, PT, R5, R65, PT ;  /* 0x000000410500720c */ /* 0x000fe20003fa4070 */
[----:B------:R-:W-:Y:S01]  /*34e0*/  @!P6 IMAD.IADD R73, R73, 0x1, -R5 ;  /* 0x000000014949e824 */ /* 0x000fe200078e0a05 */
[C---:B------:R-:W-:Y:S01]  /*34f0*/  ISETP.GT.U32.AND P6, PT, R5.reuse, R66, PT ;  /* 0x000000420500720c */ /* 0x040fe20003fc4070 */
[----:B------:R-:W-:Y:S01]  /*3500*/  IMAD.HI.U32 R10, R2, R62, RZ ;  /* 0x0000003e020a7227 */ /* 0x000fe200078e00ff */
[----:B------:R-:W-:-:S03]  /*3510*/  ISETP.GT.U32.AND P3, PT, R5, R63, PT ;  /* 0x0000003f0500720c */ /* 0x000fc60003f64070 */
[--C-:B------:R-:W-:Y:S01]  /*3520*/  @!P4 IMAD.IADD R71, R71, 0x1, -R5.reuse ;  /* 0x000000014747c824 */ /* 0x100fe200078e0a05 */
[----:B------:R-:W-:Y:S01]  /*3530*/  ISETP.GT.U32.AND P4, PT, R5, R64, PT ;  /* 0x000000400500720c */ /* 0x000fe20003f84070 */
[--C-:B------:R-:W-:Y:S01]  /*3540*/  @!P0 IMAD.IADD R67, R67, 0x1, -R5.reuse ;  /* 0x0000000143438824 */ /* 0x100fe200078e0a05 */
[C---:B------:R-:W-:Y:S01]  /*3550*/  ISETP.GT.U32.AND P0, PT, R5.reuse, R60, PT ;  /* 0x0000003c0500720c */ /* 0x040fe20003f04070 */
[----:B------:R-:W-:Y:S02]  /*3560*/  IMAD.MOV R10, RZ, RZ, -R10 ;  /* 0x000000ffff0a7224 */ /* 0x000fe400078e0a0a */
[----:B------:R-:W-:Y:S02]  /*3570*/  VIADD R207, R0, 0x4a ;  /* 0x0000004a00cf7836 */ /* 0x000fe40000000000 */
[----:B------:R-:W-:Y:S01]  /*3580*/  IMAD R62, R5, R10, R62 ;  /* 0x0000000a053e7224 */ /* 0x000fe200078e023e */
[----:B------:R-:W-:Y:S01]  /*3590*/  @!P6 IADD3 R66, R66, -R5, RZ ;  /* 0x800000054242e210 */ /* 0x000fe20007ffe0ff */
[----:B------:R-:W-:Y:S01]  /*35a0*/  VIADD R205, R0, 0x4c ;  /* 0x0000004c00cd7836 */ /* 0x000fe20000000000 */
[----:B------:R-:W-:Y:S01]  /*35b0*/  IABS R61, R207 ;  /* 0x000000cf003d7213 */ /* 0x000fe20000000000 */
[--C-:B------:R-:W-:Y:S01]  /*35c0*/  @!P2 IMAD.IADD R75, R75, 0x1, -R5.reuse ;  /* 0x000000014b4ba824 */ /* 0x100fe200078e0a05 */
[----:B------:R-:W-:Y:S01]  /*35d0*/  ISETP.GT.U32.AND P2, PT, R5, R68, PT ;  /* 0x000000440500720c */ /* 0x000fe20003f44070 */
[--C-:B------:R-:W-:Y:S01]  /*35e0*/  @!P1 IMAD.IADD R69, R69, 0x1, -R5.reuse ;  /* 0x0000000145459824 */ /* 0x100fe200078e0a05 */
[----:B------:R-:W-:Y:S01]  /*35f0*/  IABS R59, R205 ;  /* 0x000000cd003b7213 */ /* 0x000fe20000000000 */
[--C-:B------:R-:W-:Y:S01]  /*3600*/  @!P5 IMAD.IADD R65, R65, 0x1, -R5.reuse ;  /* 0x000000014141d824 */ /* 0x100fe200078e0a05 */
[C---:B------:R-:W-:Y:S01]  /*3610*/  ISETP.GT.U32.AND P1, PT, R5.reuse, R62, PT ;  /* 0x0000003e0500720c */ /* 0x040fe20003f24070 */
[----:B------:R-:W-:Y:S01]  /*3620*/  IMAD.HI.U32 R11, R2, R61, RZ ;  /* 0x0000003d020b7227 */ /* 0x000fe200078e00ff */
[C---:B------:R-:W-:Y:S01]  /*3630*/  ISETP.GT.U32.AND P5, PT, R5.reuse, R71, PT ;  /* 0x000000470500720c */ /* 0x040fe20003fa4070 */
[----:B------:R-:W-:Y:S01]  /*3640*/  STL [R1+0x958], R207 ;  /* 0x000958cf01007387 */ /* 0x000fe20000100800 */
[C---:B------:R-:W-:Y:S01]  /*3650*/  ISETP.GT.U32.AND P6, PT, R5.reuse, R72, PT ;  /* 0x000000480500720c */ /* 0x040fe20003fc4070 */
[--C-:B------:R-:W-:Y:S01]  /*3660*/  @!P4 IMAD.IADD R64, R64, 0x1, -R5.reuse ;  /* 0x000000014040c824 */ /* 0x100fe200078e0a05 */
[----:B------:R-:W-:Y:S01]  /*3670*/  ISETP.GT.U32.AND P4, PT, R5, R70, PT ;  /* 0x000000460500720c */ /* 0x000fe20003f84070 */
[----:B------:R-:W-:Y:S01]  /*3680*/  VIADD R204, R0, 0x4d ;  /* 0x0000004d00cc7836 */ /* 0x000fe20000000000 */
[----:B------:R-:W-:Y:S01]  /*3690*/  IADD3 R16, -R11, RZ, RZ ;  /* 0x000000ff0b107210 */ /* 0x000fe20007ffe1ff */
[--C-:B------:R-:W-:Y:S01]  /*36a0*/  @!P3 IMAD.IADD R63, R63, 0x1, -R5.reuse ;  /* 0x000000013f3fb824 */ /* 0x100fe200078e0a05 */
[C---:B------:R-:W-:Y:S01]  /*36b0*/  ISETP.GT.U32.AND P3, PT, R5.reuse, R69, PT ;  /* 0x000000450500720c */ /* 0x040fe20003f64070 */
[--C-:B------:R-:W-:Y:S01]  /*36c0*/  @!P0 IMAD.IADD R60, R60, 0x1, -R5.reuse ;  /* 0x000000013c3c8824 */ /* 0x100fe200078e0a05 */
[----:B------:R-:W-:Y:S01]  /*36d0*/  ISETP.GT.U32.AND P0, PT, R5, R66, PT ;  /* 0x000000420500720c */ /* 0x000fe20003f04070 */
[----:B------:R-:W-:Y:S01]  /*36e0*/  IMAD.HI.U32 R8, R2, R59, RZ ;  /* 0x0000003b02087227 */ /* 0x000fe200078e00ff */
[----:B------:R-:W-:Y:S01]  /*36f0*/  IABS R58, R204 ;  /* 0x000000cc003a7213 */ /* 0x000fe20000000000 */
[----:B------:R-:W-:Y:S01]  /*3700*/  STL [R1+0x954], R206 ;  /* 0x000954ce01007387 */ /* 0x000fe20000100800 */
[-C--:B------:R-:W-:Y:S01]  /*3710*/  @!P1 IADD3 R62, R62, -R5.reuse, RZ ;  /* 0x800000053e3e9210 */ /* 0x080fe20007ffe0ff */
[----:B------:R-:W-:Y:S01]  /*3720*/  VIADD R202, R0, 0x4f ;  /* 0x0000004f00ca7836 */ /* 0x000fe20000000000 */
[----:B------:R-:W-:Y:S01]  /*3730*/  @!P6 IADD3 R72, R72, -R5, RZ ;  /* 0x800000054848e210 */ /* 0x000fe20007ffe0ff */
[----:B------:R-:W-:Y:S01]  /*3740*/  IMAD.MOV R8, RZ, RZ, -R8 ;  /* 0x000000ffff087224 */ /* 0x000fe200078e0a08 */
[----:B------:R-:W-:Y:S01]  /*3750*/  STL [R1+0x950], R205 ;  /* 0x000950cd01007387 */ /* 0x000fe20000100800 */
[----:B------:R-:W-:Y:S01]  /*3760*/  VIADD R198, R0, 0x53 ;  /* 0x0000005300c67836 */ /* 0x000fe20000000000 */
[----:B------:R-:W-:Y:S01]  /*3770*/  IABS R56, R202 ;  /* 0x000000ca00387213 */ /* 0x000fe20000000000 */
[----:B------:R-:W-:Y:S01]  /*3780*/  @!P2 IMAD.IADD R68, R68, 0x1, -R5 ;  /* 0x000000014444a824 */ /* 0x000fe200078e0a05 */
[----:B------:R-:W-:Y:S01]  /*3790*/  STL [R1+0x94c], R204 ;  /* 0x00094ccc01007387 */ /* 0x000fe20000100800 */
[----:B------:R-:W-:Y:S01]  /*37a0*/  IMAD.HI.U32 R10, R2, R57, RZ ;  /* 0x00000039020a7227 */ /* 0x000fe200078e00ff */
[----:B------:R-:W-:-:S02]  /*37b0*/  IABS R52, R198 ;  /* 0x000000c600347213 */ /* 0x000fc40000000000 */
[C---:B------:R-:W-:Y:S01]  /*37c0*/  ISETP.GT.U32.AND P1, PT, R5.reuse, R68, PT ;  /* 0x000000440500720c */ /* 0x040fe20003f24070 */
[----:B------:R-:W-:Y:S01]  /*37d0*/  IMAD R61, R5, R16, R61 ;  /* 0x00000010053d7224 */ /* 0x000fe200078e023d */
[----:B------:R-:W-:Y:S01]  /*37e0*/  STL [R1+0x948], R203 ;  /* 0x000948cb01007387 */ /* 0x000fe20000100800 */
[----:B------:R-:W-:-:S03]  /*37f0*/  IMAD.HI.U32 R9, R2, R58, RZ ;  /* 0x0000003a02097227 */ /* 0x000fc600078e00ff */
[C---:B------:R-:W-:Y:S01]  /*3800*/  ISETP.GT.U32.AND P2, PT, R5.reuse, R61, PT ;  /* 0x0000003d0500720c */ /* 0x040fe20003f44070 */
[----:B------:R-:W-:Y:S01]  /*3810*/  IMAD R59, R5, R8, R59 ;  /* 0x00000008053b7224 */ /* 0x000fe200078e023b */
[----:B------:R-:W-:Y:S01]  /*3820*/  IADD3 R9, -R9, RZ, RZ ;  /* 0x000000ff09097210 */ /* 0x000fe20007ffe1ff */
[--C-:B------:R-:W-:Y:S01]  /*3830*/  @!P5 IMAD.IADD R71, R71, 0x1, -R5.reuse ;  /* 0x000000014747d824 */ /* 0x100fe200078e0a05 */
[C---:B------:R-:W-:Y:S01]  /*3840*/  ISETP.GT.U32.AND P5, PT, R5.reuse, R65, PT ;  /* 0x000000410500720c */ /* 0x040fe20003fa4070 */
[----:B------:R-:W-:Y:S01]  /*3850*/  IMAD.MOV R10, RZ, RZ, -R10 ;  /* 0x000000ffff0a7224 */ /* 0x000fe200078e0a0a */
[----:B------:R-:W-:Y:S01]  /*3860*/  STL [R1+0x944], R202 ;  /* 0x000944ca01007387 */ /* 0x000fe20000100800 */
[----:B------:R-:W-:Y:S01]  /*3870*/  VIADD R201, R0, 0x50 ;  /* 0x0000005000c97836 */ /* 0x000fe20000000000 */
[----:B------:R-:W-:Y:S01]  /*3880*/  @!P1 IADD3 R68, R68, -R5, RZ ;  /* 0x8000000544449210 */ /* 0x000fe20007ffe0ff */
[--C-:B------:R-:W-:Y:S01]  /*3890*/  @!P4 IMAD.IADD R70, R70, 0x1, -R5.reuse ;  /* 0x000000014646c824 */ /* 0x100fe200078e0a05 */
[----:B------:R-:W-:Y:S01]  /*38a0*/  ISETP.GT.U32.AND P4, PT, R5, R64, PT ;  /* 0x000000400500720c */ /* 0x000fe20003f84070 */
[----:B------:R-:W-:Y:S01]  /*38b0*/  VIADD R197, R0, 0x54 ;  /* 0x0000005400c57836 */ /* 0x000fe20000000000 */
[----:B------:R-:W-:Y:S01]  /*38c0*/  IABS R55, R201 ;  /* 0x000000c900377213 */ /* 0x000fe20000000000 */
[--C-:B------:R-:W-:Y:S01]  /*38d0*/  @!P3 IMAD.IADD R69, R69, 0x1, -R5.reuse ;  /* 0x000000014545b824 */ /* 0x100fe200078e0a05 */
[C---:B------:R-:W-:Y:S01]  /*38e0*/  ISETP.GT.U32.AND P3, PT, R5.reuse, R63, PT ;  /* 0x0000003f0500720c */ /* 0x040fe20003f64070 */
[----:B------:R-:W-:Y:S01]  /*38f0*/  @!P0 IMAD.IADD R66, R66, 0x1, -R5 ;  /* 0x0000000142428824 */ /* 0x000fe200078e0a05 */
[C---:B------:R-:W-:Y:S01]  /*3900*/  ISETP.GT.U32.AND P0, PT, R5.reuse, R59, PT ;  /* 0x0000003b0500720c */ /* 0x040fe20003f04070 */
[----:B------:R-:W-:Y:S01]  /*3910*/  IMAD.HI.U32 R11, R2, R56, RZ ;  /* 0x00000038020b7227 */ /* 0x000fe200078e00ff */
[----:B------:R-:W-:Y:S01]  /*3920*/  IABS R51, R197 ;  /* 0x000000c500337213 */ /* 0x000fe20000000000 */
[----:B------:R-:W-:Y:S01]  /*3930*/  STL [R1+0x940], R201 ;  /* 0x000940c901007387 */ /* 0x000fe20000100800 */
[C---:B------:R-:W-:Y:S01]  /*3940*/  ISETP.GT.U32.AND P1, PT, R5.reuse, R62, PT ;  /* 0x0000003e0500720c */ /* 0x040fe20003f24070 */
[----:B------:R-:W-:-:S02]  /*3950*/  IMAD R57, R5, R10, R57 ;  /* 0x0000000a05397224 */ /* 0x000fc400078e0239 */
[----:B------:R-:W-:Y:S01]  /*3960*/  IMAD.HI.U32 R10, R2, R52, RZ ;  /* 0x00000034020a7227 */ /* 0x000fe200078e00ff */
[----:B------:R-:W-:Y:S01]  /*3970*/  @!P4 IADD3 R64, R64, -R5, RZ ;  /* 0x800000054040c210 */ /* 0x000fe20007ffe0ff */
[----:B------:R-:W-:Y:S01]  /*3980*/  STL [R1+0x93c], R200 ;  /* 0x00093cc801007387 */ /* 0x000fe20000100800 */
[C---:B------:R-:W-:Y:S01]  /*3990*/  ISETP.GT.U32.AND P4, PT, R5.reuse, R57, PT ;  /* 0x000000390500720c */ /* 0x040fe20003f84070 */
[----:B------:R-:W-:Y:S02]  /*39a0*/  IMAD.MOV R11, RZ, RZ, -R11 ;  /* 0x000000ffff0b7224 */ /* 0x000fe400078e0a0b */
[C---:B------:R-:W-:Y:S02]  /*39b0*/  VIADD R196, R0.reuse, 0x55 ;  /* 0x0000005500c47836 */ /* 0x040fe40000000000 */
[----:B------:R-:W-:Y:S02]  /*39c0*/  IMAD R58, R5, R9, R58 ;  /* 0x00000009053a7224 */ /* 0x000fe400078e023a */
[----:B------:R-:W-:Y:S01]  /*39d0*/  IMAD.MOV R10, RZ, RZ, -R10 ;  /* 0x000000ffff0a7224 */ /* 0x000fe200078e0a0a */
[----:B------:R-:W-:Y:S01]  /*39e0*/  IABS R50, R196 ;  /* 0x000000c400327213 */ /* 0x000fe20000000000 */
[----:B------:R-:W-:-:S02]  /*39f0*/  VIADD R195, R0, 0x56 ;  /* 0x0000005600c37836 */ /* 0x000fc40000000000 */
[----:B------:R-:W-:-:S03]  /*3a00*/  IMAD.HI.U32 R8, R2, R54, RZ ;  /* 0x0000003602087227 */ /* 0x000fc600078e00ff */
[----:B------:R-:W-:Y:S01]  /*3a10*/  IABS R49, R195 ;  /* 0x000000c300317213 */ /* 0x000fe20000000000 */
[----:B------:R-:W-:Y:S02]  /*3a20*/  IMAD R56, R5, R11, R56 ;  /* 0x0000000b05387224 */ /* 0x000fe400078e0238 */
[----:B------:R-:W-:Y:S02]  /*3a30*/  VIADD R199, R0, 0x52 ;  /* 0x0000005200c77836 */ /* 0x000fe40000000000 */
[----:B------:R-:W-:-:S03]  /*3a40*/  IMAD.HI.U32 R7, R2, R55, RZ ;  /* 0x0000003702077227 */ /* 0x000fc600078e00ff */
[----:B------:R-:W-:Y:S01]  /*3a50*/  IABS R53, R199 ;  /* 0x000000c700357213 */ /* 0x000fe20000000000 */
[----:B------:R-:W-:Y:S01]  /*3a60*/  IMAD.HI.U32 R11, R2, R51, RZ ;  /* 0x00000033020b7227 */ /* 0x000fe200078e00ff */
[----:B------:R-:W-:Y:S01]  /*3a70*/  IADD3 R12, -R7, RZ, RZ ;  /* 0x000000ff070c7210 */ /* 0x000fe20007ffe1ff */
[----:B------:R-:W-:Y:S02]  /*3a80*/  STL [R1+0x938], R199 ;  /* 0x000938c701007387 */ /* 0x000fe40000100800 */
[----:B------:R-:W-:Y:S01]  /*3a90*/  IMAD R52, R5, R10, R52 ;  /* 0x0000000a05347224 */ /* 0x000fe200078e0234 */
[----:B------:R-:W-:Y:S01]  /*3aa0*/  IADD3 R16, -R11, RZ, RZ ;  /* 0x000000ff0b107210 */ /* 0x000fe20007ffe1ff */
[--C-:B------:R-:W-:Y:S01]  /*3ab0*/  @!P5 IMAD.IADD R65, R65, 0x1, -R5.reuse ;  /* 0x000000014141d824 */ /* 0x100fe200078e0a05 */
[----:B------:R-:W-:Y:S01]  /*3ac0*/  ISETP.GT.U32.AND P5, PT, R5, R58, PT ;  /* 0x0000003a0500720c */ /* 0x000fe20003fa4070 */
[----:B------:R-:W-:Y:S01]  /*3ad0*/  IMAD.MOV R8, RZ, RZ, -R8 ;  /* 0x000000ffff087224 */ /* 0x000fe200078e0a08 */
[----:B------:R-:W-:Y:S01]  /*3ae0*/  STL [R1+0x934], R198 ;  /* 0x000934c601007387 */ /* 0x000fe20000100800 */
[--C-:B------:R-:W-:Y:S01]  /*3af0*/  @!P2 IMAD.IADD R61, R61, 0x1, -R5.reuse ;  /* 0x000000013d3da824 */ /* 0x100fe200078e0a05 */
[----:B------:R-:W-:Y:S01]  /*3b00*/  ISETP.GT.U32.AND P2, PT, R5, R67, PT ;  /* 0x000000430500720c */ /* 0x000fe20003f44070 */
[----:B------:R-:W-:Y:S01]  /*3b10*/  VIADD R194, R0, 0x57 ;  /* 0x0000005700c27836 */ /* 0x000fe20000000000 */
[----:B------:R-:W-:Y:S01]  /*3b20*/  STL [R1+0x930], R197 ;  /* 0x000930c501007387 */ /* 0x000fe20000100800 */
[--C-:B------:R-:W-:Y:S01]  /*3b30*/  @!P3 IMAD.IADD R63, R63, 0x1, -R5.reuse ;  /* 0x000000013f3fb824 */ /* 0x100fe200078e0a05 */
[----:B------:R-:W-:Y:S01]  /*3b40*/  ISETP.GT.U32.AND P3, PT, R5, R56, PT ;  /* 0x000000380500720c */ /* 0x000fe20003f64070 */
[----:B------:R-:W-:Y:S01]  /*3b50*/  @!P0 IMAD.IADD R59, R59, 0x1, -R5 ;  /* 0x000000013b3b8824 */ /* 0x000fe200078e0a05 */
[C---:B------:R-:W-:Y:S01]  /*3b60*/  ISETP.GT.U32.AND P0, PT, R5.reuse, R52, PT ;  /* 0x000000340500720c */ /* 0x040fe20003f04070 */
[C---:B------:R-:W-:Y:S01]  /*3b70*/  IMAD R54, R5.reuse, R8, R54 ;  /* 0x0000000805367224 */ /* 0x040fe200078e0236 */
[----:B------:R-:W-:Y:S01]  /*3b80*/  IABS R48, R194 ;  /* 0x000000c200307213 */ /* 0x000fe20000000000 */
[C---:B------:R-:W-:Y:S01]  /*3b90*/  IMAD.HI.U32 R7, R2.reuse, R50, RZ ;  /* 0x0000003202077227 */ /* 0x040fe200078e00ff */
[----:B------:R-:W-:Y:S01]  /*3ba0*/  ISETP.GT.U32.AND P6, PT, R5, R61, PT ;  /* 0x0000003d0500720c */ /* 0x000fe20003fc4070 */
[----:B------:R-:W-:Y:S02]  /*3bb0*/  STL [R1+0x92c], R196 ;  /* 0x00092cc401007387 */ /* 0x000fe40000100800 */
[----:B------:R-:W-:-:S02]  /*3bc0*/  IMAD.HI.U32 R8, R2, R49, RZ ;  /* 0x0000003102087227 */ /* 0x000fc400078e00ff */
[----:B------:R-:W-:Y:S02]  /*3bd0*/  STL [R1+0x928], R195 ;  /* 0x000928c301007387 */ /* 0x000fe40000100800 */
[----:B------:R-:W-:Y:S01]  /*3be0*/  IMAD.HI.U32 R9, R2, R53, RZ ;  /* 0x0000003502097227 */ /* 0x000fe200078e00ff */
[-C--:B------:R-:W-:Y:S01]  /*3bf0*/  @!P3 IADD3 R56, R56, -R5.reuse, RZ ;  /* 0x800000053838b210 */ /* 0x080fe20007ffe0ff */
[----:B------:R-:W-:Y:S01]  /*3c00*/  STL [R1+0x924], R194 ;  /* 0x000924c201007387 */ /* 0x000fe20000100800 */
[----:B------:R-:W-:Y:S01]  /*3c10*/  @!P0 IADD3 R52, R52, -R5, RZ ;  /* 0x8000000534348210 */ /* 0x000fe20007ffe0ff */
[----:B------:R-:W-:Y:S02]  /*3c20*/  IMAD.MOV R7, RZ, RZ, -R7 ;  /* 0x000000ffff077224 */ /* 0x000fe400078e0a07 */
[C---:B------:R-:W-:Y:S01]  /*3c30*/  IMAD R55, R5.reuse, R12, R55 ;  /* 0x0000000c05377224 */ /* 0x040fe200078e0237 */
[----:B------:R-:W-:Y:S01]  /*3c40*/  STL [R1+0x920], R193 ;  /* 0x000920c101007387 */ /* 0x000fe20000100800 */
[----:B------:R-:W-:-:S02]  /*3c50*/  IMAD R51, R5, R16, R51 ;  /* 0x0000001005337224 */ /* 0x000fc400078e0233 */
[----:B------:R-:W-:Y:S02]  /*3c60*/  IMAD.MOV R8, RZ, RZ, -R8 ;  /* 0x000000ffff087224 */ /* 0x000fe400078e0a08 */
[----:B------:R-:W-:Y:S02]  /*3c70*/  IMAD.MOV R14, RZ, RZ, -R9 ;  /* 0x000000ffff0e7224 */ /* 0x000fe400078e0a09 */
[----:B------:R-:W-:Y:S02]  /*3c80*/  IMAD R50, R5, R7, R50 ;  /* 0x0000000705327224 */ /* 0x000fe400078e0232 */
        /* <DEDUP_REMOVED lines=8> */
[----:B------:R-:W-:Y:S01]  /*3d10*/  ISETP.GT.U32.AND P2, PT, R5, R60, PT ;  /* 0x0000003c0500720c */ /* 0x000fe20003f44070 */
[--C-:B------:R-:W-:Y:S01]  /*3d20*/  @!P4 IMAD.IADD R57, R57, 0x1, -R5.reuse ;  /* 0x000000013939c824 */ /* 0x100fe200078e0a05 */
[C---:B------:R-:W-:Y:S01]  /*3d30*/  ISETP.GT.U32.AND P4, PT, R5.reuse, R50, PT ;  /* 0x000000320500720c */ /* 0x040fe20003f84070 */
[C---:B------:R-:W-:Y:S01]  /*3d40*/  VIADD R191, R0.reuse, 0x5a ;  /* 0x0000005a00bf7836 */ /* 0x040fe20000000000 */
[C---:B------:R-:W-:Y:S01]  /*3d50*/  ISETP.GT.U32.AND P3, PT, R5.reuse, R49, PT ;  /* 0x000000310500720c */ /* 0x040fe20003f64070 */
[C---:B------:R-:W-:Y:S01]  /*3d60*/  IMAD R48, R5.reuse, R9, R48 ;  /* 0x0000000905307224 */ /* 0x040fe200078e0230 */
[----:B------:R-:W-:Y:S01]  /*3d70*/  ISETP.GT.U32.AND P0, PT, R5, R58, PT ;  /* 0x0000003a0500720c */ /* 0x000fe20003f04070 */
[----:B------:R-:W-:Y:S01]  /*3d80*/  @!P6 IMAD.IADD R61, R61, 0x1, -R5 ;  /* 0x000000013d3de824 */ /* 0x000fe200078e0a05 */
[C---:B------:R-:W-:Y:S01]  /*3d90*/  ISETP.GT.U32.AND P6, PT, R5.reuse, R54, PT ;  /* 0x000000360500720c */ /* 0x040fe20003fc4070 */
[----:B------:R-:W-:Y:S01]  /*3da0*/  IMAD R53, R5, R14, R53 ;  /* 0x0000000e05357224 */ /* 0x000fe200078e0235 */
[----:B------:R-:W-:Y:S01]  /*3db0*/  IABS R45, R191 ;  /* 0x000000bf002d7213 */ /* 0x000fe20000000000 */
[--C-:B------:R-:W-:Y:S01]  /*3dc0*/  @!P1 IMAD.IADD R55, R55, 0x1, -R5.reuse ;  /* 0x0000000137379824 */ /* 0x100fe200078e0a05 */
[----:B------:R-:W-:Y:S01]  /*3dd0*/  ISETP.GT.U32.AND P1, PT, R5, R48, PT ;  /* 0x000000300500720c */ /* 0x000fe20003f24070 */
[--C-:B------:R-:W-:Y:S01]  /*3de0*/  @!P5 IMAD.IADD R51, R51, 0x1, -R5.reuse ;  /* 0x000000013333d824 */ /* 0x100fe200078e0a05 */
[C---:B------:R-:W-:Y:S01]  /*3df0*/  ISETP.GT.U32.AND P5, PT, R5.reuse, R57, PT ;  /* 0x000000390500720c */ /* 0x040fe20003fa4070 */
[----:B------:R-:W-:Y:S01]  /*3e00*/  VIADD R189, R0, 0x5c ;  /* 0x0000005c00bd7836 */ /* 0x000fe20000000000 */
[----:B------:R-:W-:Y:S01]  /*3e10*/  @!P2 IADD3 R60, R60, -R5, RZ ;  /* 0x800000053c3ca210 */ /* 0x000fe20007ffe0ff */
[----:B------:R-:W-:Y:S01]  /*3e20*/  @!P4 IMAD.IADD R50, R50, 0x1, -R5 ;  /* 0x000000013232c824 */ /* 0x000fe200078e0a05 */
[C---:B------:R-:W-:Y:S01]  /*3e30*/  ISETP.GT.U32.AND P2, PT, R5.reuse, R53, PT ;  /* 0x000000350500720c */ /* 0x040fe20003f44070 */
[----:B------:R-:W-:Y:S01]  /*3e40*/  IMAD.HI.U32 R7, R2, R45, RZ ;  /* 0x0000002d02077227 */ /* 0x000fe200078e00ff */
[----:B------:R-:W-:-:S02]  /*3e50*/  ISETP.GT.U32.AND P4, PT, R5, R56, PT ;  /* 0x000000380500720c */ /* 0x000fc40003f84070 */
[----:B------:R-:W-:Y:S01]  /*3e60*/  IABS R43, R189 ;  /* 0x000000bd002b7213 */ /* 0x000fe20000000000 */
[--C-:B------:R-:W-:Y:S01]  /*3e70*/  @!P3 IMAD.IADD R49, R49, 0x1, -R5.reuse ;  /* 0x000000013131b824 */ /* 0x100fe200078e0a05 */
[C---:B------:R-:W-:Y:S01]  /*3e80*/  ISETP.GT.U32.AND P3, PT, R5.reuse, R55, PT ;  /* 0x000000370500720c */ /* 0x040fe20003f64070 */
[--C-:B------:R-:W-:Y:S01]  /*3e90*/  @!P0 IMAD.IADD R58, R58, 0x1, -R5.reuse ;  /* 0x000000013a3a8824 */ /* 0x100fe200078e0a05 */
[----:B------:R-:W-:Y:S01]  /*3ea0*/  ISETP.GT.U32.AND P0, PT, R5, R52, PT ;  /* 0x000000340500720c */ /* 0x000fe20003f04070 */
[----:B------:R-:W-:Y:S01]  /*3eb0*/  IMAD.HI.U32 R10, R2, R47, RZ ;  /* 0x0000002f020a7227 */ /* 0x000fe200078e00ff */
[----:B------:R-:W-:Y:S02]  /*3ec0*/  IADD3 R12, -R7, RZ, RZ ;  /* 0x000000ff070c7210 */ /* 0x000fe40007ffe1ff */
[-C--:B------:R-:W-:Y:S01]  /*3ed0*/  @!P1 IADD3 R48, R48, -R5.reuse, RZ ;  /* 0x8000000530309210 */ /* 0x080fe20007ffe0ff */
[C---:B------:R-:W-:Y:S01]  /*3ee0*/  VIADD R192, R0.reuse, 0x59 ;  /* 0x0000005900c07836 */ /* 0x040fe20000000000 */
[----:B------:R-:W-:Y:S01]  /*3ef0*/  @!P5 IADD3 R57, R57, -R5, RZ ;  /* 0x800000053939d210 */ /* 0x000fe20007ffe0ff */
[C---:B------:R-:W-:Y:S01]  /*3f00*/  VIADD R184, R0.reuse, 0x61 ;  /* 0x0000006100b87836 */ /* 0x040fe20000000000 */
[C---:B------:R-:W-:Y:S01]  /*3f10*/  ISETP.GT.U32.AND P5, PT, R5.reuse, R51, PT ;  /* 0x000000330500720c */ /* 0x040fe20003fa4070 */
[----:B------:R-:W-:Y:S01]  /*3f20*/  IMAD.MOV R10, RZ, RZ, -R10 ;  /* 0x000000ffff0a7224 */ /* 0x000fe200078e0a0a */
[----:B------:R-:W-:Y:S01]  /*3f30*/  IABS R46, R192 ;  /* 0x000000c0002e7213 */ /* 0x000fe20000000000 */
[----:B------:R-:W-:Y:S01]  /*3f40*/  VIADD R188, R0, 0x5d ;  /* 0x0000005d00bc7836 */ /* 0x000fe20000000000 */
[----:B------:R-:W-:Y:S01]  /*3f50*/  IABS R38, R184 ;  /* 0x000000b800267213 */ /* 0x000fe20000000000 */
[----:B------:R-:W-:Y:S01]  /*3f60*/  @!P6 IMAD.IADD R54, R54, 0x1, -R5 ;  /* 0x000000013636e824 */ /* 0x000fe200078e0a05 */
[----:B------:R-:W-:Y:S01]  /*3f70*/  STL [R1+0x91c], R192 ;  /* 0x00091cc001007387 */ /* 0x000fe20000100800 */
[C---:B------:R-:W-:Y:S01]  /*3f80*/  IMAD R47, R5.reuse, R10, R47 ;  /* 0x0000000a052f7224 */ /* 0x040fe200078e022f */
[----:B------:R-:W-:Y:S01]  /*3f90*/  IABS R42, R188 ;  /* 0x000000bc002a7213 */ /* 0x000fe20000000000 */
[----:B------:R-:W-:Y:S01]  /*3fa0*/  IMAD.HI.U32 R9, R2, R43, RZ ;  /* 0x0000002b02097227 */ /* 0x000fe200078e00ff */
[C---:B------:R-:W-:Y:S01]  /*3fb0*/  ISETP.GT.U32.AND P1, PT, R5.reuse, R54, PT ;  /* 0x000000360500720c */ /* 0x040fe20003f24070 */
[----:B------:R-:W-:Y:S01]  /*3fc0*/  STL [R1+0x918], R191 ;  /* 0x000918bf01007387 */ /* 0x000fe20000100800 */
[----:B------:R-:W-:Y:S01]  /*3fd0*/  ISETP.GT.U32.AND P6, PT, R5, R47, PT ;  /* 0x0000002f0500720c */ /* 0x000fe20003fc4070 */
[----:B------:R-:W-:-:S02]  /*3fe0*/  VIADD R186, R0, 0x5f ;  /* 0x0000005f00ba7836 */ /* 0x000fc40000000000 */
[----:B------:R-:W-:Y:S01]  /*3ff0*/  IMAD R45, R5, R12, R45 ;  /* 0x0000000c052d7224 */ /* 0x000fe200078e022d */
[----:B------:R-:W-:Y:S01]  /*4000*/  STL [R1+0x914], R190 ;  /* 0x000914be01007387 */ /* 0x000fe20000100800 */
[----:B------:R-:W-:Y:S01]  /*4010*/  IMAD.HI.U32 R8, R2, R44, RZ ;  /* 0x0000002c02087227 */ /* 0x000fe200078e00ff */
[----:B------:R-:W-:Y:S02]  /*4020*/  IABS R40, R186 ;  /* 0x000000ba00287213 */ /* 0x000fe40000000000 */
[----:B------:R-:W-:Y:S01]  /*4030*/  STL [R1+0x910], R189 ;  /* 0x000910bd01007387 */ /* 0x000fe20000100800 */
[----:B------:R-:W-:Y:S02]  /*4040*/  VIADD R187, R0, 0x5e ;  /* 0x0000005e00bb7836 */ /* 0x000fe40000000000 */
[----:B------:R-:W-:Y:S01]  /*4050*/  IMAD.MOV R14, RZ, RZ, -R9 ;  /* 0x000000ffff0e7224 */ /* 0x000fe200078e0a09 */
[----:B------:R-:W-:Y:S01]  /*4060*/  STL [R1+0x90c], R188 ;  /* 0x00090cbc01007387 */ /* 0x000fe20000100800 */
[--C-:B------:R-:W-:Y:S01]  /*4070*/  @!P2 IMAD.IADD R53, R53, 0x1, -R5.reuse ;  /* 0x000000013535a824 */ /* 0x100fe200078e0a05 */
[C---:B------:R-:W-:Y:S01]  /*4080*/  ISETP.GT.U32.AND P2, PT, R5.reuse, R59, PT ;  /* 0x0000003b0500720c */ /* 0x040fe20003f44070 */
        /* <DEDUP_REMOVED lines=8> */
[C---:B------:R-:W-:Y:S01]  /*4110*/  ISETP.GT.U32.AND P3, PT, R5.reuse, R49, PT ;  /* 0x000000310500720c */ /* 0x040fe20003f64070 */
[----:B------:R-:W-:Y:S01]  /*4120*/  @!P0 IMAD.IADD R52, R52, 0x1, -R5 ;  /* 0x0000000134348824 */ /* 0x000fe200078e0a05 */
[----:B------:R-:W-:Y:S01]  /*4130*/  ISETP.GT.U32.AND P0, PT, R5, R45, PT ;  /* 0x0000002d0500720c */ /* 0x000fe20003f04070 */
[----:B------:R-:W-:Y:S01]  /*4140*/  IMAD.HI.U32 R10, R2, R42, RZ ;  /* 0x0000002a020a7227 */ /* 0x000fe200078e00ff */
[----:B------:R-:W-:-:S03]  /*4150*/  IADD3 R9, -R9, RZ, RZ ;  /* 0x000000ff09097210 */ /* 0x000fc60007ffe1ff */
[----:B------:R-:W-:Y:S02]  /*4160*/  IMAD.MOV R8, RZ, RZ, -R8 ;  /* 0x000000ffff087224 */ /* 0x000fe400078e0a08 */
[----:B------:R-:W-:Y:S02]  /*4170*/  IMAD.MOV R11, RZ, RZ, -R11 ;  /* 0x000000ffff0b7224 */ /* 0x000fe400078e0a0b */
[C---:B------:R-:W-:Y:S02]  /*4180*/  VIADD R181, R0.reuse, 0x64 ;  /* 0x0000006400b57836 */ /* 0x040fe40000000000 */
[----:B------:R-:W-:Y:S01]  /*4190*/  VIADD R182, R0, 0x63 ;  /* 0x0000006300b67836 */ /* 0x000fe20000000000 */
[----:B------:R-:W-:Y:S01]  /*41a0*/  @!P3 IADD3 R49, R49, -R5, RZ ;  /* 0x800000053131b210 */ /* 0x000fe20007ffe0ff */
[----:B------:R-:W-:Y:S01]  /*41b0*/  IMAD.HI.U32 R7, R2, R40, RZ ;  /* 0x0000002802077227 */ /* 0x000fe200078e00ff */
[----:B------:R-:W-:Y:S02]  /*41c0*/  IABS R32, R181 ;  /* 0x000000b500207213 */ /* 0x000fe40000000000 */
[----:B------:R-:W-:Y:S01]  /*41d0*/  IABS R34, R182 ;  /* 0x000000b600227213 */ /* 0x000fe20000000000 */
[----:B------:R-:W-:Y:S01]  /*41e0*/  IMAD.MOV R10, RZ, RZ, -R10 ;  /* 0x000000ffff0a7224 */ /* 0x000fe200078e0a0a */
[----:B------:R-:W-:Y:S01]  /*41f0*/  @!P0 IADD3 R45, R45, -R5, RZ ;  /* 0x800000052d2d8210 */ /* 0x000fe20007ffe0ff */
[----:B------:R-:W-:-:S02]  /*4200*/  IMAD R44, R5, R8, R44 ;  /* 0x00000008052c7224 */ /* 0x000fc400078e022c */
[----:B------:R-:W-:Y:S02]  /*4210*/  VIADD R185, R0, 0x60 ;  /* 0x0000006000b97836 */ /* 0x000fe40000000000 */
[C---:B------:R-:W-:Y:S02]  /*4220*/  IMAD R46, R5.reuse, R11, R46 ;  /* 0x0000000b052e7224 */ /* 0x040fe400078e022e */
[----:B------:R-:W-:Y:S01]  /*4230*/  IMAD.HI.U32 R11, R2, R41, RZ ;  /* 0x00000029020b7227 */ /* 0x000fe200078e00ff */
[----:B------:R-:W-:Y:S01]  /*4240*/  IABS R39, R185 ;  /* 0x000000b900277213 */ /* 0x000fe20000000000 */
[----:B------:R-:W-:Y:S02]  /*4250*/  STL [R1+0x900], R185 ;  /* 0x000900b901007387 */ /* 0x000fe40000100800 */
[----:B------:R-:W-:Y:S01]  /*4260*/  IMAD R43, R5, R14, R43 ;  /* 0x0000000e052b7224 */ /* 0x000fe200078e022b */
[----:B------:R-:W-:Y:S01]  /*4270*/  IADD3 R16, -R11, RZ, RZ ;  /* 0x000000ff0b107210 */ /* 0x000fe20007ffe1ff */
[----:B------:R-:W-:Y:S01]  /*4280*/  IMAD.MOV R7, RZ, RZ, -R7 ;  /* 0x000000ffff077224 */ /* 0x000fe200078e0a07 */
[----:B------:R-:W-:Y:S01]  /*4290*/  STL [R1+0x8fc], R184 ;  /* 0x0008fcb801007387 */ /* 0x000fe20000100800 */
[----:B------:R-:W-:-:S02]  /*42a0*/  IMAD R42, R5, R10, R42 ;  /* 0x0000000a052a7224 */ /* 0x000fc400078e022a */
[C---:B------:R-:W-:Y:S01]  /*42b0*/  IMAD R38, R5.reuse, R9, R38 ;  /* 0x0000000905267224 */ /* 0x040fe200078e0226 */
[----:B------:R-:W-:Y:S01]  /*42c0*/  STL [R1+0x8f8], R183 ;  /* 0x0008f8b701007387 */ /* 0x000fe20000100800 */
[--C-:B------:R-:W-:Y:S01]  /*42d0*/  @!P1 IMAD.IADD R54, R54, 0x1, -R5.reuse ;  /* 0x0000000136369824 */ /* 0x100fe200078e0a05 */
[----:B------:R-:W-:Y:S01]  /*42e0*/  ISETP.GT.U32.AND P1, PT, R5, R48, PT ;  /* 0x000000300500720c */ /* 0x000fe20003f24070 */
[----:B------:R-:W-:Y:S01]  /*42f0*/  @!P5 IMAD.IADD R51, R51, 0x1, -R5 ;  /* 0x000000013333d824 */ /* 0x000fe200078e0a05 */
[C---:B------:R-:W-:Y:S01]  /*4300*/  ISETP.GT.U32.AND P5, PT, R5.reuse, R44, PT ;  /* 0x0000002c0500720c */ /* 0x040fe20003fa4070 */
[----:B------:R-:W-:Y:S01]  /*4310*/  IMAD.HI.U32 R10, R2, R36, RZ ;  /* 0x00000024020a7227 */ /* 0x000fe200078e00ff */
[C---:B------:R-:W-:Y:S01]  /*4320*/  ISETP.GT.U32.AND P3, PT, R5.reuse, R42, PT ;  /* 0x0000002a0500720c */ /* 0x040fe20003f64070 */
[----:B------:R-:W-:Y:S01]  /*4330*/  STL [R1+0x8f4], R182 ;  /* 0x0008f4b601007387 */ /* 0x000fe20000100800 */
[C---:B------:R-:W-:Y:S01]  /*4340*/  ISETP.GT.U32.AND P0, PT, R5.reuse, R38, PT ;  /* 0x000000260500720c */ /* 0x040fe20003f04070 */
[----:B------:R-:W-:-:S02]  /*4350*/  IMAD R40, R5, R7, R40 ;  /* 0x0000000705287224 */ /* 0x000fc400078e0228 */
[--C-:B------:R-:W-:Y:S01]  /*4360*/  @!P6 IMAD.IADD R47, R47, 0x1, -R5.reuse ;  /* 0x000000012f2fe824 */ /* 0x100fe200078e0a05 */
[----:B------:R-:W-:Y:S01]  /*4370*/  STL [R1+0x8f0], R181 ;  /* 0x0008f0b501007387 */ /* 0x000fe20000100800 */
[--C-:B------:R-:W-:Y:S01]  /*4380*/  @!P2 IMAD.IADD R59, R59, 0x1, -R5.reuse ;  /* 0x000000013b3ba824 */ /* 0x100fe200078e0a05 */
[C---:B------:R-:W-:Y:S01]  /*4390*/  ISETP.GT.U32.AND P2, PT, R5.reuse, R53, PT ;  /* 0x000000350500720c */ /* 0x040fe20003f44070 */
[----:B------:R-:W-:Y:S01]  /*43a0*/  @!P4 IMAD.IADD R50, R50, 0x1, -R5 ;  /* 0x000000013232c824 */ /* 0x000fe200078e0a05 */
[C---:B------:R-:W-:Y:S01]  /*43b0*/  ISETP.GT.U32.AND P4, PT, R5.reuse, R43, PT ;  /* 0x0000002b0500720c */ /* 0x040fe20003f84070 */
[C---:B------:R-:W-:Y:S01]  /*43c0*/  IMAD.HI.U32 R7, R2.reuse, R32, RZ ;  /* 0x0000002002077227 */ /* 0x040fe200078e00ff */
[----:B------:R-:W-:Y:S01]  /*43d0*/  ISETP.GT.U32.AND P6, PT, R5, R47, PT ;  /* 0x0000002f0500720c */ /* 0x000fe20003fc4070 */
[----:B------:R-:W-:Y:S02]  /*43e0*/  STL [R1+0x8ec], R180 ;  /* 0x0008ecb401007387 */ /* 0x000fe40000100800 */
[----:B------:R-:W-:Y:S01]  /*43f0*/  IMAD.HI.U32 R11, R2, R34, RZ ;  /* 0x00000022020b7227 */ /* 0x000fe200078e00ff */
[----:B------:R-:W-:-:S03]  /*4400*/  IADD3 R7, -R7, RZ, RZ ;  /* 0x000000ff07077210 */ /* 0x000fc60007ffe1ff */
[----:B------:R-:W-:Y:S02]  /*4410*/  IMAD.MOV R10, RZ, RZ, -R10 ;  /* 0x000000ffff0a7224 */ /* 0x000fe400078e0a0a */
[----:B------:R-:W-:Y:S01]  /*4420*/  IMAD.HI.U32 R8, R2, R39, RZ ;  /* 0x0000002702087227 */ /* 0x000fe200078e00ff */
[----:B------:R-:W-:Y:S02]  /*4430*/  @!P2 IADD3 R53, R53, -R5, RZ ;  /* 0x800000053535a210 */ /* 0x000fe40007ffe0ff */
[C---:B------:R-:W-:Y:S01]  /*4440*/  ISETP.GT.U32.AND P2, PT, R5.reuse, R46, PT ;  /* 0x0000002e0500720c */ /* 0x040fe20003f44070 */
[----:B------:R-:W-:Y:S02]  /*4450*/  IMAD.MOV R11, RZ, RZ, -R11 ;  /* 0x000000ffff0b7224 */ /* 0x000fe400078e0a0b */
[C---:B------:R-:W-:Y:S01]  /*4460*/  IMAD R41, R5.reuse, R16, R41 ;  /* 0x0000001005297224 */ /* 0x040fe200078e0229 */
[----:B------:R-:W-:Y:S01]  /*4470*/  IABS R16, R173 ;  /* 0x000000ad00107213 */ /* 0x000fe20000000000 */
[----:B------:R-:W-:-:S02]  /*4480*/  IMAD R36, R5, R10, R36 ;  /* 0x0000000a05247224 */ /* 0x000fc400078e0224 */
[----:B------:R-:W-:Y:S02]  /*4490*/  IMAD.MOV R8, RZ, RZ, -R8 ;  /* 0x000000ffff087224 */ /* 0x000fe400078e0a08 */
[C---:B------:R-:W-:Y:S02]  /*44a0*/  IMAD R34, R5.reuse, R11, R34 ;  /* 0x0000000b05227224 */ /* 0x040fe400078e0222 */
[C---:B------:R-:W-:Y:S02]  /*44b0*/  IMAD R32, R5.reuse, R7, R32 ;  /* 0x0000000705207224 */ /* 0x040fe400078e0220 */
[--C-:B------:R-:W-:Y:S01]  /*44c0*/  @!P1 IMAD.IADD R48, R48, 0x1, -R5.reuse ;  /* 0x0000000130309824 */ /* 0x100fe200078e0a05 */
[C---:B------:R-:W-:Y:S01]  /*44d0*/  ISETP.GT.U32.AND P1, PT, R5.reuse, R41, PT ;  /* 0x000000290500720c */ /* 0x040fe20003f24070 */
[----:B------:R-:W-:Y:S01]  /*44e0*/  @!P5 IMAD.IADD R44, R44, 0x1, -R5 ;  /* 0x000000012c2cd824 */ /* 0x000fe200078e0a05 */
[C---:B------:R-:W-:Y:S01]  /*44f0*/  ISETP.GT.U32.AND P5, PT, R5.reuse, R36, PT ;  /* 0x000000240500720c */ /* 0x040fe20003fa4070 */
[----:B------:R-:W-:-:S02]  /*4500*/  IMAD R39, R5, R8, R39 ;  /* 0x0000000805277224 */ /* 0x000fc400078e0227 */
[----:B------:R-:W-:Y:S02]  /*4510*/  VIADD R178, R0, 0x67 ;  /* 0x0000006700b27836 */ /* 0x000fe40000000000 */
[----:B------:R-:W-:-:S03]  /*4520*/  IMAD.HI.U32 R8, R2, R30, RZ ;  /* 0x0000001e02087227 */ /* 0x000fc600078e00ff */
[----:B------:R-:W-:Y:S01]  /*4530*/  IABS R26, R178 ;  /* 0x000000b2001a7213 */ /* 0x000fe20000000000 */
        /* <DEDUP_REMOVED lines=8> */
[----:B------:R-:W-:Y:S01]  /*45c0*/  @!P6 IMAD.IADD R47, R47, 0x1, -R5 ;  /* 0x000000012f2fe824 */ /* 0x000fe200078e0a05 */
[C---:B------:R-:W-:Y:S01]  /*45d0*/  ISETP.GT.U32.AND P6, PT, R5.reuse, R40, PT ;  /* 0x000000280500720c */ /* 0x040fe20003fc4070 */
[----:B------:R-:W-:Y:S01]  /*45e0*/  VIADD R177, R0, 0x68 ;  /* 0x0000006800b17836 */ /* 0x000fe20000000000 */
[----:B------:R-:W-:Y:S01]  /*45f0*/  @!P5 IADD3 R36, R36, -R5, RZ ;  /* 0x800000052424d210 */ /* 0x000fe20007ffe0ff */
[C---:B------:R-:W-:Y:S01]  /*4600*/  IMAD R30, R5.reuse, R8, R30 ;  /* 0x00000008051e7224 */ /* 0x040fe200078e021e */
[----:B------:R-:W-:Y:S01]  /*4610*/  ISETP.GT.U32.AND P5, PT, R5, R43, PT ;  /* 0x0000002b0500720c */ /* 0x000fe20003fa4070 */
[----:B------:R-:W-:Y:S01]  /*4620*/  IMAD.HI.U32 R10, R2, R26, RZ ;  /* 0x0000001a020a7227 */ /* 0x000fe200078e00ff */
[----:B------:R-:W-:-:S02]  /*4630*/  IABS R24, R177 ;  /* 0x000000b100187213 */ /* 0x000fc40000000000 */
[C---:B------:R-:W-:Y:S01]  /*4640*/  ISETP.GT.U32.AND P1, PT, R5.reuse, R30, PT ;  /* 0x0000001e0500720c */ /* 0x040fe20003f24070 */
[----:B------:R-:W-:Y:S02]  /*4650*/  VIADD R179, R0, 0x66 ;  /* 0x0000006600b37836 */ /* 0x000fe40000000000 */
[----:B------:R-:W-:Y:S02]  /*4660*/  IMAD.MOV R10, RZ, RZ, -R10 ;  /* 0x000000ffff0a7224 */ /* 0x000fe400078e0a0a */
[--C-:B------:R-:W-:Y:S01]  /*4670*/  @!P2 IMAD.IADD R46, R46, 0x1, -R5.reuse ;  /* 0x000000012e2ea824 */ /* 0x100fe200078e0a05 */
[----:B------:R-:W-:Y:S01]  /*4680*/  IABS R28, R179 ;  /* 0x000000b3001c7213 */ /* 0x000fe20000000000 */
[--C-:B------:R-:W-:Y:S01]  /*4690*/  @!P4 IMAD.IADD R34, R34, 0x1, -R5.reuse ;  /* 0x000000012222c824 */ /* 0x100fe200078e0a05 */
[----:B------:R-:W-:Y:S01]  /*46a0*/  ISETP.GT.U32.AND P4, PT, R5, R42, PT ;  /* 0x0000002a0500720c */ /* 0x000fe20003f84070 */
[----:B------:R-:W-:Y:S01]  /*46b0*/  IMAD.HI.U32 R11, R2, R24, RZ ;  /* 0x00000018020b7227 */ /* 0x000fe200078e00ff */
[----:B------:R-:W-:Y:S01]  /*46c0*/  @!P5 IADD3 R43, R43, -R5, RZ ;  /* 0x800000052b2bd210 */ /* 0x000fe20007ffe0ff */
[----:B------:R-:W-:Y:S01]  /*46d0*/  STL [R1+0x8e8], R179 ;  /* 0x0008e8b301007387 */ /* 0x000fe20000100800 */
        /* <DEDUP_REMOVED lines=9> */
[----:B------:R-:W-:Y:S01]  /*4770*/  VIADD R176, R0, 0x69 ;  /* 0x0000006900b07836 */ /* 0x000fe20000000000 */
[----:B------:R-:W-:Y:S01]  /*4780*/  @!P1 IADD3 R30, R30, -R5, RZ ;  /* 0x800000051e1e9210 */ /* 0x000fe20007ffe0ff */
[----:B------:R-:W-:Y:S01]  /*4790*/  IMAD.HI.U32 R10, R2, R16, RZ ;  /* 0x00000010020a7227 */ /* 0x000fe200078e00ff */
[----:B------:R-:W-:Y:S01]  /*47a0*/  STL [R1+0x8d4], R178 ;  /* 0x0008d4b201007387 */ /* 0x000fe20000100800 */
[----:B------:R-:W-:-:S02]  /*47b0*/  ISETP.GT.U32.AND P2, PT, R5, R39, PT ;  /* 0x000000270500720c */ /* 0x000fc40003f44070 */
[----:B------:R-:W-:Y:S01]  /*47c0*/  VIADD R174, R0, 0x6b ;  /* 0x0000006b00ae7836 */ /* 0x000fe20000000000 */
[----:B------:R-:W-:Y:S01]  /*47d0*/  IABS R22, R176 ;  /* 0x000000b000167213 */ /* 0x000fe20000000000 */
[----:B------:R-:W-:Y:S01]  /*47e0*/  @!P6 IMAD.IADD R40, R40, 0x1, -R5 ;  /* 0x000000012828e824 */ /* 0x000fe200078e0a05 */
[C---:B------:R-:W-:Y:S01]  /*47f0*/  ISETP.GT.U32.AND P6, PT, R5.reuse, R46, PT ;  /* 0x0000002e0500720c */ /* 0x040fe20003fc4070 */
[----:B------:R-:W-:Y:S01]  /*4800*/  IMAD.HI.U32 R9, R2, R28, RZ ;  /* 0x0000001c02097227 */ /* 0x000fe200078e00ff */
[----:B------:R-:W-:Y:S01]  /*4810*/  IABS R18, R174 ;  /* 0x000000ae00127213 */ /* 0x000fe20000000000 */
[----:B------:R-:W-:Y:S01]  /*4820*/  STL [R1+0x8d0], R177 ;  /* 0x0008d0b101007387 */ /* 0x000fe20000100800 */
[----:B------:R-:W-:Y:S01]  /*4830*/  ISETP.GT.U32.AND P1, PT, R5, R40, PT ;  /* 0x000000280500720c */ /* 0x000fe20003f24070 */
[----:B------:R-:W-:Y:S02]  /*4840*/  IMAD.MOV R10, RZ, RZ, -R10 ;  /* 0x000000ffff0a7224 */ /* 0x000fe400078e0a0a */
[----:B------:R-:W-:Y:S01]  /*4850*/  VIADD R172, R0, 0x6d ;  /* 0x0000006d00ac7836 */ /* 0x000fe20000000000 */
[----:B------:R-:W-:Y:S01]  /*4860*/  STL [R1+0x8cc], R176 ;  /* 0x0008ccb001007387 */ /* 0x000fe20000100800 */
[----:B------:R-:W-:-:S02]  /*4870*/  IMAD.MOV R9, RZ, RZ, -R9 ;  /* 0x000000ffff097224 */ /* 0x000fc400078e0a09 */
[C---:B------:R-:W-:Y:S01]  /*4880*/  IMAD R24, R5.reuse, R11, R24 ;  /* 0x0000000b05187224 */ /* 0x040fe200078e0218 */
[----:B------:R-:W-:Y:S01]  /*4890*/  IABS R14, R172 ;  /* 0x000000ac000e7213 */ /* 0x000fe20000000000 */
[C---:B------:R-:W-:Y:S01]  /*48a0*/  IMAD.HI.U32 R8, R2.reuse, R20, RZ ;  /* 0x0000001402087227 */ /* 0x040fe200078e00ff */
[----:B------:R-:W-:Y:S03]  /*48b0*/  STL [R1+0x8c8], R175 ;  /* 0x0008c8af01007387 */ /* 0x000fe60000100800 */
[C---:B------:R-:W-:Y:S01]  /*48c0*/  IMAD R16, R5.reuse, R10, R16 ;  /* 0x0000000a05107224 */ /* 0x040fe200078e0210 */
[----:B------:R-:W-:Y:S01]  /*48d0*/  IABS R10, R170 ;  /* 0x000000aa000a7213 */ /* 0x000fe20000000000 */
[----:B------:R-:W-:Y:S01]  /*48e0*/  IMAD R28, R5, R9, R28 ;  /* 0x00000009051c7224 */ /* 0x000fe200078e021c */
[----:B------:R-:W-:Y:S01]  /*48f0*/  STL [R1+0x8c4], R174 ;  /* 0x0008c4ae01007387 */ /* 0x000fe20000100800 */
[----:B------:R-:W-:-:S03]  /*4900*/  IMAD.HI.U32 R7, R2, R22, RZ ;  /* 0x0000001602077227 */ /* 0x000fc600078e00ff */
[----:B------:R-:W-:Y:S01]  /*4910*/  STL [R1+0x8c0], R173 ;  /* 0x0008c0ad01007387 */ /* 0x000fe20000100800 */
[----:B------:R-:W-:-:S03]  /*4920*/  IMAD.HI.U32 R9, R2, R18, RZ ;  /* 0x0000001202097227 */ /* 0x000fc600078e00ff */
[----:B------:R-:W-:Y:S01]  /*4930*/  STL [R1+0x8bc], R172 ;  /* 0x0008bcac01007387 */ /* 0x000fe20000100800 */
[--C-:B------:R-:W-:Y:S01]  /*4940*/  @!P4 IMAD.IADD R42, R42, 0x1, -R5.reuse ;  /* 0x000000012a2ac824 */ /* 0x100fe200078e0a05 */
[----:B------:R-:W-:Y:S01]  /*4950*/  ISETP.GT.U32.AND P4, PT, R5, R34, PT ;  /* 0x000000220500720c */ /* 0x000fe20003f84070 */
[----:B------:R-:W-:Y:S01]  /*4960*/  IMAD.MOV R8, RZ, RZ, -R8 ;  /* 0x000000ffff087224 */ /* 0x000fe200078e0a08 */
[----:B------:R-:W-:Y:S01]  /*4970*/  IADD3 R9, -R9, RZ, RZ ;  /* 0x000000ff09097210 */ /* 0x000fe20007ffe1ff */
[----:B------:R-:W-:Y:S02]  /*4980*/  VIADD R169, R0, 0x70 ;  /* 0x0000007000a97836 */ /* 0x000fe40000000000 */
[--C-:B------:R-:W-:Y:S01]  /*4990*/  @!P3 IMAD.IADD R41, R41, 0x1, -R5.reuse ;  /* 0x000000012929b824 */ /* 0x100fe200078e0a05 */
[C---:B------:R-:W-:Y:S01]  /*49a0*/  ISETP.GT.U32.AND P3, PT, R5.reuse, R30, PT ;  /* 0x0000001e0500720c */ /* 0x040fe20003f64070 */
[----:B------:R-:W-:Y:S01]  /*49b0*/  @!P0 IMAD.IADD R38, R38, 0x1, -R5 ;  /* 0x0000000126268824 */ /* 0x000fe200078e0a05 */
[----:B------:R-:W-:Y:S01]  /*49c0*/  ISETP.GT.U32.AND P0, PT, R5, R24, PT ;  /* 0x000000180500720c */ /* 0x000fe20003f04070 */
[----:B------:R-:W-:-:S02]  /*49d0*/  IMAD.MOV.U32 R252, RZ, RZ, R13 ;  /* 0x000000fffffc7224 */ /* 0x000fc400078e000d */
[----:B------:R-:W-:Y:S02]  /*49e0*/  IMAD.MOV R7, RZ, RZ, -R7 ;  /* 0x000000ffff077224 */ /* 0x000fe400078e0a07 */
[----:B------:R-:W-:-:S04]  /*49f0*/  IMAD.HI.U32 R13, R2, R10, RZ ;  /* 0x0000000a020d7227 */ /* 0x000fc800078e00ff */
[----:B------:R-:W-:-:S04]  /*4a00*/  IMAD.HI.U32 R11, R2, R14, RZ ;  /* 0x0000000e020b7227 */ /* 0x000fc800078e00ff */
[----:B------:R-:W-:Y:S01]  /*4a10*/  @!P6 IMAD.IADD R46, R46, 0x1, -R5 ;  /* 0x000000012e2ee824 */ /* 0x000fe200078e0a05 */
[C---:B------:R-:W-:Y:S01]  /*4a20*/  ISETP.GT.U32.AND P6, PT, R5.reuse, R32, PT ;  /* 0x000000200500720c */ /* 0x040fe20003fc4070 */
[C---:B------:R-:W-:Y:S01]  /*4a30*/  IMAD R20, R5.reuse, R8, R20 ;  /* 0x0000000805147224 */ /* 0x040fe200078e0214 */
[----:B------:R-:W-:Y:S01]  /*4a40*/  IABS R8, R169 ;  /* 0x000000a900087213 */ /* 0x000fe20000000000 */
[----:B------:R-:W-:Y:S01]  /*4a50*/  VIADD R168, R0, 0x71 ;  /* 0x0000007100a87836 */ /* 0x000fe20000000000 */
[----:B------:R-:W-:Y:S01]  /*4a60*/  @!P0 IADD3 R24, R24, -R5, RZ ;  /* 0x8000000518188210 */ /* 0x000fe20007ffe0ff */
[----:B------:R-:W-:Y:S02]  /*4a70*/  IMAD R22, R5, R7, R22 ;  /* 0x0000000705167224 */ /* 0x000fe400078e0216 */
[----:B------:R-:W-:Y:S02]  /*4a80*/  IMAD.MOV R13, RZ, RZ, -R13 ;  /* 0x000000ffff0d7224 */ /* 0x000fe400078e0a0d */
[----:B------:R-:W-:-:S02]  /*4a90*/  IMAD.MOV R11, RZ, RZ, -R11 ;  /* 0x000000ffff0b7224 */ /* 0x000fc400078e0a0b */
[----:B------:R-:W-:Y:S02]  /*4aa0*/  VIADD R167, R0, 0x72 ;  /* 0x0000007200a77836 */ /* 0x000fe40000000000 */
[----:B------:R-:W-:Y:S01]  /*4ab0*/  IMAD.MOV.U32 R154, RZ, RZ, R15 ;  /* 0x000000ffff9a7224 */ /* 0x000fe200078e000f */
[----:B------:R-:W-:Y:S01]  /*4ac0*/  @!P6 IADD3 R32, R32, -R5, RZ ;  /* 0x800000052020e210 */ /* 0x000fe20007ffe0ff */
[----:B------:R-:W-:Y:S01]  /*4ad0*/  IMAD R18, R5, R9, R18 ;  /* 0x0000000905127224 */ /* 0x000fe200078e0212 */
[----:B------:R-:W-:Y:S01]  /*4ae0*/  IABS R9, R168 ;  /* 0x000000a800097213 */ /* 0x000fe20000000000 */
[----:B------:R-:W-:-:S03]  /*4af0*/  IMAD.HI.U32 R15, R2, R8, RZ ;  /* 0x00000008020f7227 */ /* 0x000fc600078e00ff */
[C---:B------:R-:W-:Y:S01]  /*4b00*/  ISETP.GT.U32.AND P6, PT, R5.reuse, R18, PT ;  /* 0x000000120500720c */ /* 0x040fe20003fc4070 */
[C---:B------:R-:W-:Y:S02]  /*4b10*/  IMAD R10, R5.reuse, R13, R10 ;  /* 0x0000000d050a7224 */ /* 0x040fe400078e020a */
[--C-:B------:R-:W-:Y:S01]  /*4b20*/  @!P1 IMAD.IADD R40, R40, 0x1, -R5.reuse ;  /* 0x0000000128289824 */ /* 0x100fe200078e0a05 */
[C---:B------:R-:W-:Y:S01]  /*4b30*/  ISETP.GT.U32.AND P1, PT, R5.reuse, R28, PT ;  /* 0x0000001c0500720c */ /* 0x040fe20003f24070 */
[--C-:B------:R-:W-:Y:S01]  /*4b40*/  @!P5 IMAD.IADD R36, R36, 0x1, -R5.reuse ;  /* 0x000000012424d824 */ /* 0x100fe200078e0a05 */
[C---:B------:R-:W-:Y:S01]  /*4b50*/  ISETP.GT.U32.AND P5, PT, R5.reuse, R22, PT ;  /* 0x000000160500720c */ /* 0x040fe20003fa4070 */
[C---:B------:R-:W-:Y:S01]  /*4b60*/  IMAD R14, R5.reuse, R11, R14 ;  /* 0x0000000b050e7224 */ /* 0x040fe200078e020e */
[----:B------:R-:W-:Y:S01]  /*4b70*/  IABS R11, R167 ;  /* 0x000000a7000b7213 */ /* 0x000fe20000000000 */
[----:B------:R-:W-:Y:S01]  /*4b80*/  @!P4 IMAD.IADD R34, R34, 0x1, -R5 ;  /* 0x000000012222c824 */ /* 0x000fe200078e0a05 */
[C---:B------:R-:W-:Y:S01]  /*4b90*/  ISETP.GT.U32.AND P4, PT, R5.reuse, R20, PT ;  /* 0x000000140500720c */ /* 0x040fe20003f84070 */
[----:B------:R-:W-:Y:S01]  /*4ba0*/  IMAD.MOV R15, RZ, RZ, -R15 ;  /* 0x000000ffff0f7224 */ /* 0x000fe200078e0a0f */
[----:B------:R-:W-:Y:S01]  /*4bb0*/  ISETP.GT.U32.AND P0, PT, R5, R10, PT ;  /* 0x0000000a0500720c */ /* 0x000fe20003f04070 */
[----:B------:R-:W-:-:S02]  /*4bc0*/  VIADD R165, R0, 0x74 ;  /* 0x0000007400a57836 */ /* 0x000fc40000000000 */
[----:B------:R-:W-:Y:S01]  /*4bd0*/  @!P3 IMAD.IADD R30, R30, 0x1, -R5 ;  /* 0x000000011e1eb824 */ /* 0x000fe200078e0a05 */
[----:B------:R-:W-:Y:S01]  /*4be0*/  ISETP.GT.U32.AND P3, PT, R5, R16, PT ;  /* 0x000000100500720c */ /* 0x000fe20003f64070 */
[----:B------:R-:W-:-:S04]  /*4bf0*/  IMAD.HI.U32 R17, R2, R9, RZ ;  /* 0x0000000902117227 */ /* 0x000fc800078e00ff */
[----:B------:R-:W-:-:S04]  /*4c00*/  IMAD.HI.U32 R19, R2, R11, RZ ;  /* 0x0000000b02137227 */ /* 0x000fc800078e00ff */
[----:B------:R-:W-:Y:S01]  /*4c10*/  IMAD R8, R5, R15, R8 ;  /* 0x0000000f05087224 */ /* 0x000fe200078e0208 */
[----:B------:R-:W-:Y:S01]  /*4c20*/  IABS R15, R165 ;  /* 0x000000a5000f7213 */ /* 0x000fe20000000000 */
[----:B------:R-:W-:Y:S01]  /*4c30*/  IMAD.MOV R138, RZ, RZ, -R17 ;  /* 0x000000ffff8a7224 */ /* 0x000fe200078e0a11 */
[----:B------:R-:W-:Y:S01]  /*4c40*/  IADD3 R140, -R19, RZ, RZ ;  /* 0x000000ff138c7210 */ /* 0x000fe20007ffe1ff */
[----:B------:R-:W-:Y:S01]  /*4c50*/  VIADD R164, R0, 0x75 ;  /* 0x0000007500a47836 */ /* 0x000fe20000000000 */
[----:B------:R-:W-:Y:S01]  /*4c60*/  @!P3 IADD3 R16, R16, -R5, RZ ;  /* 0x800000051010b210 */ /* 0x000fe20007ffe0ff */
[----:B------:R-:W-:Y:S01]  /*4c70*/  IMAD R9, R5, R138, R9 ;  /* 0x0000008a05097224 */ /* 0x000fe200078e0209 */
[----:B------:R-:W-:Y:S01]  /*4c80*/  IABS R19, R163 ;  /* 0x000000a300137213 */ /* 0x000fe20000000000 */
[----:B------:R-:W-:Y:S01]  /*4c90*/  VIADD R161, R0, 0x78 ;  /* 0x0000007800a17836 */ /* 0x000fe20000000000 */
[----:B------:R-:W-:Y:S01]  /*4ca0*/  IABS R17, R164 ;  /* 0x000000a400117213 */ /* 0x000fe20000000000 */
[----:B------:R-:W-:-:S03]  /*4cb0*/  IMAD.HI.U32 R27, R2, R15, RZ ;  /* 0x0000000f021b7227 */ /* 0x000fc600078e00ff */
[----:B------:R-:W-:Y:S01]  /*4cc0*/  IABS R35, R161 ;  /* 0x000000a100237213 */ /* 0x000fe20000000000 */
[--C-:B------:R-:W-:Y:S01]  /*4cd0*/  @!P1 IMAD.IADD R28, R28, 0x1, -R5.reuse ;  /* 0x000000011c1c9824 */ /* 0x100fe200078e0a05 */
[C---:B------:R-:W-:Y:S01]  /*4ce0*/  ISETP.GT.U32.AND P1, PT, R5.reuse, R14, PT ;  /* 0x0000000e0500720c */ /* 0x040fe20003f24070 */
[----:B------:R-:W-:Y:S01]  /*4cf0*/  @!P5 IMAD.IADD R22, R22, 0x1, -R5 ;  /* 0x000000011616d824 */ /* 0x000fe200078e0a05 */
[C---:B------:R-:W-:Y:S01]  /*4d00*/  ISETP.GT.U32.AND P5, PT, R5.reuse, R8, PT ;  /* 0x000000080500720c */ /* 0x040fe20003fa4070 */
[C---:B------:R-:W-:Y:S01]  /*4d10*/  IMAD R11, R5.reuse, R140, R11 ;  /* 0x0000008c050b7224 */ /* 0x040fe200078e020b */
[C---:B------:R-:W-:Y:S01]  /*4d20*/  ISETP.GT.U32.AND P3, PT, R5.reuse, R28, PT ;  /* 0x0000001c0500720c */ /* 0x040fe20003f64070 */
[----:B------:R-:W-:Y:S01]  /*4d30*/  @!P4 IMAD.IADD R20, R20, 0x1, -R5 ;  /* 0x000000011414c824 */ /* 0x000fe200078e0a05 */
[C---:B------:R-:W-:Y:S01]  /*4d40*/  ISETP.GT.U32.AND P4, PT, R5.reuse, R9, PT ;  /* 0x000000090500720c */ /* 0x040fe20003f84070 */
[----:B------:R-:W-:Y:S02]  /*4d50*/  IMAD.MOV R27, RZ, RZ, -R27 ;  /* 0x000000ffff1b7224 */ /* 0x000fe400078e0a1b */
[--C-:B------:R-:W-:Y:S01]  /*4d60*/  @!P0 IMAD.IADD R10, R10, 0x1, -R5.reuse ;  /* 0x000000010a0a8824 */ /* 0x100fe200078e0a05 */
[C---:B------:R-:W-:Y:S01]  /*4d70*/  ISETP.GT.U32.AND P0, PT, R5.reuse, R22, PT ;  /* 0x000000160500720c */ /* 0x040fe20003f04070 */
[----:B------:R-:W-:Y:S01]  /*4d80*/  @!P6 IMAD.IADD R18, R18, 0x1, -R5 ;  /* 0x000000011212e824 */ /* 0x000fe200078e0a05 */
[C---:B------:R-:W-:Y:S01]  /*4d90*/  ISETP.GT.U32.AND P6, PT, R5.reuse, R11, PT ;  /* 0x0000000b0500720c */ /* 0x040fe20003fc4070 */
[----:B------:R-:W-:-:S02]  /*4da0*/  IMAD R15, R5, R27, R15 ;  /* 0x0000001b050f7224 */ /* 0x000fc400078e020f */
[----:B------:R-:W-:Y:S01]  /*4db0*/  IMAD.HI.U32 R25, R2, R17, RZ ;  /* 0x0000001102197227 */ /* 0x000fe200078e00ff */
[----:B------:R-:W-:Y:S02]  /*4dc0*/  @!P5 IADD3 R8, R8, -R5, RZ ;  /* 0x800000050808d210 */ /* 0x000fe40007ffe0ff */
[----:B------:R-:W-:Y:S01]  /*4dd0*/  ISETP.GT.U32.AND P5, PT, R5, R20, PT ;  /* 0x000000140500720c */ /* 0x000fe20003fa4070 */
[----:B------:R-:W-:Y:S01]  /*4de0*/  IMAD.HI.U32 R27, R2, R35, RZ ;  /* 0x00000023021b7227 */ /* 0x000fe200078e00ff */
[----:B------:R-:W-:-:S03]  /*4df0*/  IADD3 R25, -R25, RZ, RZ ;  /* 0x000000ff19197210 */ /* 0x000fc60007ffe1ff */
[C---:B------:R-:W-:Y:S01]  /*4e00*/  VIADD R166, R0.reuse, 0x73 ;  /* 0x0000007300a67836 */ /* 0x040fe20000000000 */
[----:B------:R-:W-:Y:S01]  /*4e10*/  IADD3 R27, -R27, RZ, RZ ;  /* 0x000000ff1b1b7210 */ /* 0x000fe20007ffe1ff */
[----:B------:R-:W-:Y:S02]  /*4e20*/  VIADD R157, R0, 0x7c ;  /* 0x0000007c009d7836 */ /* 0x000fe40000000000 */
[--C-:B------:R-:W-:Y:S01]  /*4e30*/  @!P4 IMAD.IADD R9, R9, 0x1, -R5.reuse ;  /* 0x000000010909c824 */ /* 0x100fe200078e0a05 */
[----:B------:R-:W-:Y:S01]  /*4e40*/  IABS R13, R166 ;  /* 0x000000a6000d7213 */ /* 0x000fe20000000000 */
[--C-:B------:R-:W-:Y:S01]  /*4e50*/  @!P3 IMAD.IADD R28, R28, 0x1, -R5.reuse ;  /* 0x000000011c1cb824 */ /* 0x100fe200078e0a05 */
[C---:B------:R-:W-:Y:S01]  /*4e60*/  ISETP.GT.U32.AND P3, PT, R5.reuse, R16, PT ;  /* 0x000000100500720c */ /* 0x040fe20003f64070 */
[----:B------:R-:W-:Y:S01]  /*4e70*/  @!P0 IMAD.IADD R22, R22, 0x1, -R5 ;  /* 0x0000000116168824 */ /* 0x000fe200078e0a05 */
[C---:B------:R-:W-:Y:S01]  /*4e80*/  ISETP.GT.U32.AND P0, PT, R5.reuse, R10, PT ;  /* 0x0000000a0500720c */ /* 0x040fe20003f04070 */
[C---:B------:R-:W-:Y:S01]  /*4e90*/  IMAD R17, R5.reuse, R25, R17 ;  /* 0x0000001905117224 */ /* 0x040fe200078e0211 */
[C---:B------:R-:W-:Y:S01]  /*4ea0*/  ISETP.GT.U32.AND P4, PT, R5.reuse, R18, PT ;  /* 0x000000120500720c */ /* 0x040fe20003f84070 */
[----:B------:R-:W-:Y:S01]  /*4eb0*/  IMAD R35, R5, R27, R35 ;  /* 0x0000001b05237224 */ /* 0x000fe200078e0223 */
[----:B------:R-:W-:Y:S01]  /*4ec0*/  IABS R27, R157 ;  /* 0x0000009d001b7213 */ /* 0x000fe20000000000 */
[----:B------:R-:W-:-:S04]  /*4ed0*/  IMAD.HI.U32 R29, R2, R13, RZ ;  /* 0x0000000d021d7227 */ /* 0x000fc800078e00ff */
[----:B------:R-:W-:-:S04]  /*4ee0*/  IMAD.HI.U32 R23, R2, R19, RZ ;  /* 0x0000001302177227 */ /* 0x000fc800078e00ff */
[----:B------:R-:W-:Y:S01]  /*4ef0*/  IMAD.HI.U32 R25, R2, R33, RZ ;  /* 0x0000002102197227 */ /* 0x000fe200078e00ff */
[-C--:B------:R-:W-:Y:S02]  /*4f00*/  @!P0 IADD3 R10, R10, -R5.reuse, RZ ;  /* 0x800000050a0a8210 */ /* 0x080fe40007ffe0ff */
[----:B------:R-:W-:Y:S01]  /*4f10*/  @!P4 IADD3 R18, R18, -R5, RZ ;  /* 0x800000051212c210 */ /* 0x000fe20007ffe0ff */
[----:B------:R-:W-:Y:S01]  /*4f20*/  @!P6 IMAD.IADD R11, R11, 0x1, -R5 ;  /* 0x000000010b0be824 */ /* 0x000fe200078e0a05 */
[C---:B------:R-:W-:Y:S01]  /*4f30*/  ISETP.GT.U32.AND P6, PT, R5.reuse, R9, PT ;  /* 0x000000090500720c */ /* 0x040fe20003fc4070 */
[----:B------:R-:W-:Y:S02]  /*4f40*/  IMAD.MOV R29, RZ, RZ, -R29 ;  /* 0x000000ffff1d7224 */ /* 0x000fe400078e0a1d */
[----:B------:R-:W-:Y:S01]  /*4f50*/  IMAD.MOV R23, RZ, RZ, -R23 ;  /* 0x000000ffff177224 */ /* 0x000fe200078e0a17 */
[----:B------:R-:W-:Y:S01]  /*4f60*/  ISETP.GT.U32.AND P4, PT, R5, R11, PT ;  /* 0x0000000b0500720c */ /* 0x000fe20003f84070 */
[----:B------:R-:W-:-:S02]  /*4f70*/  IMAD.MOV R25, RZ, RZ, -R25 ;  /* 0x000000ffff197224 */ /* 0x000fc400078e0a19 */
[----:B------:R-:W-:Y:S02]  /*4f80*/  VIADD R156, R0, 0x7d ;  /* 0x0000007d009c7836 */ /* 0x000fe40000000000 */
[----:B------:R-:W-:-:S04]  /*4f90*/  IMAD.HI.U32 R6, R2, R27, RZ ;  /* 0x0000001b02067227 */ /* 0x000fc800078e00ff */
[C---:B------:R-:W-:Y:S02]  /*4fa0*/  IMAD R13, R5.reuse, R29, R13 ;  /* 0x0000001d050d7224 */ /* 0x040fe400078e020d */
[C---:B------:R-:W-:Y:S02]  /*4fb0*/  IMAD R19, R5.reuse, R23, R19 ;  /* 0x0000001705137224 */ /* 0x040fe400078e0213 */
[C---:B------:R-:W-:Y:S01]  /*4fc0*/  IMAD R33, R5.reuse, R25, R33 ;  /* 0x0000001905217224 */ /* 0x040fe200078e0221 */
[----:B------:R-:W-:Y:S01]  /*4fd0*/  IABS R25, R156 ;  /* 0x0000009c00197213 */ /* 0x000fe20000000000 */
[----:B------:R-:W-:Y:S01]  /*4fe0*/  IMAD.MOV R6, RZ, RZ, -R6 ;  /* 0x000000ffff067224 */ /* 0x000fe200078e0a06 */
[C---:B------:R-:W-:Y:S01]  /*4ff0*/  ISETP.GT.U32.AND P0, PT, R5.reuse, R19, PT ;  /* 0x000000130500720c */ /* 0x040fe20003f04070 */
[----:B------:R-:W-:Y:S01]  /*5000*/  @!P3 IMAD.IADD R16, R16, 0x1, -R5 ;  /* 0x000000011010b824 */ /* 0x000fe200078e0a05 */
[C---:B------:R-:W-:Y:S01]  /*5010*/  ISETP.GT.U32.AND P3, PT, R5.reuse, R13, PT ;  /* 0x0000000d0500720c */ /* 0x040fe20003f64070 */
[----:B------:R-:W-:-:S02]  /*5020*/  IMAD R27, R5, R6, R27 ;  /* 0x00000006051b7224 */ /* 0x000fc400078e021b */
[----:B------:R-:W-:-:S04]  /*5030*/  IMAD.HI.U32 R6, R2, R25, RZ ;  /* 0x0000001902067227 */ /* 0x000fc800078e00ff */
[----:B------:R-:W-:Y:S01]  /*5040*/  @!P6 IMAD.IADD R9, R9, 0x1, -R5 ;  /* 0x000000010909e824 */ /* 0x000fe200078e0a05 */
[----:B------:R-:W-:Y:S01]  /*5050*/  ISETP.GT.U32.AND P6, PT, R5, R35, PT ;  /* 0x000000230500720c */ /* 0x000fe20003fc4070 */
[----:B------:R-:W-:Y:S02]  /*5060*/  VIADD R171, R0, 0x6e ;  /* 0x0000006e00ab7836 */ /* 0x000fe40000000000 */
[----:B------:R-:W-:Y:S02]  /*5070*/  IMAD.MOV R6, RZ, RZ, -R6 ;  /* 0x000000ffff067224 */ /* 0x000fe400078e0a06 */
[----:B------:R-:W-:Y:S01]  /*5080*/  @!P3 IADD3 R13, R13, -R5, RZ ;  /* 0x800000050d0db210 */ /* 0x000fe20007ffe0ff */
[----:B------:R-:W-:Y:S01]  /*5090*/  STL [R1+0x8b8], R171 ;  /* 0x0008b8ab01007387 */ /* 0x000fe20000100800 */
[----:B------:R-:W-:Y:S01]  /*50a0*/  IABS R12, R171 ;  /* 0x000000ab000c7213 */ /* 0x000fe20000000000 */
[----:B------:R-:W-:Y:S01]  /*50b0*/  IMAD R25, R5, R6, R25 ;  /* 0x0000000605197224 */ /* 0x000fe200078e0219 */
[----:B------:R-:W-:Y:S01]  /*50c0*/  LOP3.LUT R6, R251, 0x60, RZ, 0xc0, !PT ;  /* 0x00000060fb067812 */ /* 0x000fe200078ec0ff */
[----:B------:R-:W-:Y:S01]  /*50d0*/  STL [R1+0x8b4], R170 ;  /* 0x0008b4aa01007387 */ /* 0x000fe20000100800 */
[----:B------:R-:W-:-:S02]  /*50e0*/  @!P0 IMAD.IADD R19, R19, 0x1, -R5 ;  /* 0x0000000113138824 */ /* 0x000fc400078e0a05 */
[----:B------:R-:W-:Y:S01]  /*50f0*/  IMAD.HI.U32 R7, R2, R12, RZ ;  /* 0x0000000c02077227 */ /* 0x000fe200078e00ff */
[----:B------:R-:W-:Y:S01]  /*5100*/  STL [R1+0x8b0], R169 ;  /* 0x0008b0a901007387 */ /* 0x000fe20000100800 */
[----:B------:R-:W-:Y:S02]  /*5110*/  ISETP.GT.U32.AND P0, PT, R5, R25, PT ;  /* 0x000000190500720c */ /* 0x000fe40003f04070 */
[C---:B------:R-:W-:Y:S01]  /*5120*/  VIADD R162, R0.reuse, 0x77 ;  /* 0x0000007700a27836 */ /* 0x040fe20000000000 */
[----:B------:R-:W-:Y:S01]  /*5130*/  STL [R1+0x8ac], R168 ;  /* 0x0008aca801007387 */ /* 0x000fe20000100800 */
[----:B------:R-:W-:Y:S01]  /*5140*/  @!P6 IMAD.IADD R35, R35, 0x1, -R5 ;  /* 0x000000012323e824 */ /* 0x000fe200078e0a05 */
[----:B------:R-:W-:Y:S01]  /*5150*/  ISETP.GT.U32.AND P6, PT, R5, R13, PT ;  /* 0x0000000d0500720c */ /* 0x000fe20003fc4070 */
[C---:B------:R-:W-:Y:S01]  /*5160*/  VIADD R159, R0.reuse, 0x7a ;  /* 0x0000007a009f7836 */ /* 0x040fe20000000000 */
[----:B------:R-:W-:Y:S01]  /*5170*/  STL [R1+0x8a8], R167 ;  /* 0x0008a8a701007387 */ /* 0x000fe20000100800 */
[----:B------:R-:W-:Y:S01]  /*5180*/  IADD3 R7, -R7, RZ, RZ ;  /* 0x000000ff07077210 */ /* 0x000fe20007ffe1ff */
[C---:B------:R-:W-:Y:S01]  /*5190*/  VIADD R158, R0.reuse, 0x7b ;  /* 0x0000007b009e7836 */ /* 0x040fe20000000000 */
[----:B------:R-:W-:Y:S01]  /*51a0*/  IABS R21, R162 ;  /* 0x000000a200157213 */ /* 0x000fe20000000000 */
[----:B------:R-:W-:Y:S01]  /*51b0*/  STL [R1+0x8a4], R166 ;  /* 0x0008a4a601007387 */ /* 0x000fe20000100800 */
[----:B------:R-:W-:Y:S01]  /*51c0*/  VIADD R155, R0, 0x7e ;  /* 0x0000007e009b7836 */ /* 0x000fe20000000000 */
[----:B------:R-:W-:Y:S01]  /*51d0*/  @!P0 IADD3 R25, R25, -R5, RZ ;  /* 0x8000000519198210 */ /* 0x000fe20007ffe0ff */
[----:B------:R-:W-:Y:S01]  /*51e0*/  IMAD R12, R5, R7, R12 ;  /* 0x00000007050c7224 */ /* 0x000fe200078e020c */
[----:B------:R-:W-:Y:S01]  /*51f0*/  STL [R1+0x8a0], R165 ;  /* 0x0008a0a501007387 */ /* 0x000fe20000100800 */
[----:B------:R-:W-:Y:S01]  /*5200*/  IMAD.HI.U32 R7, R2, R21, RZ ;  /* 0x0000001502077227 */ /* 0x000fe200078e00ff */
[----:B------:R-:W-:-:S02]  /*5210*/  IABS R31, R159 ;  /* 0x0000009f001f7213 */ /* 0x000fc40000000000 */
[----:B------:R-:W-:Y:S01]  /*5220*/  STL [R1+0x89c], R164 ;  /* 0x00089ca401007387 */ /* 0x000fe20000100800 */
[----:B------:R-:W-:Y:S01]  /*5230*/  IMAD.MOV R7, RZ, RZ, -R7 ;  /* 0x000000ffff077224 */ /* 0x000fe200078e0a07 */
[----:B------:R-:W-:Y:S01]  /*5240*/  IABS R29, R158 ;  /* 0x0000009e001d7213 */ /* 0x000fe20000000000 */
[----:B------:R-:W-:Y:S01]  /*5250*/  @!P6 IMAD.IADD R13, R13, 0x1, -R5 ;  /* 0x000000010d0de824 */ /* 0x000fe200078e0a05 */
[----:B------:R-:W-:Y:S01]  /*5260*/  STL [R1+0x898], R163 ;  /* 0x000898a301007387 */ /* 0x000fe20000100800 */
[----:B------:R-:W-:Y:S01]  /*5270*/  IABS R37, R155 ;  /* 0x0000009b00257213 */ /* 0x000fe20000000000 */
[C---:B------:R-:W-:Y:S02]  /*5280*/  IMAD R21, R5.reuse, R7, R21 ;  /* 0x0000000705157224 */ /* 0x040fe400078e0215 */
[----:B------:R-:W-:Y:S01]  /*5290*/  STL [R1+0x894], R162 ;  /* 0x000894a201007387 */ /* 0x000fe20000100800 */
[----:B------:R-:W-:Y:S01]  /*52a0*/  ISETP.GT.U32.AND P6, PT, R5, R25, PT ;  /* 0x000000190500720c */ /* 0x000fe20003fc4070 */
[----:B------:R-:W-:-:S02]  /*52b0*/  IMAD.HI.U32 R23, R2, R31, RZ ;  /* 0x0000001f02177227 */ /* 0x000fc400078e00ff */
[----:B------:R-:W-:Y:S02]  /*52c0*/  STL [R1+0x890], R161 ;  /* 0x000890a101007387 */ /* 0x000fe40000100800 */
[C---:B------:R-:W-:Y:S02]  /*52d0*/  IMAD.HI.U32 R7, R2.reuse, R29, RZ ;  /* 0x0000001d02077227 */ /* 0x040fe400078e00ff */
[----:B------:R-:W-:Y:S02]  /*52e0*/  STL [R1+0x88c], R160 ;  /* 0x00088ca001007387 */ /* 0x000fe40000100800 */
[----:B------:R-:W-:Y:S02]  /*52f0*/  IMAD.HI.U32 R2, R2, R37, RZ ;  /* 0x0000002502027227 */ /* 0x000fe400078e00ff */
[----:B------:R-:W-:Y:S02]  /*5300*/  STL [R1+0x888], R159 ;  /* 0x0008889f01007387 */ /* 0x000fe40000100800 */
[----:B------:R-:W-:-:S02]  /*5310*/  IMAD.MOV R2, RZ, RZ, -R2 ;  /* 0x000000ffff027224 */ /* 0x000fc400078e0a02 */
[----:B------:R-:W-:Y:S01]  /*5320*/  STL [R1+0x884], R158 ;  /* 0x0008849e01007387 */ /* 0x000fe20000100800 */
[----:B------:R-:W-:Y:S02]  /*5330*/  IMAD.MOV R23, RZ, RZ, -R23 ;  /* 0x000000ffff177224 */ /* 0x000fe400078e0a17 */
[C---:B------:R-:W-:Y:S01]  /*5340*/  IMAD R37, R5.reuse, R2, R37 ;  /* 0x0000000205257224 */ /* 0x040fe200078e0225 */
[----:B------:R3:W-:Y:S01]  /*5350*/  STL [R1+0x870], R152 ;  /* 0x0008709801007387 */ /* 0x0007e20000100800 */
[----:B------:R-:W-:Y:S02]  /*5360*/  IMAD R31, R5, R23, R31 ;  /* 0x00000017051f7224 */ /* 0x000fe400078e021f */
[----:B------:R-:W-:Y:S01]  /*5370*/  IMAD.SHL.U32 R2, R251, 0x4, RZ ;  /* 0x00000004fb027824 */ /* 0x000fe200078e00ff */
[----:B------:R-:W-:Y:S01]  /*5380*/  STL [R1+0x880], R157 ;  /* 0x0008809d01007387 */ /* 0x000fe20000100800 */
[----:B------:R-:W-:Y:S01]  /*5390*/  IMAD.MOV.U32 R23, RZ, RZ, R252 ;  /* 0x000000ffff177224 */ /* 0x000fe200078e00fc */
[----:B------:R-:W-:Y:S01]  /*53a0*/  ISETP.GT.U32.AND P3, PT, R5, R31, PT ;  /* 0x0000001f0500720c */ /* 0x000fe20003f64070 */
[--C-:B------:R-:W-:Y:S01]  /*53b0*/  @!P6 IMAD.IADD R25, R25, 0x1, -R5.reuse ;  /* 0x000000011919e824 */ /* 0x100fe200078e0a05 */
[----:B------:R4:W-:Y:S01]  /*53c0*/  STL [R1+0x87c], R156 ;  /* 0x00087c9c01007387 */ /* 0x0009e20000100800 */
[--C-:B------:R-:W-:Y:S01]  /*53d0*/  @!P2 IMAD.IADD R39, R39, 0x1, -R5.reuse ;  /* 0x000000012727a824 */ /* 0x100fe200078e0a05 */
[----:B------:R-:W-:Y:S01]  /*53e0*/  ISETP.GE.AND P6, PT, R154, RZ, PT ;  /* 0x000000ff9a00720c */ /* 0x000fe20003fc6270 */
[--C-:B------:R-:W-:Y:S01]  /*53f0*/  @!P1 IMAD.IADD R14, R14, 0x1, -R5.reuse ;  /* 0x000000010e0e9824 */ /* 0x100fe200078e0a05 */
[----:B------:R-:W-:Y:S01]  /*5400*/  STL [R1+0x878], R155 ;  /* 0x0008789b01007387 */ /* 0x000fe20000100800 */
[C---:B------:R-:W-:Y:S01]  /*5410*/  ISETP.GT.U32.AND P2, PT, R5.reuse, R45, PT ;  /* 0x0000002d0500720c */ /* 0x040fe20003f44070 */
[----:B------:R-:W-:Y:S01]  /*5420*/  @!P5 IMAD.IADD R20, R20, 0x1, -R5 ;  /* 0x000000011414d824 */ /* 0x000fe200078e0a05 */
[----:B------:R-:W-:Y:S01]  /*5430*/  ISETP.GT.U32.AND P5, PT, R5, R8, PT ;  /* 0x000000080500720c */ /* 0x000fe20003fa4070 */
[----:B-1----:R-:W3:Y:S01]  /*5440*/  LDL R246, [R1+0x8e0] ;  /* 0x0008e00001f67983 */ /* 0x002ee20000100800 */
[----:B------:R-:W-:-:S02]  /*5450*/  IMAD.MOV R7, RZ, RZ, -R7 ;  /* 0x000000ffff077224 */ /* 0x000fc400078e0a07 */
[----:B------:R-:W-:Y:S01]  /*5460*/  @!P4 IMAD.IADD R11, R11, 0x1, -R5 ;  /* 0x000000010b0bc824 */ /* 0x000fe200078e0a05 */
[----:B------:R-:W4:Y:S01]  /*5470*/  LDL R248, [R1+0x8dc] ;  /* 0x0008dc0001f87983 */ /* 0x000f220000100800 */
[C---:B------:R-:W-:Y:S01]  /*5480*/  IMAD R29, R5.reuse, R7, R29 ;  /* 0x00000007051d7224 */ /* 0x040fe200078e021d */
[----:B------:R-:W-:Y:S01]  /*5490*/  ISETP.GT.U32.AND P4, PT, R5, R33, PT ;  /* 0x000000210500720c */ /* 0x000fe20003f84070 */
[--C-:B------:R-:W-:Y:S01]  /*54a0*/  @!P3 IMAD.IADD R31, R31, 0x1, -R5.reuse ;  /* 0x000000011f1fb824 */ /* 0x100fe200078e0a05 */
[----:B--2---:R-:W2:Y:S02]  /*54b0*/  LDL R245, [R1+0x8d8] ;  /* 0x0008d80001f57983 */ /* 0x004ea40000100800 */
[--C-:B------:R-:W-:Y:S01]  /*54c0*/  @!P2 IMAD.IADD R45, R45, 0x1, -R5.reuse ;  /* 0x000000012d2da824 */ /* 0x100fe200078e0a05 */
[C---:B------:R-:W-:Y:S01]  /*54d0*/  ISETP.GT.U32.AND P2, PT, R5.reuse, R39, PT ;  /* 0x000000270500720c */ /* 0x040fe20003f44070 */
[----:B------:R-:W2:Y:S01]  /*54e0*/  LDL R249, [R1+0x970] ;  /* 0x0009700001f97983 */ /* 0x000ea20000100800 */
[----:B------:R-:W-:Y:S01]  /*54f0*/  @!P5 IMAD.IADD R8, R8, 0x1, -R5 ;  /* 0x000000010808d824 */ /* 0x000fe200078e0a05 */
[----:B------:R-:W-:-:S02]  /*5500*/  ISETP.GT.U32.AND P5, PT, R5, R21, PT ;  /* 0x000000150500720c */ /* 0x000fc40003fa4070 */
[----:B------:R-:W2:Y:S03]  /*5510*/  LDL R250, [R1+0x978] ;  /* 0x0009780001fa7983 */ /* 0x000ea60000100800 */
[----:B------:R-:W-:Y:S01]  /*5520*/  @!P4 IMAD.IADD R33, R33, 0x1, -R5 ;  /* 0x000000012121c824 */ /* 0x000fe200078e0a05 */
[----:B------:R-:W2:Y:S04]  /*5530*/  LDL R251, [R1+0x980] ;  /* 0x0009800001fb7983 */ /* 0x000ea80000100800 */
[----:B------:R-:W2:Y:S01]  /*5540*/  LDL R252, [R1+0x984] ;  /* 0x0009840001fc7983 */ /* 0x000ea20000100800 */
[-C--:B------:R-:W-:Y:S02]  /*5550*/  @!P2 IADD3 R39, R39, -R5.reuse, RZ ;  /* 0x800000052727a210 */ /* 0x080fe40007ffe0ff */
[----:B------:R-:W-:Y:S01]  /*5560*/  ISETP.GT.U32.AND P2, PT, R5, R26, PT ;  /* 0x0000001a0500720c */ /* 0x000fe20003f44070 */
[----:B------:R-:W2:Y:S01]  /*5570*/  LDL R154, [R1+0x988] ;  /* 0x00098800019a7983 */ /* 0x000ea20000100800 */
[----:B------:R-:W-:-:S02]  /*5580*/  @!P5 IADD3 R21, R21, -R5, RZ ;  /* 0x800000051515d210 */ /* 0x000fc40007ffe0ff */
[----:B------:R-:W-:-:S09]  /*5590*/  ISETP.GT.U32.AND P5, PT, R5, R37, PT ;  /* 0x000000250500720c */ /* 0x000fd20003fa4070 */
[----:B------:R-:W-:Y:S01]  /*55a0*/  @!P2 IMAD.IADD R26, R26, 0x1, -R5 ;  /* 0x000000011a1aa824 */ /* 0x000fe200078e0a05 */
[----:B------:R-:W-:-:S04]  /*55b0*/  ISETP.GT.U32.AND P2, PT, R5, R12, PT ;  /* 0x0000000c0500720c */ /* 0x000fc80003f44070 */
[----:B------:R-:W-:-:S09]  /*55c0*/  ISETP.GT.U32.AND P1, PT, R5, R26, PT ;  /* 0x0000001a0500720c */ /* 0x000fd20003f24070 */
[----:B------:R-:W-:Y:S01]  /*55d0*/  @!P2 IMAD.IADD R12, R12, 0x1, -R5 ;  /* 0x000000010c0ca824 */ /* 0x000fe200078e0a05 */
[----:B------:R-:W-:-:S03]  /*55e0*/  ISETP.GT.U32.AND P2, PT, R5, R24, PT ;  /* 0x000000180500720c */ /* 0x000fc60003f44070 */
[----:B------:R-:W-:Y:S02]  /*55f0*/  @!P1 IADD3 R26, R26, -R5, RZ ;  /* 0x800000051a1a9210 */ /* 0x000fe40007ffe0ff */
[----:B------:R-:W-:-:S08]  /*5600*/  ISETP.GT.U32.AND P1, PT, R5, R14, PT ;  /* 0x0000000e0500720c */ /* 0x000fd00003f24070 */
[----:B------:R-:W-:Y:S01]  /*5610*/  @!P2 IMAD.IADD R24, R24, 0x1, -R5 ;  /* 0x000000011818a824 */ /* 0x000fe200078e0a05 */
[----:B------:R-:W-:-:S04]  /*5620*/  ISETP.GT.U32.AND P2, PT, R5, R12, PT ;  /* 0x0000000c0500720c */ /* 0x000fc80003f44070 */
[----:B------:R-:W-:Y:S01]  /*5630*/  @!P1 IMAD.IADD R14, R14, 0x1, -R5 ;  /* 0x000000010e0e9824 */ /* 0x000fe200078e0a05 */
[----:B------:R-:W-:-:S08]  /*5640*/  ISETP.GT.U32.AND P1, PT, R5, R15, PT ;  /* 0x0000000f0500720c */ /* 0x000fd00003f24070 */
[----:B------:R-:W-:Y:S01]  /*5650*/  @!P2 IMAD.IADD R12, R12, 0x1, -R5 ;  /* 0x000000010c0ca824 */ /* 0x000fe200078e0a05 */
[----:B------:R-:W-:-:S04]  /*5660*/  ISETP.GT.U32.AND P2, PT, R5, R17, PT ;  /* 0x000000110500720c */ /* 0x000fc80003f44070 */
[----:B------:R-:W-:Y:S01]  /*5670*/  @!P1 IMAD.IADD R15, R15, 0x1, -R5 ;  /* 0x000000010f0f9824 */ /* 0x000fe200078e0a05 */
[----:B------:R-:W-:-:S04]  /*5680*/  ISETP.GT.U32.AND P1, PT, R5, R29, PT ;  /* 0x0000001d0500720c */ /* 0x000fc80003f24070 */
[----:B------:R-:W-:-:S04]  /*5690*/  ISETP.GT.U32.AND P4, PT, R5, R15, PT ;  /* 0x0000000f0500720c */ /* 0x000fc80003f84070 */
[----:B------:R-:W-:Y:S01]  /*56a0*/  @!P2 IMAD.IADD R17, R17, 0x1, -R5 ;  /* 0x000000011111a824 */ /* 0x000fe200078e0a05 */
[----:B------:R-:W-:-:S04]  /*56b0*/  ISETP.GT.U32.AND P2, PT, R5, R27, PT ;  /* 0x0000001b0500720c */ /* 0x000fc80003f44070 */
[----:B------:R-:W-:Y:S02]  /*56c0*/  @!P1 IADD3 R29, R29, -R5, RZ ;  /* 0x800000051d1d9210 */ /* 0x000fe40007ffe0ff */
[C---:B------:R-:W-:Y:S02]  /*56d0*/  ISETP.GT.U32.AND P1, PT, R5.reuse, R19, PT ;  /* 0x000000130500720c */ /* 0x040fe40003f24070 */
[----:B------:R-:W-:-:S05]  /*56e0*/  ISETP.GT.U32.AND P3, PT, R5, R17, PT ;  /* 0x000000110500720c */ /* 0x000fca0003f64070 */
[--C-:B------:R-:W-:Y:S01]  /*56f0*/  @!P2 IMAD.IADD R27, R27, 0x1, -R5.reuse ;  /* 0x000000011b1ba824 */ /* 0x100fe200078e0a05 */
[----:B------:R-:W-:Y:S01]  /*5700*/  ISETP.GT.U32.AND P2, PT, R5, R21, PT ;  /* 0x000000150500720c */ /* 0x000fe20003f44070 */
[----:B------:R-:W-:Y:S01]  /*5710*/  @!P5 IMAD.IADD R37, R37, 0x1, -R5 ;  /* 0x000000012525d824 */ /* 0x000fe200078e0a05 */
[----:B------:R-:W-:-:S03]  /*5720*/  ISETP.GT.U32.AND P5, PT, R5, R33, PT ;  /* 0x000000210500720c */ /* 0x000fc60003fa4070 */
[--C-:B------:R-:W-:Y:S01]  /*5730*/  @!P1 IMAD.IADD R19, R19, 0x1, -R5.reuse ;  /* 0x0000000113139824 */ /* 0x100fe200078e0a05 */
[----:B------:R-:W-:Y:S01]  /*5740*/  ISETP.GT.U32.AND P1, PT, R5, R27, PT ;  /* 0x0000001b0500720c */ /* 0x000fe20003f24070 */
[----:B------:R-:W-:Y:S01]  /*5750*/  @!P4 IMAD.IADD R15, R15, 0x1, -R5 ;  /* 0x000000010f0fc824 */ /* 0x000fe200078e0a05 */
[----:B------:R-:W-:Y:S02]  /*5760*/  @!P3 IADD3 R17, R17, -R5, RZ ;  /* 0x800000051111b210 */ /* 0x000fe40007ffe0ff */
[----:B------:R-:W-:-:S03]  /*5770*/  ISETP.GT.U32.AND P3, PT, R5, R29, PT ;  /* 0x0000001d0500720c */ /* 0x000fc60003f64070 */
[--C-:B------:R-:W-:Y:S01]  /*5780*/  @!P2 IMAD.IADD R21, R21, 0x1, -R5.reuse ;  /* 0x000000011515a824 */ /* 0x100fe200078e0a05 */
[C---:B------:R-:W-:Y:S02]  /*5790*/  ISETP.GT.U32.AND P2, PT, R5.reuse, R37, PT ;  /* 0x000000250500720c */ /* 0x040fe40003f44070 */
[----:B------:R-:W-:Y:S01]  /*57a0*/  ISETP.GT.U32.AND P4, PT, R5, R31, PT ;  /* 0x0000001f0500720c */ /* 0x000fe20003f84070 */
[--C-:B------:R-:W-:Y:S01]  /*57b0*/  @!P5 IMAD.IADD R33, R33, 0x1, -R5.reuse ;  /* 0x000000012121d824 */ /* 0x100fe200078e0a05 */
[----:B------:R-:W-:Y:S02]  /*57c0*/  ISETP.GE.AND P5, PT, R0, RZ, PT ;  /* 0x000000ff0000720c */ /* 0x000fe40003fa6270 */
[----:B------:R-:W-:Y:S02]  /*57d0*/  @!P1 IADD3 R27, R27, -R5, RZ ;  /* 0x800000051b1b9210 */ /* 0x000fe40007ffe0ff */
[----:B------:R-:W-:Y:S01]  /*57e0*/  ISETP.GE.AND P1, PT, R23, RZ, PT ;  /* 0x000000ff1700720c */ /* 0x000fe20003f26270 */
[----:B------:R-:W-:Y:S01]  /*57f0*/  @!P3 IMAD.IADD R29, R29, 0x1, -R5 ;  /* 0x000000011d1db824 */ /* 0x000fe200078e0a05 */
[----:B------:R-:W2:Y:S01]  /*5800*/  LDL R23, [R1+0x9bc] ;  /* 0x0009bc0001177983 */ /* 0x000ea20000100800 */
[----:B------:R-:W-:-:S02]  /*5810*/  IMAD R7, R247, R239, RZ ;  /* 0x000000eff7077224 */ /* 0x000fc400078e02ff */
[--C-:B------:R-:W-:Y:S01]  /*5820*/  @!P2 IMAD.IADD R37, R37, 0x1, -R5.reuse ;  /* 0x000000012525a824 */ /* 0x100fe200078e0a05 */
[----:B------:R-:W2:Y:S01]  /*5830*/  LDL R247, [R1+0x998] ;  /* 0x0009980001f77983 */ /* 0x000ea20000100800 */
[----:B------:R-:W-:Y:S02]  /*5840*/  @!P4 IMAD.IADD R31, R31, 0x1, -R5 ;  /* 0x000000011f1fc824 */ /* 0x000fe400078e0a05 */
[----:B------:R-:W-:-:S04]  /*5850*/  @!P5 IADD3 R136, -R136, RZ, RZ ;  /* 0x000000ff8888d210 */ /* 0x000fc80007ffe1ff */
[----:B------:R-:W-:Y:S01]  /*5860*/  @!P1 IMAD.MOV R134, RZ, RZ, -R134 ;  /* 0x000000ffff869224 */ /* 0x000fe200078e0a86 */
[----:B---3--:R-:W-:Y:S02]  /*5870*/  ISETP.GE.AND P2, PT, R246, RZ, PT ;  /* 0x000000fff600720c */ /* 0x008fe40003f46270 */
[----:B------:R-:W3:Y:S01]  /*5880*/  LDL R246, [R1+0x990] ;  /* 0x0009900001f67983 */ /* 0x000ee20000100800 */
[----:B----4-:R-:W-:-:S03]  /*5890*/  ISETP.GE.AND P3, PT, R248, RZ, PT ;  /* 0x000000fff800720c */ /* 0x010fc60003f66270 */
[----:B------:R-:W4:Y:S01]  /*58a0*/  LDL R248, [R1+0x99c] ;  /* 0x00099c0001f87983 */ /* 0x000f220000100800 */
[----:B--2---:R-:W-:-:S03]  /*58b0*/  ISETP.GE.AND P4, PT, R245, RZ, PT ;  /* 0x000000fff500720c */ /* 0x004fc60003f86270 */
[----:B------:R-:W2:Y:S01]  /*58c0*/  LDL R245, [R1+0x9c4] ;  /* 0x0009c40001f57983 */ /* 0x000ea20000100800 */
[----:B------:R-:W-:Y:S02]  /*58d0*/  ISETP.GE.AND P5, PT, R249, RZ, PT ;  /* 0x000000fff900720c */ /* 0x000fe40003fa6270 */
[----:B------:R-:W-:Y:S01]  /*58e0*/  @!P2 IMAD.MOV R133, RZ, RZ, -R133 ;  /* 0x000000ffff85a224 */ /* 0x000fe200078e0a85 */
[----:B------:R-:W2:Y:S01]  /*58f0*/  LDL R249, [R1+0x9a0] ;  /* 0x0009a00001f97983 */ /* 0x000ea20000100800 */
[----:B------:R-:W-:-:S03]  /*5900*/  ISETP.GE.AND P1, PT, R250, RZ, PT ;  /* 0x000000fffa00720c */ /* 0x000fc60003f26270 */
[----:B------:R-:W2:Y:S01]  /*5910*/  LDL R250, [R1+0x9a8] ;  /* 0x0009a80001fa7983 */ /* 0x000ea20000100800 */
[----:B------:R-:W-:Y:S02]  /*5920*/  @!P3 IADD3 R132, -R132, RZ, RZ ;  /* 0x000000ff8484b210 */ /* 0x000fe40007ffe1ff */
[----:B------:R-:W-:Y:S01]  /*5930*/  ISETP.GE.AND P2, PT, R251, RZ, PT ;  /* 0x000000fffb00720c */ /* 0x000fe20003f46270 */
[----:B------:R-:W-:Y:S01]  /*5940*/  @!P4 IMAD.MOV R131, RZ, RZ, -R131 ;  /* 0x000000ffff83c224 */ /* 0x000fe200078e0a83 */
[----:B------:R-:W2:Y:S01]  /*5950*/  LDL R251, [R1+0x9b4] ;  /* 0x0009b40001fb7983 */ /* 0x000ea20000100800 */
[----:B------:R-:W-:-:S03]  /*5960*/  ISETP.GE.AND P3, PT, R252, RZ, PT ;  /* 0x000000fffc00720c */ /* 0x000fc60003f66270 */
[----:B------:R-:W2:Y:S01]  /*5970*/  LDL R252, [R1+0x9b0] ;  /* 0x0009b00001fc7983 */ /* 0x000ea20000100800 */
[----:B------:R-:W-:-:S03]  /*5980*/  ISETP.GE.AND P4, PT, R154, RZ, PT ;  /* 0x000000ff9a00720c */ /* 0x000fc60003f86270 */
[----:B------:R-:W2:Y:S01]  /*5990*/  LDL R154, [R1+0x9c0] ;  /* 0x0009c000019a7983 */ /* 0x000ea20000100800 */
[----:B------:R-:W-:Y:S02]  /*59a0*/  @!P5 IMAD.MOV R130, RZ, RZ, -R130 ;  /* 0x000000ffff82d224 */ /* 0x000fe400078e0a82 */
[----:B------:R-:W-:Y:S01]  /*59b0*/  @!P1 IMAD.MOV R129, RZ, RZ, -R129 ;  /* 0x000000ffff819224 */ /* 0x000fe200078e0a81 */
[----:B------:R-:W-:Y:S02]  /*59c0*/  @!P2 IADD3 R128, -R128, RZ, RZ ;  /* 0x000000ff8080a210 */ /* 0x000fe40007ffe1ff */
[----:B------:R-:W-:-:S04]  /*59d0*/  @!P3 IMAD.MOV R127, RZ, RZ, -R127 ;  /* 0x000000ffff7fb224 */ /* 0x000fc800078e0a7f */
[----:B------:R-:W-:Y:S01]  /*59e0*/  @!P4 IMAD.MOV R126, RZ, RZ, -R126 ;  /* 0x000000ffff7ec224 */ /* 0x000fe200078e0a7e */
[----:B------:R-:W-:Y:S02]  /*59f0*/  ISETP.GE.AND P1, PT, R247, RZ, PT ;  /* 0x000000fff700720c */ /* 0x000fe40003f26270 */
[----:B------:R-:W2:Y:S11]  /*5a00*/  LDL R247, [R1+0x9d0] ;  /* 0x0009d00001f77983 */ /* 0x000eb60000100800 */
[----:B------:R-:W-:-:S02]  /*5a10*/  @!P1 IADD3 R124, -R124, RZ, RZ ;  /* 0x000000ff7c7c9210 */ /* 0x000fc40007ffe1ff */
[----:B---3--:R-:W-:Y:S02]  /*5a20*/  ISETP.GE.AND P5, PT, R246, RZ, PT ;  /* 0x000000fff600720c */ /* 0x008fe40003fa6270 */
[----:B------:R-:W3:Y:S01]  /*5a30*/  LDL R246, [R1+0x9c8] ;  /* 0x0009c80001f67983 */ /* 0x000ee20000100800 */
[----:B----4-:R-:W-:-:S03]  /*5a40*/  ISETP.GE.AND P2, PT, R248, RZ, PT ;  /* 0x000000fff800720c */ /* 0x010fc60003f46270 */
[----:B------:R-:W4:Y:S01]  /*5a50*/  LDL R248, [R1+0x9cc] ;  /* 0x0009cc0001f87983 */ /* 0x000f220000100800 */
[----:B--2---:R-:W-:-:S06]  /*5a60*/  ISETP.GE.AND P3, PT, R249, RZ, PT ;  /* 0x000000fff900720c */ /* 0x004fcc0003f66270 */
[----:B------:R-:W-:Y:S01]  /*5a70*/  @!P5 IMAD.MOV R125, RZ, RZ, -R125 ;  /* 0x000000ffff7dd224 */ /* 0x000fe200078e0a7d */
[----:B------:R-:W2:Y:S01]  /*5a80*/  LDL R249, [R1+0x9d8] ;  /* 0x0009d80001f97983 */ /* 0x000ea20000100800 */
[----:B------:R-:W-:Y:S01]  /*5a90*/  ISETP.GE.AND P4, PT, R250, RZ, PT ;  /* 0x000000fffa00720c */ /* 0x000fe20003f86270 */
[----:B------:R-:W-:Y:S02]  /*5aa0*/  @!P2 IMAD.MOV R123, RZ, RZ, -R123 ;  /* 0x000000ffff7ba224 */ /* 0x000fe400078e0a7b */
[----:B------:R-:W2:Y:S01]  /*5ab0*/  LDL R250, [R1+0x9e0] ;  /* 0x0009e00001fa7983 */ /* 0x000ea20000100800 */
[----:B------:R-:W-:-:S03]  /*5ac0*/  ISETP.GE.AND P5, PT, R251, RZ, PT ;  /* 0x000000fffb00720c */ /* 0x000fc60003fa6270 */
[----:B------:R-:W2:Y:S01]  /*5ad0*/  LDL R251, [R1+0x9e8] ;  /* 0x0009e80001fb7983 */ /* 0x000ea20000100800 */
[----:B------:R-:W-:-:S03]  /*5ae0*/  ISETP.GE.AND P1, PT, R252, RZ, PT ;  /* 0x000000fffc00720c */ /* 0x000fc60003f26270 */
[----:B------:R-:W2:Y:S01]  /*5af0*/  LDL R252, [R1+0x9e4] ;  /* 0x0009e40001fc7983 */ /* 0x000ea20000100800 */
[----:B------:R-:W-:-:S03]  /*5b00*/  ISETP.GE.AND P2, PT, R154, RZ, PT ;  /* 0x000000ff9a00720c */ /* 0x000fc60003f46270 */
[----:B------:R-:W2:Y:S01]  /*5b10*/  LDL R154, [R1+0x9f0] ;  /* 0x0009f000019a7983 */ /* 0x000ea20000100800 */
[----:B------:R-:W-:Y:S01]  /*5b20*/  @!P3 IMAD.MOV R122, RZ, RZ, -R122 ;  /* 0x000000ffff7ab224 */ /* 0x000fe200078e0a7a */
[----:B------:R-:W-:Y:S01]  /*5b30*/  ISETP.GE.AND P3, PT, R23, RZ, PT ;  /* 0x000000ff1700720c */ /* 0x000fe20003f66270 */
[----:B------:R-:W-:Y:S01]  /*5b40*/  @!P4 IMAD.MOV R121, RZ, RZ, -R121 ;  /* 0x000000ffff79c224 */ /* 0x000fe200078e0a79 */
[----:B------:R-:W-:Y:S01]  /*5b50*/  ISETP.GE.AND P4, PT, R245, RZ, PT ;  /* 0x000000fff500720c */ /* 0x000fe20003f86270 */
[----:B------:R-:W2:Y:S01]  /*5b60*/  LDL R23, [R1+0xa00] ;  /* 0x000a000001177983 */ /* 0x000ea20000100800 */
[----:B------:R-:W-:Y:S01]  /*5b70*/  @!P5 IADD3 R120, -R120, RZ, RZ ;  /* 0x000000ff7878d210 */ /* 0x000fe20007ffe1ff */
[----:B------:R-:W-:Y:S01]  /*5b80*/  @!P1 IMAD.MOV R119, RZ, RZ, -R119 ;  /* 0x000000ffff779224 */ /* 0x000fe200078e0a77 */
[----:B------:R-:W-:Y:S02]  /*5b90*/  LOP3.LUT R2, R2, 0x7c, RZ, 0xc0, !PT ;  /* 0x0000007c02027812 */ /* 0x000fe400078ec0ff */
[----:B------:R-:W-:-:S02]  /*5ba0*/  @!P2 IMAD.MOV R118, RZ, RZ, -R118 ;  /* 0x000000ffff76a224 */ /* 0x000fc400078e0a76 */
[----:B------:R-:W-:Y:S02]  /*5bb0*/  LEA R2, R6, R2, 0x9 ;  /* 0x0000000206027211 */ /* 0x000fe400078e48ff */
[----:B------:R-:W2:Y:S01]  /*5bc0*/  LDL R6, [R1+0x9f8] ;  /* 0x0009f80001067983 */ /* 0x000ea20000100800 */
[----:B------:R-:W-:-:S03]  /*5bd0*/  @!P3 IMAD.MOV R117, RZ, RZ, -R117 ;  /* 0x000000ffff75b224 */ /* 0x000fc600078e0a75 */
[----:B------:R-:W2:Y:S01]  /*5be0*/  LDL.LU R245, [R1+0xb9c] ;  /* 0x000b9c0001f57983 */ /* 0x000ea20000300800 */
[----:B------:R-:W-:Y:S02]  /*5bf0*/  @!P4 IADD3 R116, -R116, RZ, RZ ;  /* 0x000000ff7474c210 */ /* 0x000fe40007ffe1ff */
[----:B------:R-:W-:-:S13]  /*5c00*/  ISETP.GE.AND P1, PT, R247, RZ, PT ;  /* 0x000000fff700720c */ /* 0x000fda0003f26270 */
[----:B------:R-:W-:Y:S01]  /*5c10*/  @!P1 IMAD.MOV R114, RZ, RZ, -R114 ;  /* 0x000000ffff729224 */ /* 0x000fe200078e0a72 */
[----:B---3--:R-:W-:Y:S02]  /*5c20*/  ISETP.GE.AND P5, PT, R246, RZ, PT ;  /* 0x000000fff600720c */ /* 0x008fe40003fa6270 */
[----:B------:R-:W3:Y:S01]  /*5c30*/  LDL.LU R246, [R1+0xb98] ;  /* 0x000b980001f67983 */ /* 0x000ee20000300800 */
[----:B----4-:R-:W-:-:S03]  /*5c40*/  ISETP.GE.AND P2, PT, R248, RZ, PT ;  /* 0x000000fff800720c */ /* 0x010fc60003f46270 */
[----:B------:R-:W4:Y:S04]  /*5c50*/  LDL.LU R247, [R1+0xb94] ;  /* 0x000b940001f77983 */ /* 0x000f280000300800 */
[----:B------:R-:W3:Y:S01]  /*5c60*/  LDL.LU R248, [R1+0xb90] ;  /* 0x000b900001f87983 */ /* 0x000ee20000300800 */
[----:B--2---:R-:W-:Y:S02]  /*5c70*/  ISETP.GE.AND P3, PT, R249, RZ, PT ;  /* 0x000000fff900720c */ /* 0x004fe40003f66270 */
[----:B------:R-:W-:Y:S01]  /*5c80*/  @!P5 IMAD.MOV R115, RZ, RZ, -R115 ;  /* 0x000000ffff73d224 */ /* 0x000fe200078e0a73 */
[----:B------:R-:W2:Y:S01]  /*5c90*/  LDL.LU R249, [R1+0xb8c] ;  /* 0x000b8c0001f97983 */ /* 0x000ea20000300800 */
[----:B------:R-:W-:Y:S01]  /*5ca0*/  ISETP.GE.AND P4, PT, R250, RZ, PT ;  /* 0x000000fffa00720c */ /* 0x000fe20003f86270 */
[----:B------:R-:W-:-:S02]  /*5cb0*/  @!P2 IMAD.MOV R113, RZ, RZ, -R113 ;  /* 0x000000ffff71a224 */ /* 0x000fc400078e0a71 */
[----:B------:R-:W4:Y:S01]  /*5cc0*/  LDL.LU R250, [R1+0xb88] ;  /* 0x000b880001fa7983 */ /* 0x000f220000300800 */
[----:B------:R-:W-:-:S03]  /*5cd0*/  ISETP.GE.AND P5, PT, R251, RZ, PT ;  /* 0x000000fffb00720c */ /* 0x000fc60003fa6270 */
[----:B------:R-:W3:Y:S01]  /*5ce0*/  LDL.LU R251, [R1+0xb84] ;  /* 0x000b840001fb7983 */ /* 0x000ee20000300800 */
[----:B------:R-:W-:-:S03]  /*5cf0*/  ISETP.GE.AND P1, PT, R252, RZ, PT ;  /* 0x000000fffc00720c */ /* 0x000fc60003f26270 */
[----:B------:R-:W2:Y:S01]  /*5d00*/  LDL.LU R252, [R1+0xb80] ;  /* 0x000b800001fc7983 */ /* 0x000ea20000300800 */
[----:B------:R-:W-:-:S03]  /*5d10*/  ISETP.GE.AND P2, PT, R154, RZ, PT ;  /* 0x000000ff9a00720c */ /* 0x000fc60003f46270 */
[----:B------:R-:W4:Y:S02]  /*5d20*/  LDL.LU R154, [R1+0xb7c] ;  /* 0x000b7c00019a7983 */ /* 0x000f240000300800 */
[----:B------:R-:W-:Y:S01]  /*5d30*/  @!P5 IMAD.MOV R110, RZ, RZ, -R110 ;  /* 0x000000ffff6ed224 */ /* 0x000fe200078e0a6e */
[----:B------:R-:W-:Y:S01]  /*5d40*/  @!P3 IADD3 R112, -R112, RZ, RZ ;  /* 0x000000ff7070b210 */ /* 0x000fe20007ffe1ff */
[----:B------:R-:W-:Y:S01]  /*5d50*/  @!P4 IMAD.MOV R111, RZ, RZ, -R111 ;  /* 0x000000ffff6fc224 */ /* 0x000fe200078e0a6f */
[----:B------:R-:W-:Y:S01]  /*5d60*/  ISETP.GE.AND P4, PT, R23, RZ, PT ;  /* 0x000000ff1700720c */ /* 0x000fe20003f86270 */
[----:B------:R-:W-:Y:S01]  /*5d70*/  @!P1 IMAD.MOV R109, RZ, RZ, -R109 ;  /* 0x000000ffff6d9224 */ /* 0x000fe200078e0a6d */
[----:B------:R-:W-:-:S03]  /*5d80*/  ISETP.GE.AND P3, PT, R6, RZ, PT ;  /* 0x000000ff0600720c */ /* 0x000fc60003f66270 */
[----:B------:R-:W-:-:S08]  /*5d90*/  @!P2 IADD3 R108, -R108, RZ, RZ ;  /* 0x000000ff6c6ca210 */ /* 0x000fd00007ffe1ff */
[----:B------:R-:W-:Y:S02]  /*5da0*/  @!P4 IMAD.MOV R106, RZ, RZ, -R106 ;  /* 0x000000ffff6ac224 */ /* 0x000fe400078e0a6a */
[----:B------:R-:W-:Y:S01]  /*5db0*/  @!P3 IMAD.MOV R107, RZ, RZ, -R107 ;  /* 0x000000ffff6bb224 */ /* 0x000fe200078e0a6b */
[----:B------:R-:W-:Y:S02]  /*5dc0*/  ISETP.GT.U32.AND P0, PT, R5, R35, PT ;  /* 0x000000230500720c */ /* 0x000fe40003f04070 */
[----:B----4-:R-:W-:Y:S02]  /*5dd0*/  ISETP.GE.AND P5, PT, R154, RZ, PT ;  /* 0x000000ff9a00720c */ /* 0x010fe40003fa6270 */
[----:B------:R-:W4:Y:S01]  /*5de0*/  LDL.LU R154, [R1+0xb78] ;  /* 0x000b7800019a7983 */ /* 0x000f220000300800 */
[----:B--2---:R-:W-:Y:S02]  /*5df0*/  ISETP.GE.AND P1, PT, R252, RZ, PT ;  /* 0x000000fffc00720c */ /* 0x004fe40003f26270 */
[----:B---3--:R-:W-:-:S02]  /*5e00*/  ISETP.GE.AND P2, PT, R251, RZ, PT ;  /* 0x000000fffb00720c */ /* 0x008fc40003f46270 */
[----:B------:R-:W-:Y:S02]  /*5e10*/  ISETP.GE.AND P4, PT, R249, RZ, PT ;  /* 0x000000fff900720c */ /* 0x000fe40003f86270 */
[----:B------:R-:W-:-:S04]  /*5e20*/  ISETP.GE.AND P3, PT, R250, RZ, PT ;  /* 0x000000fffa00720c */ /* 0x000fc80003f66270 */
[----:B------:R-:W-:Y:S01]  /*5e30*/  @!P5 IMAD.MOV R105, RZ, RZ, -R105 ;  /* 0x000000ffff69d224 */ /* 0x000fe200078e0a69 */
[----:B------:R-:W-:Y:S02]  /*5e40*/  ISETP.GE.AND P5, PT, R248, RZ, PT ;  /* 0x000000fff800720c */ /* 0x000fe40003fa6270 */
[----:B------:R-:W-:Y:S02]  /*5e50*/  @!P1 IADD3 R104, -R104, RZ, RZ ;  /* 0x000000ff68689210 */ /* 0x000fe40007ffe1ff */
[----:B------:R-:W-:Y:S01]  /*5e60*/  ISETP.GE.AND P1, PT, R247, RZ, PT ;  /* 0x000000fff700720c */ /* 0x000fe20003f26270 */
[----:B------:R-:W-:Y:S01]  /*5e70*/  @!P2 IMAD.MOV R103, RZ, RZ, -R103 ;  /* 0x000000ffff67a224 */ /* 0x000fe200078e0a67 */
[----:B------:R-:W-:Y:S01]  /*5e80*/  ISETP.GE.AND P2, PT, R246, RZ, PT ;  /* 0x000000fff600720c */ /* 0x000fe20003f46270 */
[----:B------:R-:W-:Y:S01]  /*5e90*/  @!P4 IMAD.MOV R101, RZ, RZ, -R101 ;  /* 0x000000ffff65c224 */ /* 0x000fe200078e0a65 */
[----:B------:R-:W-:Y:S01]  /*5ea0*/  ISETP.GE.AND P4, PT, R244, RZ, PT ;  /* 0x000000fff400720c */ /* 0x000fe20003f86270 */
[----:B------:R-:W-:Y:S01]  /*5eb0*/  @!P3 IMAD.MOV R102, RZ, RZ, -R102 ;  /* 0x000000ffff66b224 */ /* 0x000fe200078e0a66 */
[----:B------:R-:W-:-:S03]  /*5ec0*/  ISETP.GE.AND P3, PT, R245, RZ, PT ;  /* 0x000000fff500720c */ /* 0x000fc60003f66270 */
[----:B------:R-:W-:Y:S02]  /*5ed0*/  @!P5 IADD3 R100, -R100, RZ, RZ ;  /* 0x000000ff6464d210 */ /* 0x000fe40007ffe1ff */
[----:B------:R-:W-:Y:S02]  /*5ee0*/  ISETP.GE.AND P5, PT, R243, RZ, PT ;  /* 0x000000fff300720c */ /* 0x000fe40003fa6270 */
[----:B------:R-:W-:Y:S01]  /*5ef0*/  @!P1 IMAD.MOV R99, RZ, RZ, -R99 ;  /* 0x000000ffff639224 */ /* 0x000fe200078e0a63 */
[----:B------:R-:W-:Y:S01]  /*5f00*/  ISETP.GE.AND P1, PT, R242, RZ, PT ;  /* 0x000000fff200720c */ /* 0x000fe20003f26270 */
[----:B------:R-:W-:Y:S01]  /*5f10*/  @!P2 IMAD.MOV R98, RZ, RZ, -R98 ;  /* 0x000000ffff62a224 */ /* 0x000fe200078e0a62 */
[----:B------:R-:W-:Y:S02]  /*5f20*/  ISETP.GE.AND P2, PT, R241, RZ, PT ;  /* 0x000000fff100720c */ /* 0x000fe40003f46270 */
[----:B------:R-:W-:Y:S01]  /*5f30*/  @!P4 IADD3 R96, -R96, RZ, RZ ;  /* 0x000000ff6060c210 */ /* 0x000fe20007ffe1ff */
[----:B------:R-:W-:Y:S01]  /*5f40*/  @!P3 IMAD.MOV R97, RZ, RZ, -R97 ;  /* 0x000000ffff61b224 */ /* 0x000fe200078e0a61 */
[----:B------:R-:W-:-:S02]  /*5f50*/  ISETP.GE.AND P4, PT, R237, RZ, PT ;  /* 0x000000ffed00720c */ /* 0x000fc40003f86270 */
[----:B------:R-:W-:Y:S02]  /*5f60*/  ISETP.GE.AND P3, PT, R240, RZ, PT ;  /* 0x000000fff000720c */ /* 0x000fe40003f66270 */
[----:B------:R-:W-:Y:S01]  /*5f70*/  @!P5 IMAD.MOV R95, RZ, RZ, -R95 ;  /* 0x000000ffff5fd224 */ /* 0x000fe200078e0a5f */
[----:B------:R-:W-:Y:S02]  /*5f80*/  ISETP.GE.AND P5, PT, R236, RZ, PT ;  /* 0x000000ffec00720c */ /* 0x000fe40003fa6270 */
[----:B------:R-:W-:Y:S01]  /*5f90*/  @!P1 IMAD.MOV R94, RZ, RZ, -R94 ;  /* 0x000000ffff5e9224 */ /* 0x000fe200078e0a5e */
[----:B------:R-:W-:Y:S01]  /*5fa0*/  ISETP.GE.AND P1, PT, R235, RZ, PT ;  /* 0x000000ffeb00720c */ /* 0x000fe20003f26270 */
[----:B------:R-:W-:Y:S01]  /*5fb0*/  @!P2 IMAD.MOV R93, RZ, RZ, -R93 ;  /* 0x000000ffff5da224 */ /* 0x000fe200078e0a5d */
[----:B------:R-:W-:-:S03]  /*5fc0*/  ISETP.GE.AND P2, PT, R234, RZ, PT ;  /* 0x000000ffea00720c */ /* 0x000fc60003f46270 */
[----:B------:R-:W-:Y:S01]  /*5fd0*/  @!P4 IMAD.MOV R91, RZ, RZ, -R91 ;  /* 0x000000ffff5bc224 */ /* 0x000fe200078e0a5b */
[----:B------:R-:W-:Y:S02]  /*5fe0*/  ISETP.GE.AND P4, PT, R232, RZ, PT ;  /* 0x000000ffe800720c */ /* 0x000fe40003f86270 */
[----:B------:R-:W-:Y:S02]  /*5ff0*/  @!P3 IADD3 R92, -R92, RZ, RZ ;  /* 0x000000ff5c5cb210 */ /* 0x000fe40007ffe1ff */
[----:B------:R-:W-:Y:S01]  /*6000*/  @!P5 IMAD.MOV R90, RZ, RZ, -R90 ;  /* 0x000000ffff5ad224 */ /* 0x000fe200078e0a5a */
[----:B------:R-:W-:Y:S02]  /*6010*/  ISETP.GE.AND P5, PT, R231, RZ, PT ;  /* 0x000000ffe700720c */ /* 0x000fe40003fa6270 */
[----:B------:R-:W-:Y:S01]  /*6020*/  @!P1 IMAD.MOV R89, RZ, RZ, -R89 ;  /* 0x000000ffff599224 */ /* 0x000fe200078e0a59 */
[----:B------:R-:W-:Y:S02]  /*6030*/  ISETP.GE.AND P3, PT, R233, RZ, PT ;  /* 0x000000ffe900720c */ /* 0x000fe40003f66270 */
[----:B------:R-:W-:-:S02]  /*6040*/  ISETP.GE.AND P1, PT, R230, RZ, PT ;  /* 0x000000ffe600720c */ /* 0x000fc40003f26270 */
[----:B------:R-:W-:Y:S01]  /*6050*/  @!P2 IADD3 R88, -R88, RZ, RZ ;  /* 0x000000ff5858a210 */ /* 0x000fe20007ffe1ff */
[----:B------:R-:W-:Y:S01]  /*6060*/  @!P4 IMAD.MOV R86, RZ, RZ, -R86 ;  /* 0x000000ffff56c224 */ /* 0x000fe200078e0a56 */
[----:B------:R-:W-:Y:S02]  /*6070*/  ISETP.GE.AND P2, PT, R229, RZ, PT ;  /* 0x000000ffe500720c */ /* 0x000fe40003f46270 */
[----:B------:R-:W-:Y:S02]  /*6080*/  ISETP.GE.AND P4, PT, R227, RZ, PT ;  /* 0x000000ffe300720c */ /* 0x000fe40003f86270 */
[----:B------:R-:W-:Y:S01]  /*6090*/  @!P5 IMAD.MOV R85, RZ, RZ, -R85 ;  /* 0x000000ffff55d224 */ /* 0x000fe200078e0a55 */
[----:B------:R-:W-:Y:S02]  /*60a0*/  ISETP.GE.AND P5, PT, R226, RZ, PT ;  /* 0x000000ffe200720c */ /* 0x000fe40003fa6270 */
[----:B------:R-:W-:Y:S01]  /*60b0*/  @!P3 IMAD.MOV R87, RZ, RZ, -R87 ;  /* 0x000000ffff57b224 */ /* 0x000fe200078e0a57 */
[----:B------:R-:W-:-:S02]  /*60c0*/  ISETP.GE.AND P3, PT, R228, RZ, PT ;  /* 0x000000ffe400720c */ /* 0x000fc40003f66270 */
[----:B------:R-:W-:Y:S02]  /*60d0*/  @!P1 IADD3 R84, -R84, RZ, RZ ;  /* 0x000000ff54549210 */ /* 0x000fe40007ffe1ff */
[----:B------:R-:W-:Y:S01]  /*60e0*/  ISETP.GE.AND P1, PT, R225, RZ, PT ;  /* 0x000000ffe100720c */ /* 0x000fe20003f26270 */
[----:B------:R-:W-:Y:S01]  /*60f0*/  @!P2 IMAD.MOV R83, RZ, RZ, -R83 ;  /* 0x000000ffff53a224 */ /* 0x000fe200078e0a53 */
[----:B------:R-:W-:Y:S01]  /*6100*/  ISETP.GE.AND P2, PT, R224, RZ, PT ;  /* 0x000000ffe000720c */ /* 0x000fe20003f46270 */
[----:B------:R-:W-:Y:S01]  /*6110*/  @!P4 IMAD.MOV R81, RZ, RZ, -R81 ;  /* 0x000000ffff51c224 */ /* 0x000fe200078e0a51 */
[----:B------:R-:W-:Y:S02]  /*6120*/  ISETP.GE.AND P4, PT, R222, RZ, PT ;  /* 0x000000ffde00720c */ /* 0x000fe40003f86270 */
[----:B------:R-:W-:Y:S02]  /*6130*/  @!P5 IADD3 R80, -R80, RZ, RZ ;  /* 0x000000ff5050d210 */ /* 0x000fe40007ffe1ff */
[----:B------:R-:W-:Y:S01]  /*6140*/  ISETP.GE.AND P5, PT, R221, RZ, PT ;  /* 0x000000ffdd00720c */ /* 0x000fe20003fa6270 */
[----:B------:R-:W-:Y:S01]  /*6150*/  @!P3 IMAD.MOV R82, RZ, RZ, -R82 ;  /* 0x000000ffff52b224 */ /* 0x000fe200078e0a52 */
[----:B------:R-:W-:-:S03]  /*6160*/  ISETP.GE.AND P3, PT, R223, RZ, PT ;  /* 0x000000ffdf00720c */ /* 0x000fc60003f66270 */
[----:B------:R-:W-:Y:S01]  /*6170*/  @!P1 IMAD.MOV R79, RZ, RZ, -R79 ;  /* 0x000000ffff4f9224 */ /* 0x000fe200078e0a4f */
[----:B------:R-:W-:Y:S01]  /*6180*/  ISETP.GE.AND P1, PT, R220, RZ, PT ;  /* 0x000000ffdc00720c */ /* 0x000fe20003f26270 */
[----:B------:R-:W-:Y:S01]  /*6190*/  @!P2 IMAD.MOV R78, RZ, RZ, -R78 ;  /* 0x000000ffff4ea224 */ /* 0x000fe200078e0a4e */
[----:B------:R-:W-:Y:S02]  /*61a0*/  ISETP.GE.AND P2, PT, R219, RZ, PT ;  /* 0x000000ffdb00720c */ /* 0x000fe40003f46270 */
[----:B------:R-:W-:Y:S02]  /*61b0*/  @!P4 IADD3 R76, -R76, RZ, RZ ;  /* 0x000000ff4c4cc210 */ /* 0x000fe40007ffe1ff */
[----:B------:R-:W-:Y:S01]  /*61c0*/  ISETP.GE.AND P4, PT, R217, RZ, PT ;  /* 0x000000ffd900720c */ /* 0x000fe20003f86270 */
[----:B------:R-:W-:Y:S01]  /*61d0*/  @!P5 IMAD.MOV R75, RZ, RZ, -R75 ;  /* 0x000000ffff4bd224 */ /* 0x000fe200078e0a4b */
[----:B------:R-:W-:Y:S01]  /*61e0*/  ISETP.GE.AND P5, PT, R216, RZ, PT ;  /* 0x000000ffd800720c */ /* 0x000fe20003fa6270 */
[----:B------:R-:W-:Y:S01]  /*61f0*/  @!P3 IMAD.MOV R77, RZ, RZ, -R77 ;  /* 0x000000ffff4db224 */ /* 0x000fe200078e0a4d */
[----:B------:R-:W-:-:S03]  /*6200*/  ISETP.GE.AND P3, PT, R218, RZ, PT ;  /* 0x000000ffda00720c */ /* 0x000fc60003f66270 */
[----:B------:R-:W-:Y:S01]  /*6210*/  @!P1 IMAD.MOV R74, RZ, RZ, -R74 ;  /* 0x000000ffff4a9224 */ /* 0x000fe200078e0a4a */
        /* <DEDUP_REMOVED lines=10> */
[----:B------:R-:W-:Y:S02]  /*62c0*/  ISETP.GE.AND P1, PT, R210, RZ, PT ;  /* 0x000000ffd200720c */ /* 0x000fe40003f26270 */
[----:B------:R-:W-:-:S02]  /*62d0*/  @!P2 IADD3 R68, -R68, RZ, RZ ;  /* 0x000000ff4444a210 */ /* 0x000fc40007ffe1ff */
[----:B------:R-:W-:Y:S01]  /*62e0*/  ISETP.GE.AND P2, PT, R209, RZ, PT ;  /* 0x000000ffd100720c */ /* 0x000fe20003f46270 */
[----:B------:R-:W-:Y:S01]  /*62f0*/  @!P4 IMAD.MOV R66, RZ, RZ, -R66 ;  /* 0x000000ffff42c224 */ /* 0x000fe200078e0a42 */
[----:B------:R-:W-:Y:S01]  /*6300*/  ISETP.GE.AND P4, PT, R207, RZ, PT ;  /* 0x000000ffcf00720c */ /* 0x000fe20003f86270 */
[----:B------:R-:W-:Y:S01]  /*6310*/  @!P5 IMAD.MOV R65, RZ, RZ, -R65 ;  /* 0x000000ffff41d224 */ /* 0x000fe200078e0a41 */
[----:B------:R-:W-:-:S03]  /*6320*/  ISETP.GE.AND P5, PT, R206, RZ, PT ;  /* 0x000000ffce00720c */ /* 0x000fc60003fa6270 */
[----:B------:R-:W-:Y:S01]  /*6330*/  @!P3 IMAD.MOV R67, RZ, RZ, -R67 ;  /* 0x000000ffff43b224 */ /* 0x000fe200078e0a43 */
[----:B------:R-:W-:Y:S02]  /*6340*/  ISETP.GE.AND P3, PT, R208, RZ, PT ;  /* 0x000000ffd000720c */ /* 0x000fe40003f66270 */
[----:B------:R-:W-:Y:S02]  /*6350*/  @!P1 IADD3 R64, -R64, RZ, RZ ;  /* 0x000000ff40409210 */ /* 0x000fe40007ffe1ff */
[----:B------:R-:W-:Y:S01]  /*6360*/  ISETP.GE.AND P1, PT, R205, RZ, PT ;  /* 0x000000ffcd00720c */ /* 0x000fe20003f26270 */
[----:B------:R-:W-:Y:S01]  /*6370*/  @!P2 IMAD.MOV R63, RZ, RZ, -R63 ;  /* 0x000000ffff3fa224 */ /* 0x000fe200078e0a3f */
[----:B------:R-:W-:Y:S01]  /*6380*/  ISETP.GE.AND P2, PT, R204, RZ, PT ;  /* 0x000000ffcc00720c */ /* 0x000fe20003f46270 */
[----:B------:R-:W-:Y:S01]  /*6390*/  @!P4 IMAD.MOV R61, RZ, RZ, -R61 ;  /* 0x000000ffff3dc224 */ /* 0x000fe200078e0a3d */
[----:B------:R-:W-:Y:S02]  /*63a0*/  ISETP.GE.AND P4, PT, R202, RZ, PT ;  /* 0x000000ffca00720c */ /* 0x000fe40003f86270 */
[----:B------:R-:W-:-:S02]  /*63b0*/  @!P5 IADD3 R60, -R60, RZ, RZ ;  /* 0x000000ff3c3cd210 */ /* 0x000fc40007ffe1ff */
        /* <DEDUP_REMOVED lines=85> */
[----:B------:R-:W-:Y:S01]  /*6910*/  @!P0 IMAD.IADD R35, R35, 0x1, -R5 ;  /* 0x0000000123238824 */ /* 0x000fe200078e0a05 */
[----:B------:R-:W-:Y:S01]  /*6920*/  ISETP.GT.U32.AND P0, PT, R4, R3, PT ;  /* 0x000000030400720c */ /* 0x000fe20003f04070 */
[----:B------:R-:W-:Y:S01]  /*6930*/  @!P2 IMAD.MOV R17, RZ, RZ, -R17 ;  /* 0x000000ffff11a224 */ /* 0x000fe200078e0a11 */
[----:B------:R-:W-:Y:S02]  /*6940*/  @!P4 IADD3 R21, -R21, RZ, RZ ;  /* 0x000000ff1515c210 */ /* 0x000fe40007ffe1ff */
[----:B------:R-:W-:Y:S01]  /*6950*/  ISETP.GE.AND P2, PT, R159, RZ, PT ;  /* 0x000000ff9f00720c */ /* 0x000fe20003f46270 */
[----:B------:R-:W-:Y:S01]  /*6960*/  @!P5 IMAD.MOV R35, RZ, RZ, -R35 ;  /* 0x000000ffff23d224 */ /* 0x000fe200078e0a23 */
[----:B------:R-:W-:Y:S01]  /*6970*/  ISETP.GE.AND P4, PT, R157, RZ, PT ;  /* 0x000000ff9d00720c */ /* 0x000fe20003f86270 */
[----:B------:R-:W-:Y:S01]  /*6980*/  @!P3 IMAD.MOV R19, RZ, RZ, -R19 ;  /* 0x000000ffff13b224 */ /* 0x000fe200078e0a13 */
[----:B------:R-:W-:-:S02]  /*6990*/  ISETP.GE.AND P5, PT, R156, RZ, PT ;  /* 0x000000ff9c00720c */ /* 0x000fc40003fa6270 */
[----:B------:R-:W-:Y:S01]  /*69a0*/  ISETP.GE.AND P3, PT, R158, RZ, PT ;  /* 0x000000ff9e00720c */ /* 0x000fe20003f66270 */
[----:B------:R-:W-:Y:S01]  /*69b0*/  @!P1 IMAD.MOV R33, RZ, RZ, -R33 ;  /* 0x000000ffff219224 */ /* 0x000fe200078e0a21 */
[----:B------:R-:W-:Y:S01]  /*69c0*/  ISETP.GE.AND P1, PT, R155, RZ, PT ;  /* 0x000000ff9b00720c */ /* 0x000fe20003f26270 */
[----:B------:R-:W-:Y:S01]  /*69d0*/  @!P0 IMAD.IADD R3, R3, 0x1, -R4 ;  /* 0x0000000103038824 */ /* 0x000fe200078e0a04 */
[----:B------:R-:W-:Y:S01]  /*69e0*/  ISETP.NE.AND P0, PT, R153, RZ, PT ;  /* 0x000000ff9900720c */ /* 0x000fe20003f05270 */
[----:B------:R-:W-:Y:S01]  /*69f0*/  @!P6 IMAD.MOV R135, RZ, RZ, -R135 ;  /* 0x000000ffff87e224 */ /* 0x000fe200078e0a87 */
[----:B------:R-:W-:Y:S01]  /*6a00*/  LOP3.LUT R23, RZ, R153, RZ, 0x33, !PT ;  /* 0x00000099ff177212 */ /* 0x000fe200078e33ff */
[----:B------:R-:W-:Y:S02]  /*6a10*/  @!P2 IMAD.MOV R31, RZ, RZ, -R31 ;  /* 0x000000ffff1fa224 */ /* 0x000fe400078e0a1f */
[----:B------:R-:W-:Y:S02]  /*6a20*/  @!P4 IMAD.MOV R27, RZ, RZ, -R27 ;  /* 0x000000ffff1bc224 */ /* 0x000fe400078e0a1b */
[----:B------:R-:W-:Y:S01]  /*6a30*/  @!P5 IMAD.MOV R25, RZ, RZ, -R25 ;  /* 0x000000ffff19d224 */ /* 0x000fe200078e0a19 */
[----:B------:R-:W-:Y:S01]  /*6a40*/  SEL R136, R23, R136, !P0 ;  /* 0x0000008817887207 */ /* 0x000fe20004000000 */
[----:B------:R-:W1:Y:S01]  /*6a50*/  LDC.64 R4, c[0x0][0x230] ;  /* 0x00008c00ff047b82 */ /* 0x000e620000000a00 */
[----:B------:R-:W-:Y:S01]  /*6a60*/  @!P3 IADD3 R29, -R29, RZ, RZ ;  /* 0x000000ff1d1db210 */ /* 0x000fe20007ffe1ff */
[----:B------:R-:W-:Y:S01]  /*6a70*/  @!P1 IMAD.MOV R37, RZ, RZ, -R37 ;  /* 0x000000ffff259224 */ /* 0x000fe200078e0a25 */
[----:B------:R-:W-:Y:S01]  /*6a80*/  LEA R6, P6, R7, UR4, 0x2 ;  /* 0x0000000407067c11 */ /* 0x000fe2000f8c10ff */
[----:B------:R-:W-:Y:S01]  /*6a90*/  ULDC UR4, c[0x0][0x240] ;  /* 0x0000900000047ab9 */ /* 0x000fe20000000800 */
[----:B------:R-:W-:-:S02]  /*6aa0*/  ISETP.GE.AND P2, PT, R152, RZ, PT ;  /* 0x000000ff9800720c */ /* 0x000fc40003f46270 */
[C---:B------:R-:W-:Y:S02]  /*6ab0*/  SEL R135, R23.reuse, R135, !P0 ;  /* 0x0000008717877207 */ /* 0x040fe40004000000 */
[C---:B------:R-:W-:Y:S02]  /*6ac0*/  SEL R134, R23.reuse, R134, !P0 ;  /* 0x0000008617867207 */ /* 0x040fe40004000000 */
[C---:B------:R-:W-:Y:S02]  /*6ad0*/  SEL R133, R23.reuse, R133, !P0 ;  /* 0x0000008517857207 */ /* 0x040fe40004000000 */
[C---:B------:R-:W-:Y:S02]  /*6ae0*/  SEL R132, R23.reuse, R132, !P0 ;  /* 0x0000008417847207 */ /* 0x040fe40004000000 */
[C---:B------:R-:W-:Y:S02]  /*6af0*/  SEL R131, R23.reuse, R131, !P0 ;  /* 0x0000008317837207 */ /* 0x040fe40004000000 */
[----:B------:R-:W-:-:S02]  /*6b00*/  SEL R130, R23, R130, !P0 ;  /* 0x0000008217827207 */ /* 0x000fc40004000000 */
        /* <DEDUP_REMOVED lines=119> */
[C---:B------:R-:W-:Y:S01]  /*7280*/  SEL R25, R23.reuse, R25, !P0 ;  /* 0x0000001917197207 */ /* 0x040fe20004000000 */
[----:B------:R-:W-:Y:S01]  /*7290*/  IMAD R136, R136, UR4, RZ ;  /* 0x0000000488887c24 */ /* 0x000fe2000f8e02ff */
[----:B------:R-:W-:-:S02]  /*72a0*/  SEL R23, R23, R37, !P0 ;  /* 0x0000002517177207 */ /* 0x000fc40004000000 */
[----:B----4-:R-:W-:Y:S01]  /*72b0*/  ISETP.NE.AND P0, PT, R154, RZ, PT ;  /* 0x000000ff9a00720c */ /* 0x010fe20003f05270 */
[----:B------:R-:W-:Y:S01]  /*72c0*/  IMAD R135, R135, UR4, RZ ;  /* 0x0000000487877c24 */ /* 0x000fe2000f8e02ff */
[----:B------:R-:W-:Y:S02]  /*72d0*/  LEA.HI.X.SX32 R7, R7, UR5, 0x2, P6 ;  /* 0x0000000507077c11 */ /* 0x000fe4000b0f16ff */
[-C--:B------:R-:W-:Y:S01]  /*72e0*/  LEA R152, P1, R136, R6.reuse, 0x2 ;  /* 0x0000000688987211 */ /* 0x080fe200078210ff */
[----:B------:R-:W-:Y:S02]  /*72f0*/  IMAD R134, R134, UR4, RZ ;  /* 0x0000000486867c24 */ /* 0x000fe4000f8e02ff */
[----:B------:R-:W-:Y:S01]  /*7300*/  IMAD R133, R133, UR4, RZ ;  /* 0x0000000485857c24 */ /* 0x000fe2000f8e02ff */
[----:B------:R-:W-:Y:S01]  /*7310*/  LEA.HI.X.SX32 R153, R136, R7, 0x2, P1 ;  /* 0x0000000788997211 */ /* 0x000fe200008f16ff */
[----:B------:R-:W-:Y:S01]  /*7320*/  IMAD R132, R132, UR4, RZ ;  /* 0x0000000484847c24 */ /* 0x000fe2000f8e02ff */
[----:B------:R-:W-:Y:S01]  /*7330*/  LEA R160, P3, R135, R6, 0x2 ;  /* 0x0000000687a07211 */ /* 0x000fe200078610ff */
[----:B------:R-:W-:-:S02]  /*7340*/  IMAD R131, R131, UR4, RZ ;  /* 0x0000000483837c24 */ /* 0x000fc4000f8e02ff */
[----:B------:R-:W-:Y:S01]  /*7350*/  @!P2 IMAD.MOV R3, RZ, RZ, -R3 ;  /* 0x000000ffff03a224 */ /* 0x000fe200078e0a03 */
[----:B------:R-:W-:Y:S01]  /*7360*/  LEA R158, P2, R134, R6, 0x2 ;  /* 0x00000006869e7211 */ /* 0x000fe200078410ff */
[----:B------:R-:W-:Y:S01]  /*7370*/  IMAD R130, R130, UR4, RZ ;  /* 0x0000000482827c24 */ /* 0x000fe2000f8e02ff */
[----:B------:R-:W-:Y:S01]  /*7380*/  @!P0 LOP3.LUT R3, RZ, R154, RZ, 0x33, !PT ;  /* 0x0000009aff038212 */ /* 0x000fe200078e33ff */
[----:B------:R2:W-:Y:S01]  /*7390*/  STL.64 [R1+0x158], R152 ;  /* 0x0001589801007387 */ /* 0x0005e20000100a00 */
[-C--:B------:R-:W-:Y:S01]  /*73a0*/  LEA R156, P1, R133, R6.reuse, 0x2 ;  /* 0x00000006859c7211 */ /* 0x080fe200078210ff */
[----:B------:R-:W-:Y:S01]  /*73b0*/  IMAD R129, R129, UR4, RZ ;  /* 0x0000000481817c24 */ /* 0x000fe2000f8e02ff */
[----:B------:R-:W-:Y:S01]  /*73c0*/  LEA R154, P0, R132, R6, 0x2 ;  /* 0x00000006849a7211 */ /* 0x000fe200078010ff */
[----:B------:R-:W-:Y:S01]  /*73d0*/  IMAD R128, R128, UR4, RZ ;  /* 0x0000000480807c24 */ /* 0x000fe2000f8e02ff */
[-C--:B------:R-:W-:Y:S01]  /*73e0*/  LEA.HI.X.SX32 R161, R135, R7.reuse, 0x2, P3 ;  /* 0x0000000787a17211 */ /* 0x080fe200018f16ff */
[----:B------:R-:W-:Y:S01]  /*73f0*/  IMAD R127, R127, UR4, RZ ;  /* 0x000000047f7f7c24 */ /* 0x000fe2000f8e02ff */
[-C--:B------:R-:W-:Y:S01]  /*7400*/  LEA.HI.X.SX32 R159, R134, R7.reuse, 0x2, P2 ;  /* 0x00000007869f7211 */ /* 0x080fe200010f16ff */
[----:B------:R-:W-:Y:S01]  /*7410*/  IMAD R126, R126, UR4, RZ ;  /* 0x000000047e7e7c24 */ /* 0x000fe2000f8e02ff */
[----:B------:R-:W-:-:S02]  /*7420*/  LEA.HI.X.SX32 R157, R133, R7, 0x2, P1 ;  /* 0x00000007859d7211 */ /* 0x000fc400008f16ff */
[-C--:B--2---:R-:W-:Y:S01]  /*7430*/  LEA R152, P6, R131, R6.reuse, 0x2 ;  /* 0x0000000683987211 */ /* 0x084fe200078c10ff */
[----:B------:R-:W-:Y:S01]  /*7440*/  IMAD R125, R125, UR4, RZ ;  /* 0x000000047d7d7c24 */ /* 0x000fe2000f8e02ff */
[-C--:B------:R-:W-:Y:S01]  /*7450*/  LEA.HI.X.SX32 R155, R132, R7.reuse, 0x2, P0 ;  /* 0x00000007849b7211 */ /* 0x080fe200000f16ff */
[----:B------:R-:W-:Y:S01]  /*7460*/  IMAD R124, R124, UR4, RZ ;  /* 0x000000047c7c7c24 */ /* 0x000fe2000f8e02ff */
[CC--:B------:R-:W-:Y:S01]  /*7470*/  LEA R164, P5, R130.reuse, R6.reuse, 0x2 ;  /* 0x0000000682a47211 */ /* 0x0c0fe200078a10ff */
[----:B------:R2:W-:Y:S01]  /*7480*/  STL.64 [R1+0x460], R160 ;  /* 0x000460a001007387 */ /* 0x0005e20000100a00 */
[-C--:B------:R-:W-:Y:S02]  /*7490*/  LEA.HI.X.SX32 R153, R131, R7.reuse, 0x2, P6 ;  /* 0x0000000783997211 */ /* 0x080fe400030f16ff */
[----:B------:R-:W-:Y:S01]  /*74a0*/  LEA R162, P4, R129, R6, 0x2 ;  /* 0x0000000681a27211 */ /* 0x000fe200078810ff */
[----:B------:R3:W-:Y:S01]  /*74b0*/  STL.64 [R1+0x150], R158 ;  /* 0x0001509e01007387 */ /* 0x0007e20000100a00 */
[----:B------:R-:W-:Y:S01]  /*74c0*/  LEA.HI.X.SX32 R165, R130, R7, 0x2, P5 ;  /* 0x0000000782a57211 */ /* 0x000fe200028f16ff */
[----:B------:R-:W-:-:S02]  /*74d0*/  IMAD R123, R123, UR4, RZ ;  /* 0x000000047b7b7c24 */ /* 0x000fc4000f8e02ff */
[----:B------:R4:W-:Y:S01]  /*74e0*/  STL.64 [R1+0x148], R156 ;  /* 0x0001489c01007387 */ /* 0x0009e20000100a00 */
[----:B------:R-:W-:Y:S02]  /*74f0*/  LEA.HI.X.SX32 R163, R129, R7, 0x2, P4 ;  /* 0x0000000781a37211 */ /* 0x000fe400020f16ff */
[-C--:B--2---:R-:W-:Y:S01]  /*7500*/  LEA R160, P3, R128, R6.reuse, 0x2 ;  /* 0x0000000680a07211 */ /* 0x084fe200078610ff */
[----:B------:R2:W-:Y:S01]  /*7510*/  STL.64 [R1+0x140], R154 ;  /* 0x0001409a01007387 */ /* 0x0005e20000100a00 */
[----:B---3--:R-:W-:-:S03]  /*7520*/  LEA R158, P2, R127, R6, 0x2 ;  /* 0x000000067f9e7211 */ /* 0x008fc600078410ff */
[----:B------:R3:W-:Y:S01]  /*7530*/  STL.64 [R1+0x138], R152 ;  /* 0x0001389801007387 */ /* 0x0007e20000100a00 */
[----:B------:R-:W-:Y:S01]  /*7540*/  IMAD R122, R122, UR4, RZ ;  /* 0x000000047a7a7c24 */ /* 0x000fe2000f8e02ff */
[-C--:B----4-:R-:W-:Y:S01]  /*7550*/  LEA R156, P1, R126, R6.reuse, 0x2 ;  /* 0x000000067e9c7211 */ /* 0x090fe200078210ff */
[----:B------:R-:W-:Y:S01]  /*7560*/  IMAD R121, R121, UR4, RZ ;  /* 0x0000000479797c24 */ /* 0x000fe2000f8e02ff */
[-C--:B------:R-:W-:Y:S02]  /*7570*/  LEA.HI.X.SX32 R161, R128, R7.reuse, 0x2, P3 ;  /* 0x0000000780a17211 */ /* 0x080fe400018f16ff */
[-C--:B--2---:R-:W-:Y:S01]  /*7580*/  LEA R154, P0, R125, R6.reuse, 0x2 ;  /* 0x000000067d9a7211 */ /* 0x084fe200078010ff */
[----:B------:R-:W-:Y:S01]  /*7590*/  IMAD R120, R120, UR4, RZ ;  /* 0x0000000478787c24 */ /* 0x000fe2000f8e02ff */
[-C--:B------:R-:W-:Y:S02]  /*75a0*/  LEA.HI.X.SX32 R159, R127, R7.reuse, 0x2, P2 ;  /* 0x000000077f9f7211 */ /* 0x080fe400010f16ff */
[----:B---3--:R-:W-:Y:S01]  /*75b0*/  LEA R152, P6, R124, R6, 0x2 ;  /* 0x000000067c987211 */ /* 0x008fe200078c10ff */
[----:B------:R-:W-:Y:S01]  /*75c0*/  IMAD R119, R119, UR4, RZ ;  /* 0x0000000477777c24 */ /* 0x000fe2000f8e02ff */
[-C--:B------:R-:W-:Y:S01]  /*75d0*/  LEA.HI.X.SX32 R157, R126, R7.reuse, 0x2, P1 ;  /* 0x000000077e9d7211 */ /* 0x080fe200008f16ff */
[----:B------:R2:W-:Y:S01]  /*75e0*/  STL.64 [R1+0x130], R164 ;  /* 0x000130a401007387 */ /* 0x0005e20000100a00 */
[-C--:B------:R-:W-:Y:S01]  /*75f0*/  LEA.HI.X.SX32 R155, R125, R7.reuse, 0x2, P0 ;  /* 0x000000077d9b7211 */ /* 0x080fe200000f16ff */
[----:B------:R-:W-:Y:S01]  /*7600*/  IMAD R118, R118, UR4, RZ ;  /* 0x0000000476767c24 */ /* 0x000fe2000f8e02ff */
[----:B------:R-:W-:Y:S01]  /*7610*/  LEA.HI.X.SX32 R153, R124, R7, 0x2, P6 ;  /* 0x000000077c997211 */ /* 0x000fe200030f16ff */
[----:B------:R3:W-:Y:S01]  /*7620*/  STL.64 [R1+0x128], R162 ;  /* 0x000128a201007387 */ /* 0x0007e20000100a00 */
[----:B------:R-:W-:-:S03]  /*7630*/  IMAD R117, R117, UR4, RZ ;  /* 0x0000000475757c24 */ /* 0x000fc6000f8e02ff */
[----:B------:R4:W-:Y:S01]  /*7640*/  STL.64 [R1+0x120], R160 ;  /* 0x000120a001007387 */ /* 0x0009e20000100a00 */
[----:B--2---:R-:W-:-:S03]  /*7650*/  LEA R164, P5, R123, R6, 0x2 ;  /* 0x000000067ba47211 */ /* 0x004fc600078a10ff */
[----:B------:R2:W-:Y:S01]  /*7660*/  STL.64 [R1+0x118], R158 ;  /* 0x0001189e01007387 */ /* 0x0005e20000100a00 */
[----:B---3--:R-:W-:-:S03]  /*7670*/  LEA R162, P4, R122, R6, 0x2 ;  /* 0x000000067aa27211 */ /* 0x008fc600078810ff */
[----:B------:R3:W-:Y:S01]  /*7680*/  STL.64 [R1+0x110], R156 ;  /* 0x0001109c01007387 */ /* 0x0007e20000100a00 */
[-C--:B------:R-:W-:Y:S02]  /*7690*/  LEA.HI.X.SX32 R165, R123, R7.reuse, 0x2, P5 ;  /* 0x000000077ba57211 */ /* 0x080fe400028f16ff */
[-C--:B----4-:R-:W-:Y:S01]  /*76a0*/  LEA R160, P3, R121, R6.reuse, 0x2 ;  /* 0x0000000679a07211 */ /* 0x090fe200078610ff */
[----:B------:R4:W-:Y:S01]  /*76b0*/  STL.64 [R1+0x108], R154 ;  /* 0x0001089a01007387 */ /* 0x0009e20000100a00 */
[----:B------:R-:W-:Y:S01]  /*76c0*/  IMAD R116, R116, UR4, RZ ;  /* 0x0000000474747c24 */ /* 0x000fe2000f8e02ff */
[-C--:B------:R-:W-:Y:S02]  /*76d0*/  LEA.HI.X.SX32 R163, R122, R7.reuse, 0x2, P4 ;  /* 0x000000077aa37211 */ /* 0x080fe400020f16ff */
[-C--:B--2---:R-:W-:Y:S01]  /*76e0*/  LEA R158, P2, R120, R6.reuse, 0x2 ;  /* 0x00000006789e7211 */ /* 0x084fe200078410ff */
[----:B------:R2:W-:Y:S01]  /*76f0*/  STL.64 [R1+0x100], R152 ;  /* 0x0001009801007387 */ /* 0x0005e20000100a00 */
[----:B------:R-:W-:Y:S01]  /*7700*/  IMAD R115, R115, UR4, RZ ;  /* 0x0000000473737c24 */ /* 0x000fe2000f8e02ff */
[----:B---3--:R-:W-:Y:S01]  /*7710*/  LEA R156, P1, R119, R6, 0x2 ;  /* 0x00000006779c7211 */ /* 0x008fe200078210ff */
[----:B------:R-:W-:Y:S01]  /*7720*/  IMAD R114, R114, UR4, RZ ;  /* 0x0000000472727c24 */ /* 0x000fe2000f8e02ff */
[----:B------:R-:W-:-:S02]  /*7730*/  LEA.HI.X.SX32 R161, R121, R7, 0x2, P3 ;  /* 0x0000000779a17211 */ /* 0x000fc400018f16ff */
[-C--:B----4-:R-:W-:Y:S01]  /*7740*/  LEA R154, P0, R118, R6.reuse, 0x2 ;  /* 0x00000006769a7211 */ /* 0x090fe200078010ff */
[----:B------:R-:W-:Y:S01]  /*7750*/  IMAD R113, R113, UR4, RZ ;  /* 0x0000000471717c24 */ /* 0x000fe2000f8e02ff */
[-C--:B------:R-:W-:Y:S02]  /*7760*/  LEA.HI.X.SX32 R159, R120, R7.reuse, 0x2, P2 ;  /* 0x00000007789f7211 */ /* 0x080fe400010f16ff */
[----:B--2---:R-:W-:Y:S01]  /*7770*/  LEA R152, P6, R117, R6, 0x2 ;  /* 0x0000000675987211 */ /* 0x004fe200078c10ff */
        /* <DEDUP_REMOVED lines=399> */
[----:B------:R-:W-:-:S02]  /*9070*/  IMAD R29, R29, UR4, RZ ;  /* 0x000000041d1d7c24 */ /* 0x000fc4000f8e02ff */
[----:B------:R-:W-:Y:S01]  /*9080*/  IMAD R27, R27, UR4, RZ ;  /* 0x000000041b1b7c24 */ /* 0x000fe2000f8e02ff */
[----:B------:R4:W-:Y:S01]  /*9090*/  STL.64 [R1+0x3e8], R160 ;  /* 0x0003e8a001007387 */ /* 0x0009e20000100a00 */
[----:B------:R-:W-:Y:S01]  /*90a0*/  IMAD R25, R25, UR4, RZ ;  /* 0x0000000419197c24 */ /* 0x000fe2000f8e02ff */
[-C--:B--2---:R-:W-:Y:S02]  /*90b0*/  LEA R164, P5, R17, R6.reuse, 0x2 ;  /* 0x0000000611a47211 */ /* 0x084fe400078a10ff */
[----:B------:R2:W-:Y:S01]  /*90c0*/  STL.64 [R1+0x3f0], R158 ;  /* 0x0003f09e01007387 */ /* 0x0005e20000100a00 */
[----:B---3--:R-:W-:-:S03]  /*90d0*/  LEA R162, P4, R19, R6, 0x2 ;  /* 0x0000000613a27211 */ /* 0x008fc600078810ff */
[----:B------:R3:W-:Y:S01]  /*90e0*/  STL.64 [R1+0x3f8], R156 ;  /* 0x0003f89c01007387 */ /* 0x0007e20000100a00 */
[----:B------:R-:W-:Y:S01]  /*90f0*/  IMAD R23, R23, UR4, RZ ;  /* 0x0000000417177c24 */ /* 0x000fe2000f8e02ff */
[-C--:B----4-:R-:W-:Y:S02]  /*9100*/  LEA R160, P3, R21, R6.reuse, 0x2 ;  /* 0x0000000615a07211 */ /* 0x090fe400078610ff */
[----:B------:R4:W-:Y:S01]  /*9110*/  STL.64 [R1+0x400], R154 ;  /* 0x0004009a01007387 */ /* 0x0009e20000100a00 */
[----:B------:R-:W-:Y:S01]  /*9120*/  LEA.HI.X.SX32 R165, R17, R7, 0x2, P5 ;  /* 0x0000000711a57211 */ /* 0x000fe200028f16ff */
[----:B-1----:R-:W-:Y:S01]  /*9130*/  IMAD R5, R3, R5, RZ ;  /* 0x0000000503057224 */ /* 0x002fe200078e02ff */
[-C--:B--2---:R-:W-:Y:S01]  /*9140*/  LEA R158, P2, R35, R6.reuse, 0x2 ;  /* 0x00000006239e7211 */ /* 0x084fe200078410ff */
[----:B------:R1:W-:Y:S01]  /*9150*/  STL.64 [R1+0x408], R152 ;  /* 0x0004089801007387 */ /* 0x0003e20000100a00 */
[----:B------:R-:W-:Y:S01]  /*9160*/  LEA.HI.X.SX32 R163, R19, R7, 0x2, P4 ;  /* 0x0000000713a37211 */ /* 0x000fe200020f16ff */
[----:B------:R-:W-:Y:S01]  /*9170*/  ULDC.64 UR4, c[0x0][0x210] ;  /* 0x0000840000047ab9 */ /* 0x000fe20000000a00 */
[----:B---3--:R-:W-:-:S02]  /*9180*/  LEA R156, P1, R33, R6, 0x2 ;  /* 0x00000006219c7211 */ /* 0x008fc400078210ff */
[-C--:B------:R-:W-:Y:S02]  /*9190*/  LEA.HI.X.SX32 R161, R21, R7.reuse, 0x2, P3 ;  /* 0x0000000715a17211 */ /* 0x080fe400018f16ff */
[-C--:B----4-:R-:W-:Y:S02]  /*91a0*/  LEA R154, P0, R31, R6.reuse, 0x2 ;  /* 0x000000061f9a7211 */ /* 0x090fe400078010ff */
[-C--:B------:R-:W-:Y:S02]  /*91b0*/  LEA R12, P5, R27, R6.reuse, 0x2 ;  /* 0x000000061b0c7211 */ /* 0x080fe400078a10ff */
[----:B------:R-:W-:Y:S02]  /*91c0*/  LEA.HI.X.SX32 R159, R35, R7, 0x2, P2 ;  /* 0x00000007239f7211 */ /* 0x000fe400010f16ff */
[-C--:B-1----:R-:W-:Y:S01]  /*91d0*/  LEA R152, P6, R29, R6.reuse, 0x2 ;  /* 0x000000061d987211 */ /* 0x082fe200078c10ff */
[----:B------:R-:W-:Y:S01]  /*91e0*/  STL.64 [R1+0x410], R164 ;  /* 0x000410a401007387 */ /* 0x000fe20000100a00 */
[----:B------:R-:W-:-:S02]  /*91f0*/  LEA R10, P4, R25, R6, 0x2 ;  /* 0x00000006190a7211 */ /* 0x000fc400078810ff */
[-C--:B------:R-:W-:Y:S01]  /*9200*/  LEA.HI.X.SX32 R157, R33, R7.reuse, 0x2, P1 ;  /* 0x00000007219d7211 */ /* 0x080fe200008f16ff */
[----:B------:R-:W-:Y:S01]  /*9210*/  STL.64 [R1+0x418], R162 ;  /* 0x000418a201007387 */ /* 0x000fe20000100a00 */
[----:B------:R-:W-:Y:S02]  /*9220*/  LEA R8, P3, R23, R6, 0x2 ;  /* 0x0000000617087211 */ /* 0x000fe400078610ff */
[-C--:B------:R-:W-:Y:S01]  /*9230*/  LEA.HI.X.SX32 R155, R31, R7.reuse, 0x2, P0 ;  /* 0x000000071f9b7211 */ /* 0x080fe200000f16ff */
[----:B------:R-:W-:Y:S01]  /*9240*/  STL.64 [R1+0x420], R160 ;  /* 0x000420a001007387 */ /* 0x000fe20000100a00 */
[-C--:B------:R-:W-:Y:S02]  /*9250*/  LEA.HI.X.SX32 R153, R29, R7.reuse, 0x2, P6 ;  /* 0x000000071d997211 */ /* 0x080fe400030f16ff */
[-C--:B------:R-:W-:Y:S01]  /*9260*/  LEA.HI.X.SX32 R13, R27, R7.reuse, 0x2, P5 ;  /* 0x000000071b0d7211 */ /* 0x080fe200028f16ff */
[----:B------:R-:W-:Y:S01]  /*9270*/  STL.64 [R1+0x428], R158 ;  /* 0x0004289e01007387 */ /* 0x000fe20000100a00 */
[----:B------:R-:W-:-:S02]  /*9280*/  LEA.HI.X.SX32 R11, R25, R7, 0x2, P4 ;  /* 0x00000007190b7211 */ /* 0x000fc400020f16ff */
[----:B------:R-:W-:Y:S01]  /*9290*/  LEA.HI.X.SX32 R9, R23, R7, 0x2, P3 ;  /* 0x0000000717097211 */ /* 0x000fe200018f16ff */
[----:B------:R-:W-:Y:S01]  /*92a0*/  STL.64 [R1+0x430], R156 ;  /* 0x0004309c01007387 */ /* 0x000fe20000100a00 */
[----:B------:R-:W-:-:S03]  /*92b0*/  IADD3 R3, R4, -0x4, RZ ;  /* 0xfffffffc04037810 */ /* 0x000fc60007ffe0ff */
[----:B------:R-:W-:Y:S01]  /*92c0*/  STL.64 [R1+0x438], R154 ;  /* 0x0004389a01007387 */ /* 0x000fe20000100a00 */
[----:B------:R-:W-:-:S03]  /*92d0*/  LEA R240, P1, R5, UR4, 0x2 ;  /* 0x0000000405f07c11 */ /* 0x000fc6000f8210ff */
[----:B------:R-:W-:Y:S01]  /*92e0*/  STL.64 [R1+0x440], R152 ;  /* 0x0004409801007387 */ /* 0x000fe20000100a00 */
[----:B------:R-:W-:-:S03]  /*92f0*/  ISETP.GE.U32.AND P3, PT, R3, 0x7fffff7d, PT ;  /* 0x7fffff7d0300780c */ /* 0x000fc60003f66070 */
[----:B------:R-:W-:Y:S01]  /*9300*/  STL.64 [R1+0x448], R12 ;  /* 0x0004480c01007387 */ /* 0x000fe20000100a00 */
[----:B------:R-:W-:-:S03]  /*9310*/  LEA.HI.X.SX32 R241, R5, UR5, 0x2, P1 ;  /* 0x0000000505f17c11 */ /* 0x000fc600088f16ff */
[----:B------:R-:W-:Y:S01]  /*9320*/  STL.64 [R1+0x458], R10 ;  /* 0x0004580a01007387 */ /* 0x000fe20000100a00 */
[----:B------:R-:W-:-:S03]  /*9330*/  IMAD.SHL.U32 R3, R238, 0x2, RZ ;  /* 0x00000002ee037824 */ /* 0x000fc600078e00ff */
[----:B------:R1:W-:Y:S01]  /*9340*/  STL.64 [R1+0x450], R8 ;  /* 0x0004500801007387 */ /* 0x0003e20000100a00 */
[C---:B------:R-:W-:Y:S01]  /*9350*/  LEA R204, P1, R238.reuse, R240, 0x3 ;  /* 0x000000f0eecc7211 */ /* 0x040fe200078218ff */
[----:B------:R-:W-:Y:S02]  /*9360*/  IMAD R5, R238, 0x3, RZ ;  /* 0x00000003ee057824 */ /* 0x000fe400078e02ff */
[----:B------:R-:W-:Y:S01]  /*9370*/  VIADD R6, R4, 0xfffffffd ;  /* 0xfffffffd04067836 */ /* 0x000fe20000000000 */
[----:B------:R-:W-:Y:S01]  /*9380*/  LEA.HI.X.SX32 R205, R3, R241, 0x2, P1 ;  /* 0x000000f103cd7211 */ /* 0x000fe200008f16ff */
[C---:B-1----:R-:W-:Y:S02]  /*9390*/  IMAD R9, R238.reuse, 0xc, RZ ;  /* 0x0000000cee097824 */ /* 0x042fe400078e02ff */
[----:B------:R-:W-:-:S03]  /*93a0*/  IMAD R17, R238, 0x14, RZ ;  /* 0x00000014ee117824 */ /* 0x000fc600078e02ff */
[-C--:B------:R-:W-:Y:S01]  /*93b0*/  IADD3 R202, P4, R9, R240.reuse, RZ ;  /* 0x000000f009ca7210 */ /* 0x080fe20007f9e0ff */
[----:B------:R-:W-:Y:S01]  /*93c0*/  VIADD R7, R4, 0xfffffffe ;  /* 0xfffffffe04077836 */ /* 0x000fe20000000000 */
[----:B------:R-:W-:Y:S01]  /*93d0*/  ISETP.GE.U32.AND P5, PT, R6, 0x7fffff7e, PT ;  /* 0x7fffff7e0600780c */ /* 0x000fe20003fa6070 */
[C---:B------:R-:W-:Y:S01]  /*93e0*/  IMAD R21, R238.reuse, 0x18, RZ ;  /* 0x00000018ee157824 */ /* 0x040fe200078e02ff */
[----:B------:R-:W-:Y:S01]  /*93f0*/  LEA.HI.X.SX32 R203, R5, R241, 0x2, P4 ;  /* 0x000000f105cb7211 */ /* 0x000fe200020f16ff */
[C---:B------:R-:W-:Y:S01]  /*9400*/  IMAD R6, R238.reuse, 0x5, RZ ;  /* 0x00000005ee067824 */ /* 0x040fe200078e02ff */
[----:B------:R1:W-:Y:S01]  /*9410*/  STL.64 [R1+0x58], R204 ;  /* 0x000058cc01007387 */ /* 0x0003e20000100a00 */
[----:B------:R-:W-:Y:S01]  /*9420*/  ISETP.GE.U32.AND P2, PT, R7, 0x7fffff7f, PT ;  /* 0x7fffff7f0700780c */ /* 0x000fe20003f46070 */
[C---:B------:R-:W-:Y:S02]  /*9430*/  IMAD R7, R238.reuse, 0x6, RZ ;  /* 0x00000006ee077824 */ /* 0x040fe400078e02ff */
[----:B------:R2:W-:Y:S01]  /*9440*/  STL.64 [R1+0x50], R202 ;  /* 0x000050ca01007387 */ /* 0x0005e20000100a00 */
[----:B------:R-:W-:Y:S01]  /*9450*/  IMAD R25, R238, 0x1c, RZ ;  /* 0x0000001cee197824 */ /* 0x000fe200078e02ff */
[----:B-1----:R-:W-:-:S02]  /*9460*/  IADD3 R204, P1, R17, R240, RZ ;  /* 0x000000f011cc7210 */ /* 0x002fc40007f3e0ff */
[-C--:B--2---:R-:W-:Y:S02]  /*9470*/  IADD3 R202, P4, R21, R240.reuse, RZ ;  /* 0x000000f015ca7210 */ /* 0x084fe40007f9e0ff */
[-C--:B------:R-:W-:Y:S02]  /*9480*/  LEA.HI.X.SX32 R205, R6, R241.reuse, 0x2, P1 ;  /* 0x000000f106cd7211 */ /* 0x080fe400008f16ff */
[----:B------:R-:W-:Y:S01]  /*9490*/  LEA.HI.X.SX32 R203, R7, R241, 0x2, P4 ;  /* 0x000000f107cb7211 */ /* 0x000fe200020f16ff */
[C---:B------:R-:W-:Y:S02]  /*94a0*/  IMAD R8, R238.reuse, 0x7, RZ ;  /* 0x00000007ee087824 */ /* 0x040fe400078e02ff */
[----:B------:R1:W-:Y:S01]  /*94b0*/  STL.64 [R1+0x40], R204 ;  /* 0x000040cc01007387 */ /* 0x0003e20000100a00 */
[C---:B------:R-:W-:Y:S02]  /*94c0*/  IMAD R32, R238.reuse, 0x24, RZ ;  /* 0x00000024ee207824 */ /* 0x040fe400078e02ff */
[----:B------:R-:W-:Y:S01]  /*94d0*/  IMAD.SHL.U32 R10, R238, 0x8, RZ ;  /* 0x00000008ee0a7824 */ /* 0x000fe200078e00ff */
[----:B------:R2:W-:Y:S01]  /*94e0*/  STL.64 [R1+0x38], R202 ;  /* 0x000038ca01007387 */ /* 0x0005e20000100a00 */
[----:B------:R-:W-:Y:S01]  /*94f0*/  IADD3 R37, R4, -0x1, RZ ;  /* 0xffffffff04257810 */ /* 0x000fe20007ffe0ff */
[----:B------:R-:W-:Y:S01]  /*9500*/  IMAD R11, R238, 0x9, RZ ;  /* 0x00000009ee0b7824 */ /* 0x000fe200078e02ff */
[----:B-1----:R-:W-:-:S02]  /*9510*/  IADD3 R204, P1, R25, R240, RZ ;  /* 0x000000f019cc7210 */ /* 0x002fc40007f3e0ff */
[-C--:B--2---:R-:W-:Y:S02]  /*9520*/  LEA R202, P4, R238, R240.reuse, 0x5 ;  /* 0x000000f0eeca7211 */ /* 0x084fe400078828ff */
[-C--:B------:R-:W-:Y:S02]  /*9530*/  LEA.HI.X.SX32 R205, R8, R241.reuse, 0x2, P1 ;  /* 0x000000f108cd7211 */ /* 0x080fe400008f16ff */
[----:B------:R-:W-:Y:S02]  /*9540*/  IADD3 R6, P1, R32, R240, RZ ;  /* 0x000000f020067210 */ /* 0x000fe40007f3e0ff */
[-C--:B------:R-:W-:Y:S02]  /*9550*/  LEA.HI.X.SX32 R203, R10, R241.reuse, 0x2, P4 ;  /* 0x000000f10acb7211 */ /* 0x080fe400020f16ff */
[----:B------:R-:W-:Y:S01]  /*9560*/  ISETP.GE.U32.AND P0, PT, R37, 0x7fffff80, PT ;  /* 0x7fffff802500780c */ /* 0x000fe20003f06070 */
[C---:B------:R-:W-:Y:S01]  /*9570*/  IMAD R37, R238.reuse, 0x28, RZ ;  /* 0x00000028ee257824 */ /* 0x040fe200078e02ff */
[----:B------:R-:W-:Y:S01]  /*9580*/  LEA.HI.X.SX32 R7, R11, R241, 0x2, P1 ;  /* 0x000000f10b077211 */ /* 0x000fe200008f16ff */
[C---:B------:R-:W-:Y:S01]  /*9590*/  IMAD R40, R238.reuse, 0x2c, RZ ;  /* 0x0000002cee287824 */ /* 0x040fe200078e02ff */
[----:B------:R1:W-:Y:S01]  /*95a0*/  STL.64 [R1+0x28], R202 ;  /* 0x000028ca01007387 */ /* 0x0003e20000100a00 */
[----:B------:R-:W-:-:S02]  /*95b0*/  IMAD R12, R238, 0xa, RZ ;  /* 0x0000000aee0c7824 */ /* 0x000fc400078e02ff */
[C---:B------:R-:W-:Y:S01]  /*95c0*/  IMAD R13, R238.reuse, 0xb, RZ ;  /* 0x0000000bee0d7824 */ /* 0x040fe200078e02ff */
[----:B------:R-:W-:Y:S04]  /*95d0*/  STL.64 [R1+0x30], R204 ;  /* 0x000030cc01007387 */ /* 0x000fe80000100a00 */
[----:B------:R2:W-:Y:S01]  /*95e0*/  STL.64 [R1+0x20], R6 ;  /* 0x0000200601007387 */ /* 0x0005e20000100a00 */
[----:B-1----:R-:W-:Y:S01]  /*95f0*/  IADD3 R202, P4, R37, R240, RZ ;  /* 0x000000f025ca7210 */ /* 0x002fe20007f9e0ff */
[----:B------:R-:W-:-:S03]  /*9600*/  IMAD R48, R238, 0x34, RZ ;  /* 0x00000034ee307824 */ /* 0x000fc600078e02ff */
[----:B------:R-:W-:Y:S02]  /*9610*/  LEA.HI.X.SX32 R203, R12, R241, 0x2, P4 ;  /* 0x000000f10ccb7211 */ /* 0x000fe400020f16ff */
[----:B--2---:R-:W-:-:S04]  /*9620*/  IADD3 R6, P1, R40, R240, RZ ;  /* 0x000000f028067210 */ /* 0x004fc80007f3e0ff */
[----:B------:R-:W-:Y:S01]  /*9630*/  LEA.HI.X.SX32 R7, R13, R241, 0x2, P1 ;  /* 0x000000f10d077211 */ /* 0x000fe200008f16ff */
[----:B------:R1:W-:Y:S01]  /*9640*/  STL.64 [R1+0x18], R202 ;  /* 0x000018ca01007387 */ /* 0x0003e20000100a00 */
[C---:B------:R-:W-:Y:S02]  /*9650*/  IMAD R44, R238.reuse, 0x30, RZ ;  /* 0x00000030ee2c7824 */ /* 0x040fe400078e02ff */
[C---:B------:R-:W-:Y:S01]  /*9660*/  IMAD R14, R238.reuse, 0xd, RZ ;  /* 0x0000000dee0e7824 */ /* 0x040fe200078e02ff */
[----:B------:R2:W-:Y:S01]  /*9670*/  STL.64 [R1+0x10], R6 ;  /* 0x0000100601007387 */ /* 0x0005e20000100a00 */
[C---:B------:R-:W-:Y:S02]  /*9680*/  IMAD R55, R238.reuse, 0x3c, RZ ;  /* 0x0000003cee377824 */ /* 0x040fe400078e02ff */
[C---:B------:R-:W-:Y:S02]  /*9690*/  IMAD R52, R238.reuse, 0x38, RZ ;  /* 0x00000038ee347824 */ /* 0x040fe400078e02ff */
[----:B------:R-:W-:-:S02]  /*96a0*/  IMAD R16, R238, 0xf, RZ ;  /* 0x0000000fee107824 */ /* 0x000fc400078e02ff */
[----:B------:R-:W-:Y:S01]  /*96b0*/  IMAD R62, R238, 0x44, RZ ;  /* 0x00000044ee3e7824 */ /* 0x000fe200078e02ff */
[-C--:B-1----:R-:W-:Y:S02]  /*96c0*/  IADD3 R202, P4, R44, R240.reuse, RZ ;  /* 0x000000f02cca7210 */ /* 0x082fe40007f9e0ff */
[----:B--2---:R-:W-:-:S04]  /*96d0*/  IADD3 R6, P1, R48, R240, RZ ;  /* 0x000000f030067210 */ /* 0x004fc80007f3e0ff */
[-C--:B------:R-:W-:Y:S02]  /*96e0*/  LEA.HI.X.SX32 R7, R14, R241.reuse, 0x2, P1 ;  /* 0x000000f10e077211 */ /* 0x080fe400008f16ff */
[-C--:B------:R-:W-:Y:S01]  /*96f0*/  IADD3 R236, P1, R55, R240.reuse, RZ ;  /* 0x000000f037ec7210 */ /* 0x080fe20007f3e0ff */
[C---:B------:R-:W-:Y:S01]  /*9700*/  IMAD R15, R238.reuse, 0xe, RZ ;  /* 0x0000000eee0f7824 */ /* 0x040fe200078e02ff */
[-C--:B------:R-:W-:Y:S01]  /*9710*/  LEA.HI.X.SX32 R203, R9, R241.reuse, 0x2, P4 ;  /* 0x000000f109cb7211 */ /* 0x080fe200020f16ff */
[----:B------:R-:W-:Y:S01]  /*9720*/  IMAD R19, R238, 0x11, RZ ;  /* 0x00000011ee137824 */ /* 0x000fe200078e02ff */
[-C--:B------:R-:W-:Y:S01]  /*9730*/  IADD3 R250, P4, R52, R240.reuse, RZ ;  /* 0x000000f034fa7210 */ /* 0x080fe20007f9e0ff */
[----:B------:R-:W-:Y:S01]  /*9740*/  IMAD R72, R238, 0x4c, RZ ;  /* 0x0000004cee487824 */ /* 0x000fe200078e02ff */
[-C--:B------:R-:W-:Y:S02]  /*9750*/  LEA.HI.X.SX32 R237, R16, R241.reuse, 0x2, P1 ;  /* 0x000000f110ed7211 */ /* 0x080fe400008f16ff */
[-C--:B------:R-:W-:Y:S01]  /*9760*/  IADD3 R232, P1, R62, R240.reuse, RZ ;  /* 0x000000f03ee87210 */ /* 0x080fe20007f3e0ff */
[C---:B------:R-:W-:Y:S01]  /*9770*/  IMAD.SHL.U32 R18, R238.reuse, 0x10, RZ ;  /* 0x00000010ee127824 */ /* 0x040fe200078e00ff */
[-C--:B------:R-:W-:Y:S01]  /*9780*/  LEA.HI.X.SX32 R251, R15, R241.reuse, 0x2, P4 ;  /* 0x000000f10ffb7211 */ /* 0x080fe200020f16ff */
[C---:B------:R-:W-:Y:S01]  /*9790*/  IMAD R68, R238.reuse, 0x48, RZ ;  /* 0x00000048ee447824 */ /* 0x040fe200078e02ff */
[CC--:B------:R-:W-:Y:S01]  /*97a0*/  LEA R234, P4, R238.reuse, R240.reuse, 0x6 ;  /* 0x000000f0eeea7211 */ /* 0x0c0fe200078830ff */
[C---:B------:R-:W-:Y:S01]  /*97b0*/  IMAD R22, R238.reuse, 0x13, RZ ;  /* 0x00000013ee167824 */ /* 0x040fe200078e02ff */
[-C--:B------:R-:W-:Y:S01]  /*97c0*/  LEA.HI.X.SX32 R233, R19, R241.reuse, 0x2, P1 ;  /* 0x000000f113e97211 */ /* 0x080fe200008f16ff */
[----:B------:R-:W-:Y:S01]  /*97d0*/  IMAD R80, R238, 0x54, RZ ;  /* 0x00000054ee507824 */ /* 0x000fe200078e02ff */
[-C--:B------:R-:W-:Y:S01]  /*97e0*/  IADD3 R228, P1, R72, R240.reuse, RZ ;  /* 0x000000f048e47210 */ /* 0x080fe20007f3e0ff */
[----:B------:R-:W-:Y:S01]  /*97f0*/  IMAD R20, R238, 0x12, RZ ;  /* 0x00000012ee147824 */ /* 0x000fe200078e02ff */
        /* <DEDUP_REMOVED lines=10> */
[----:B------:R-:W-:Y:S01]  /*98a0*/  IADD3 R226, P4, R76, R240, RZ ;  /* 0x000000f04ce27210 */ /* 0x000fe20007f9e0ff */
[----:B------:R-:W-:Y:S01]  /*98b0*/  IMAD R157, R238, 0x64, RZ ;  /* 0x00000064ee9d7824 */ /* 0x000fe200078e02ff */
[----:B------:R-:W-:-:S02]  /*98c0*/  LEA.HI.X.SX32 R225, R23, R241, 0x2, P1 ;  /* 0x000000f117e17211 */ /* 0x000fc400008f16ff */
[-C--:B------:R-:W-:Y:S01]  /*98d0*/  IADD3 R220, P1, R182, R240.reuse, RZ ;  /* 0x000000f0b6dc7210 */ /* 0x080fe20007f3e0ff */
[C---:B------:R-:W-:Y:S01]  /*98e0*/  IMAD R24, R238.reuse, 0x16, RZ ;  /* 0x00000016ee187824 */ /* 0x040fe200078e02ff */
[-C--:B------:R-:W-:Y:S01]  /*98f0*/  LEA.HI.X.SX32 R227, R17, R241.reuse, 0x2, P4 ;  /* 0x000000f111e37211 */ /* 0x080fe200020f16ff */
[C---:B------:R-:W-:Y:S01]  /*9900*/  IMAD R246, R238.reuse, 0x60, RZ ;  /* 0x00000060eef67824 */ /* 0x040fe200078e02ff */
[-C--:B------:R-:W-:Y:S01]  /*9910*/  IADD3 R222, P4, R83, R240.reuse, RZ ;  /* 0x000000f053de7210 */ /* 0x080fe20007f9e0ff */
[----:B------:R-:W-:Y:S01]  /*9920*/  IMAD R27, R238, 0x19, RZ ;  /* 0x00000019ee1b7824 */ /* 0x000fe200078e02ff */
[-C--:B------:R-:W-:Y:S01]  /*9930*/  LEA.HI.X.SX32 R221, R26, R241.reuse, 0x2, P1 ;  /* 0x000000f11add7211 */ /* 0x080fe200008f16ff */
[----:B------:R-:W-:Y:S01]  /*9940*/  IMAD R153, R238, 0x6c, RZ ;  /* 0x0000006cee997824 */ /* 0x000fe200078e02ff */
[----:B------:R-:W-:Y:S01]  /*9950*/  IADD3 R216, P1, R157, R240, RZ ;  /* 0x000000f09dd87210 */ /* 0x000fe20007f3e0ff */
[----:B------:R-:W-:Y:S01]  /*9960*/  STL.64 [R1+0x8], R202 ;  /* 0x000008ca01007387 */ /* 0x000fe20000100a00 */
[----:B------:R-:W-:Y:S01]  /*9970*/  LEA.HI.X.SX32 R223, R24, R241, 0x2, P4 ;  /* 0x000000f118df7211 */ /* 0x000fe200020f16ff */
[----:B------:R-:W-:-:S02]  /*9980*/  IMAD R155, R238, 0x68, RZ ;  /* 0x00000068ee9b7824 */ /* 0x000fc400078e02ff */
[----:B------:R-:W-:Y:S01]  /*9990*/  STL.64 [R1], R6 ;  /* 0x0000000601007387 */ /* 0x000fe20000100a00 */
[----:B------:R-:W-:Y:S01]  /*99a0*/  IMAD R29, R238, 0x1b, RZ ;  /* 0x0000001bee1d7824 */ /* 0x000fe200078e02ff */
[-C--:B------:R-:W-:Y:S02]  /*99b0*/  IADD3 R218, P4, R246, R240.reuse, RZ ;  /* 0x000000f0f6da7210 */ /* 0x080fe40007f9e0ff */
[----:B------:R-:W-:Y:S01]  /*99c0*/  STL.64 [R1+0xb68], R250 ;  /* 0x000b68fa01007387 */ /* 0x000fe20000100a00 */
[-C--:B------:R-:W-:Y:S02]  /*99d0*/  LEA.HI.X.SX32 R217, R27, R241.reuse, 0x2, P1 ;  /* 0x000000f11bd97211 */ /* 0x080fe400008f16ff */
[-C--:B------:R-:W-:Y:S01]  /*99e0*/  IADD3 R212, P1, R153, R240.reuse, RZ ;  /* 0x000000f099d47210 */ /* 0x080fe20007f3e0ff */
[----:B------:R1:W-:Y:S01]  /*99f0*/  STL.64 [R1+0xb70], R236 ;  /* 0x000b70ec01007387 */ /* 0x0003e20000100a00 */
[C---:B------:R-:W-:Y:S01]  /*9a00*/  IMAD R28, R238.reuse, 0x1a, RZ ;  /* 0x0000001aee1c7824 */ /* 0x040fe200078e02ff */
[----:B------:R-:W-:Y:S01]  /*9a10*/  LEA.HI.X.SX32 R219, R21, R241, 0x2, P4 ;  /* 0x000000f115db7211 */ /* 0x000fe200020f16ff */
[----:B------:R-:W-:Y:S01]  /*9a20*/  IMAD R30, R238, 0x1d, RZ ;  /* 0x0000001dee1e7824 */ /* 0x000fe200078e02ff */
[----:B------:R-:W-:-:S02]  /*9a30*/  IADD3 R214, P4, R155, R240, RZ ;  /* 0x000000f09bd67210 */ /* 0x000fc40007f9e0ff */
[-C--:B------:R-:W-:Y:S01]  /*9a40*/  LEA.HI.X.SX32 R213, R29, R241.reuse, 0x2, P1 ;  /* 0x000000f11dd57211 */ /* 0x080fe200008f16ff */
[C---:B-1----:R-:W-:Y:S02]  /*9a50*/  IMAD R237, R238.reuse, 0x74, RZ ;  /* 0x00000074eeed7824 */ /* 0x042fe400078e02ff */
[C---:B------:R-:W-:Y:S02]  /*9a60*/  IMAD R236, R238.reuse, 0x70, RZ ;  /* 0x00000070eeec7824 */ /* 0x040fe400078e02ff */
[C---:B------:R-:W-:Y:S01]  /*9a70*/  IMAD R251, R238.reuse, 0x7c, RZ ;  /* 0x0000007ceefb7824 */ /* 0x040fe200078e02ff */
        /* <DEDUP_REMOVED lines=15> */
[C---:B------:R-:W-:Y:S01]  /*9b70*/  IMAD R198, R238.reuse, 0x88, RZ ;  /* 0x00000088eec67824 */ /* 0x040fe200078e02ff */
[----:B------:R-:W-:Y:S01]  /*9b80*/  LEA.HI.X.SX32 R207, R31, R241, 0x2, P4 ;  /* 0x000000f11fcf7211 */ /* 0x000fe200020f16ff */
[C---:B------:R-:W-:Y:S01]  /*9b90*/  IMAD R38, R238.reuse, 0x23, RZ ;  /* 0x00000023ee267824 */ /* 0x040fe200078e02ff */
[C---:B------:R-:W-:Y:S01]  /*9ba0*/  SHF.L.U32 R34, R238.reuse, 0x5, RZ ;  /* 0x00000005ee227819 */ /* 0x040fe200000006ff */
[C---:B------:R-:W-:Y:S01]  /*9bb0*/  IMAD R192, R238.reuse, 0x94, RZ ;  /* 0x00000094eec07824 */ /* 0x040fe200078e02ff */
[----:B------:R-:W-:-:S02]  /*9bc0*/  LEA R202, P4, R238, R240, 0x7 ;  /* 0x000000f0eeca7211 */ /* 0x000fc400078838ff */
[-C--:B------:R-:W-:Y:S02]  /*9bd0*/  LEA.HI.X.SX32 R201, R35, R241.reuse, 0x2, P1 ;  /* 0x000000f123c97211 */ /* 0x080fe400008f16ff */
        /* <DEDUP_REMOVED lines=24> */
[C---:B------:R-:W-:Y:S01]  /*9d60*/  IMAD R180, R238.reuse, 0xa8, RZ ;  /* 0x000000a8eeb47824 */ /* 0x040fe200078e02ff */
        /* <DEDUP_REMOVED lines=88> */
[----:B------:R-:W-:Y:S01]  /*a2f0*/  IMAD.SHL.U32 R66, R238, 0x40, RZ ;  /* 0x00000040ee427824 */ /* 0x000fe200078e00ff */
        /* <DEDUP_REMOVED lines=92> */
[-C--:B------:R-:W-:Y:S02]  /*a8c0*/  IADD3 R88, P4, R88, R240.reuse, RZ ;  /* 0x000000f058587210 */ /* 0x080fe40007f9e0ff */
[-C--:B------:R-:W-:Y:S01]  /*a8d0*/  LEA.HI.X.SX32 R87, R249, R241.reuse, 0x2, P1 ;  /* 0x000000f1f9577211 */ /* 0x080fe200008f16ff */
[----:B------:R-:W-:Y:S01]  /*a8e0*/  IMAD R10, R238, 0x174, RZ ;  /* 0x00000174ee0a7824 */ /* 0x000fe200078e02ff */
[-C--:B------:R-:W-:Y:S02]  /*a8f0*/  IADD3 R82, P1, R247, R240.reuse, RZ ;  /* 0x000000f0f7527210 */ /* 0x080fe40007f3e0ff */
[-C--:B------:R-:W-:Y:S02]  /*a900*/  LEA.HI.X.SX32 R89, R83, R241.reuse, 0x2, P4 ;  /* 0x000000f153597211 */ /* 0x080fe400020f16ff */
[----:B------:R-:W-:Y:S01]  /*a910*/  LEA.HI.X.SX32 R83, R242, R241, 0x2, P1 ;  /* 0x000000f1f2537211 */ /* 0x000fe200008f16ff */
[----:B------:R-:W-:Y:S01]  /*a920*/  IMAD R242, R238, 0x5d, RZ ;  /* 0x0000005deef27824 */ /* 0x000fe200078e02ff */
[----:B------:R-:W-:Y:S01]  /*a930*/  IADD3 R78, P1, R10, R240, RZ ;  /* 0x000000f00a4e7210 */ /* 0x000fe20007f3e0ff */
[----:B------:R-:W-:-:S02]  /*a940*/  IMAD R183, R238, 0x17c, RZ ;  /* 0x0000017ceeb77824 */ /* 0x000fc400078e02ff */
[----:B------:R-:W-:Y:S01]  /*a950*/  IMAD R245, R238, 0x168, RZ ;  /* 0x00000168eef57824 */ /* 0x000fe200078e02ff */
[-C--:B------:R-:W-:Y:S01]  /*a960*/  LEA.HI.X.SX32 R79, R242, R241.reuse, 0x2, P1 ;  /* 0x000000f1f24f7211 */ /* 0x080fe200008f16ff */
[C---:B------:R-:W-:Y:S01]  /*a970*/  IMAD R242, R238.reuse, 0x5f, RZ ;  /* 0x0000005feef27824 */ /* 0x040fe200078e02ff */
[-C--:B------:R-:W-:Y:S01]  /*a980*/  IADD3 R74, P1, R183, R240.reuse, RZ ;  /* 0x000000f0b74a7210 */ /* 0x080fe20007f3e0ff */
[C---:B------:R-:W-:Y:S01]  /*a990*/  IMAD R11, R238.reuse, 0x184, RZ ;  /* 0x00000184ee0b7824 */ /* 0x040fe200078e02ff */
[-C--:B------:R-:W-:Y:S01]  /*a9a0*/  IADD3 R84, P4, R245, R240.reuse, RZ ;  /* 0x000000f0f5547210 */ /* 0x080fe20007f9e0ff */
[----:B------:R-:W-:Y:S01]  /*a9b0*/  IMAD R245, R238, 0x5a, RZ ;  /* 0x0000005aeef57824 */ /* 0x000fe200078e02ff */
[----:B------:R-:W-:Y:S01]  /*a9c0*/  LEA.HI.X.SX32 R75, R242, R241, 0x2, P1 ;  /* 0x000000f1f24b7211 */ /* 0x000fe200008f16ff */
[C---:B------:R-:W-:Y:S01]  /*a9d0*/  IMAD R248, R238.reuse, 0x170, RZ ;  /* 0x00000170eef87824 */ /* 0x040fe200078e02ff */
[----:B------:R-:W-:Y:S01]  /*a9e0*/  IADD3 R70, P1, R11, R240, RZ ;  /* 0x000000f00b467210 */ /* 0x000fe20007f3e0ff */
[----:B------:R-:W-:-:S02]  /*a9f0*/  IMAD R252, R238, 0x61, RZ ;  /* 0x00000061eefc7824 */ /* 0x000fc400078e02ff */
        /* <DEDUP_REMOVED lines=16> */
[C---:B------:R-:W-:Y:S01]  /*ab00*/  IMAD R24, R238.reuse, 0x188, RZ ;  /* 0x00000188ee187824 */ /* 0x040fe200078e02ff */
[-C--:B------:R-:W-:Y:S01]  /*ab10*/  LEA.HI.X.SX32 R77, R245, R241.reuse, 0x2, P4 ;  /* 0x000000f1f54d7211 */ /* 0x080fe200020f16ff */
[C---:B------:R-:W-:Y:S01]  /*ab20*/  IMAD R19, R238.reuse, 0x67, RZ ;  /* 0x00000067ee137824 */ /* 0x040fe200078e02ff */
        /* <DEDUP_REMOVED lines=31> */
[C---:B------:R-:W-:Y:S01]  /*ad20*/  IMAD R5, R238.reuse, 0x6f, RZ ;  /* 0x0000006fee057824 */ /* 0x040fe200078e02ff */
        /* <DEDUP_REMOVED lines=33> */
[----:B------:R-:W1:Y:S01]  /*af40*/  S2R R245, SR_TID.X ;  /* 0x0000000000f57919 */ /* 0x000e620000002100 */
        /* <DEDUP_REMOVED lines=9> */
[----:B------:R-:W2:Y:S01]  /*afe0*/  S2R R247, SR_TID.X ;  /* 0x0000000000f77919 */ /* 0x000ea20000002100 */
[-C--:B------:R-:W-:Y:S01]  /*aff0*/  IADD3 R22, P1, R22, R240.reuse, RZ ;  /* 0x000000f016167210 */ /* 0x080fe20007f3e0ff */
[----:B------:R-:W3:Y:S01]  /*b000*/  S2UR UR5, SR_CgaCtaId ;  /* 0x00000000000579c3 */ /* 0x000ee20000008800 */
[-C--:B------:R-:W-:Y:S01]  /*b010*/  LEA.HI.X.SX32 R37, R7, R241.reuse, 0x2, P4 ;  /* 0x000000f107257211 */ /* 0x080fe200020f16ff */
[----:B------:R-:W-:Y:S01]  /*b020*/  VIADD R3, R4, 0xfffffffb ;  /* 0xfffffffb04037836 */ /* 0x000fe20000000000 */
        /* <DEDUP_REMOVED lines=8> */
[----:B------:R-:W-:Y:S01]  /*b0b0*/  ISETP.GE.U32.AND P6, PT, R3, 0x7fffff7c, PT ;  /* 0x7fffff7c0300780c */ /* 0x000fe20003fc6070 */
        /* <DEDUP_REMOVED lines=18> */
[----:B------:R-:W4:Y:S01]  /*b1e0*/  LDC R182, c[0x0][0x230] ;  /* 0x00008c00ffb67b82 */ /* 0x000f220000000800 */
[-C--:B------:R-:W-:Y:S01]  /*b1f0*/  LEA.HI.X.SX32 R13, R5, R241.reuse, 0x2, P1 ;  /* 0x000000f1050d7211 */ /* 0x080fe200008f16ff */
[----:B------:R-:W-:Y:S01]  /*b200*/  UMOV UR4, 0x400 ;  /* 0x0000040000047882 */ /* 0x000fe20000000000 */
[-C--:B------:R-:W-:Y:S01]  /*b210*/  IADD3 R10, P1, R10, R240.reuse, RZ ;  /* 0x000000f00a0a7210 */ /* 0x080fe20007f3e0ff */
[----:B------:R-:W-:Y:S01]  /*b220*/  IMAD.SHL.U32 R3, R238, 0x4, RZ ;  /* 0x00000004ee037824 */ /* 0x000fe200078e00ff */
[-C--:B------:R-:W-:Y:S01]  /*b230*/  LEA.HI.X.SX32 R21, R8, R241.reuse, 0x2, P4 ;  /* 0x000000f108157211 */ /* 0x080fe200020f16ff */
[----:B------:R-:W4:Y:S01]  /*b240*/  LDL.64 R248, [R1+0x50] ;  /* 0x0000500001f87983 */ /* 0x000f220000100a00 */
[-C--:B------:R-:W-:Y:S01]  /*b250*/  IADD3 R16, P4, R16, R240.reuse, RZ ;  /* 0x000000f010107210 */ /* 0x080fe20007f9e0ff */
[----:B---3--:R-:W-:Y:S01]  /*b260*/  ULEA UR6, UR5, UR4, 0x18 ;  /* 0x0000000405067291 */ /* 0x008fe2000f8ec03f */
[-C--:B------:R-:W-:Y:S01]  /*b270*/  LEA.HI.X.SX32 R11, R6, R241.reuse, 0x2, P1 ;  /* 0x000000f1060b7211 */ /* 0x080fe200008f16ff */
[----:B------:R-:W-:Y:S01]  /*b280*/  ULDC.64 UR60, c[0x0][0x208] ;  /* 0x00008200003c7ab9 */ /* 0x000fe20000000a00 */
[----:B------:R-:W-:Y:S01]  /*b290*/  LEA R250, P1, R238, R240, 0x4 ;  /* 0x000000f0eefa7211 */ /* 0x000fe200078220ff */
[----:B------:R-:W3:Y:S01]  /*b2a0*/  LDC R7, c[0x0][0x230] ;  /* 0x00008c00ff077b82 */ /* 0x000ee20000000800 */
[----:B------:R-:W-:Y:S01]  /*b2b0*/  LEA.HI.X.SX32 R17, R251, R241, 0x2, P4 ;  /* 0x000000f1fb117211 */ /* 0x000fe200020f16ff */
[----:B------:R-:W-:Y:S01]  /*b2c0*/  ULDC UR4, c[0x0][0x230] ;  /* 0x00008c0000047ab9 */ /* 0x000fe20000000800 */
[----:B-1----:R-:W-:-:S02]  /*b2d0*/  SHF.L.U32 R6, R245, 0x4, RZ ;  /* 0x00000004f5067819 */ /* 0x002fc400000006ff */
[CC--:B------:R-:W-:Y:S02]  /*b2e0*/  LEA.HI.X.SX32 R251, R3.reuse, R241.reuse, 0x2, P1 ;  /* 0x000000f103fb7211 */ /* 0x0c0fe400008f16ff */
[----:B------:R-:W-:Y:S01]  /*b2f0*/  IADD3 R236, P1, R3, R240, RZ ;  /* 0x000000f003ec7210 */ /* 0x000fe20007f3e0ff */
[----:B------:R-:W-:Y:S01]  /*b300*/  VIADD R3, R4, 0xfffffffa ;  /* 0xfffffffa04037836 */ /* 0x000fe20000000000 */
[----:B------:R-:W-:Y:S01]  /*b310*/  LOP3.LUT R6, R6, 0x70, RZ, 0xc0, !PT ;  /* 0x0000007006067812 */ /* 0x000fe200078ec0ff */
[----:B------:R-:W-:Y:S01]  /*b320*/  IMAD.U32 R5, RZ, RZ, UR6 ;  /* 0x00000006ff057e24 */ /* 0x000fe2000f8e00ff */
[----:B--2---:R-:W-:Y:S01]  /*b330*/  LOP3.LUT R247, R247, 0x7f, RZ, 0xc0, !PT ;  /* 0x0000007ff7f77812 */ /* 0x004fe200078ec0ff */
[----:B------:R-:W1:Y:S01]  /*b340*/  LDC R9, c[0x0][0x230] ;  /* 0x00008c00ff097b82 */ /* 0x000e620000000800 */
[----:B------:R-:W-:Y:S02]  /*b350*/  LEA.HI.X.SX32 R237, R238, R241, 0x2, P1 ;  /* 0x000000f1eeed7211 */ /* 0x000fe400008f16ff */
[----:B------:R-:W-:Y:S01]  /*b360*/  ISETP.GE.U32.AND P1, PT, R3, 0x7fffff7b, PT ;  /* 0x7fffff7b0300780c */ /* 0x000fe20003f26070 */
[----:B------:R2:W-:Y:S01]  /*b370*/  STL [R1+0x7f0], R5 ;  /* 0x0007f00501007387 */ /* 0x0005e20000100800 */
[----:B------:R-:W-:Y:S01]  /*b380*/  LEA R3, R247, R6, 0x7 ;  /* 0x00000006f7037211 */ /* 0x000fe200078e38ff */
[----:B------:R-:W-:-:S02]  /*b390*/  IMAD.MOV.U32 R183, RZ, RZ, R237 ;  /* 0x000000ffffb77224 */ /* 0x000fc400078e00ed */
[----:B------:R-:W-:Y:S01]  /*b3a0*/  STL.64 [R1+0x48], R250 ;  /* 0x000048fa01007387 */ /* 0x000fe20000100a00 */
[----:B------:R-:W1:Y:S01]  /*b3b0*/  LDC R244, c[0x0][0x230] ;  /* 0x00008c00fff47b82 */ /* 0x000e620000000800 */
[----:B------:R-:W-:Y:S02]  /*b3c0*/  VIADD R246, R3, UR6 ;  /* 0x0000000603f67c36 */ /* 0x000fe40008000000 */
[----:B--2---:R-:W-:Y:S01]  /*b3d0*/  VIADD R5, R4, 0xfffffff9 ;  /* 0xfffffff904057836 */ /* 0x004fe20000000000 */
[----:B------:R2:W-:Y:S04]  /*b3e0*/  STL.64 [R1+0x60], R236 ;  /* 0x000060ec01007387 */ /* 0x0005e80000100a00 */
[----:B------:R-:W1:Y:S01]  /*b3f0*/  LDC R242, c[0x0][0x230] ;  /* 0x00008c00fff27b82 */ /* 0x000e620000000800 */
[----:B------:R-:W-:Y:S01]  /*b400*/  ISETP.GE.U32.AND P4, PT, R5, 0x7fffff7a, PT ;  /* 0x7fffff7a0500780c */ /* 0x000fe20003f86070 */
[----:B----4-:R-:W-:Y:S01]  /*b410*/  VIADD R5, R182, 0xffffffde ;  /* 0xffffffdeb6057836 */ /* 0x010fe20000000000 */
[----:B------:R-:W-:Y:S01]  /*b420*/  MOV R182, R236 ;  /* 0x000000ec00b67202 */ /* 0x000fe20000000f00 */
[----:B------:R-:W-:Y:S01]  /*b430*/  @!PT LDS RZ, [RZ] ;  /* 0x00000000fffff984 */ /* 0x000fe20000000800 */
[----:B------:R-:W-:Y:S01]  /*b440*/  @!PT LDS RZ, [RZ] ;  /* 0x00000000fffff984 */ /* 0x000fe20000000800 */
[----:B------:R-:W-:Y:S01]  /*b450*/  @!PT LDS RZ, [RZ] ;  /* 0x00000000fffff984 */ /* 0x000fe20000000800 */
[----:B------:R-:W-:Y:S01]  /*b460*/  LDGSTS.E [R246], desc[UR60][R240.64], !P0 ;  /* 0x00000000f0f67fae */ /* 0x000fe2000c12187c */
[----:B---3--:R-:W-:-:S03]  /*b470*/  VIADD R6, R7, 0xffffffdf ;  /* 0xffffffdf07067836 */ /* 0x008fc60000000000 */
[----:B------:R-:W3:Y:S01]  /*b480*/  LDC R8, c[0x0][0x230] ;  /* 0x00008c00ff087b82 */ /* 0x000ee20000000800 */
[----:B------:R4:W-:Y:S04]  /*b490*/  LDGSTS.E [R246+0x4], desc[UR60][R182.64], !P2 ;  /* 0x00004000b6f67fae */ /* 0x0009e8000d12187c */
[----:B--2---:R-:W2:Y:S03]  /*b4a0*/  LDL.LU.64 R236, [R1+0xb70] ;  /* 0x000b700001ec7983 */ /* 0x004ea60000300a00 */
[----:B------:R-:W3:Y:S01]  /*b4b0*/  LDC R243, c[0x0][0x230] ;  /* 0x00008c00fff37b82 */ /* 0x000ee20000000800 */
[----:B------:R1:W-:Y:S01]  /*b4c0*/  STL.64 [R1+0xa70], R240 ;  /* 0x000a70f001007387 */ /* 0x0003e20000100a00 */
[----:B------:R-:W-:-:S06]  /*b4d0*/  ISETP.GE.U32.AND P0, PT, R6, 0x7fffff60, PT ;  /* 0x7fffff600600780c */ /* 0x000fcc0003f06070 */
[----:B------:R-:W3:Y:S01]  /*b4e0*/  LDC R7, c[0x0][0x230] ;  /* 0x00008c00ff077b82 */ /* 0x000ee20000000800 */
[----:B-1----:R-:W3:Y:S01]  /*b4f0*/  LDL.64 R240, [R1+0x58] ;  /* 0x0000580001f07983 */ /* 0x002ee20000100a00 */
[----:B------:R-:W-:-:S06]  /*b500*/  ISETP.GE.U32.AND P2, PT, R5, 0x7fffff5f, PT ;  /* 0x7fffff5f0500780c */ /* 0x000fcc0003f46070 */
[----:B----4-:R-:W1:Y:S01]  /*b510*/  LDC R182, c[0x0][0x230] ;  /* 0x00008c00ffb67b82 */ /* 0x010e620000000800 */
[----:B------:R-:W-:Y:S02]  /*b520*/  VIADD R5, R9, 0xffffffdd ;  /* 0xffffffdd09057836 */ /* 0x000fe40000000000 */
[----:B------:R-:W-:-:S05]  /*b530*/  VIADD R6, R244, 0xffffffdc ;  /* 0xffffffdcf4067836 */ /* 0x000fca0000000000 */
[----:B------:R-:W4:Y:S08]  /*b540*/  LDC R183, c[0x0][0x230] ;  /* 0x00008c00ffb77b82 */ /* 0x000f300000000800 */
[----:B------:R-:W4:Y:S08]  /*b550*/  LDC R9, c[0x0][0x230] ;  /* 0x00008c00ff097b82 */ /* 0x000f300000000800 */
[----:B------:R-:W2:Y:S01]  /*b560*/  LDC R252, c[0x0][0x230] ;  /* 0x00008c00fffc7b82 */ /* 0x000ea20000000800 */
[----:B---3--:R-:W-:Y:S04]  /*b570*/  LDGSTS.E [R246+0x8], desc[UR60][R240.64], !P5 ;  /* 0x00008000f0f67fae */ /* 0x008fe8000e92187c */
[----:B------:R-:W-:Y:S04]  /*b580*/  LDGSTS.E [R246+0xc], desc[UR60][R248.64], !P3 ;  /* 0x0000c000f8f67fae */ /* 0x000fe8000d92187c */
[----:B------:R-:W-:Y:S04]  /*b590*/  LDGSTS.E [R246+0x4000], desc[UR60][R202.64], !P0 ;  /* 0x04000000caf67fae */ /* 0x000fe8000c12187c */
[----:B------:R-:W3:Y:S04]  /*b5a0*/  LDL.64 R240, [R1+0x38] ;  /* 0x0000380001f07983 */ /* 0x000ee80000100a00 */
[----:B------:R-:W2:Y:S04]  /*b5b0*/  LDL.64 R248, [R1+0x30] ;  /* 0x0000300001f87983 */ /* 0x000ea80000100a00 */
[----:B------:R1:W-:Y:S01]  /*b5c0*/  STL.64 [R1+0xa78], R202 ;  /* 0x000a78ca01007387 */ /* 0x0003e20000100a00 */
[----:B------:R-:W-:-:S02]  /*b5d0*/  ISETP.GE.U32.AND P5, PT, R5, 0x7fffff5e, PT ;  /* 0x7fffff5e0500780c */ /* 0x000fc40003fa6070 */
[----:B------:R-:W-:Y:S01]  /*b5e0*/  ISETP.GE.U32.AND P3, PT, R6, 0x7fffff5d, PT ;  /* 0x7fffff5d0600780c */ /* 0x000fe20003f66070 */
[----:B------:R-:W-:Y:S04]  /*b5f0*/  LDGSTS.E [R246+0x4004], desc[UR60][R200.64], !P2 ;  /* 0x04004000c8f67fae */ /* 0x000fe8000d12187c */
[----:B-1----:R-:W3:Y:S01]  /*b600*/  LDL.64 R202, [R1+0x40] ;  /* 0x0000400001ca7983 */ /* 0x002ee20000100a00 */
[----:B------:R-:W-:Y:S01]  /*b610*/  IADD3 R5, R242, -0x41, RZ ;  /* 0xffffffbff2057810 */ /* 0x000fe20007ffe0ff */
[----:B------:R-:W-:Y:S01]  /*b620*/  VIADD R6, R8, 0xffffffbe ;  /* 0xffffffbe08067836 */ /* 0x000fe20000000000 */
[----:B------:R-:W1:Y:S03]  /*b630*/  LDC R242, c[0x0][0x230] ;  /* 0x00008c00fff27b82 */ /* 0x000e660000000800 */
[----:B------:R-:W-:Y:S01]  /*b640*/  LDGSTS.E [R246+0x4008], desc[UR60][R198.64], !P5 ;  /* 0x04008000c6f67fae */ /* 0x000fe2000e92187c */
[----:B------:R-:W-:Y:S01]  /*b650*/  ISETP.GE.U32.AND P0, PT, R5, 0x7fffff40, PT ;  /* 0x7fffff400500780c */ /* 0x000fe20003f06070 */
[----:B------:R-:W-:Y:S01]  /*b660*/  VIADD R5, R243, 0xffffffbd ;  /* 0xffffffbdf3057836 */ /* 0x000fe20000000000 */
[----:B------:R-:W-:Y:S01]  /*b670*/  ISETP.GE.U32.AND P2, PT, R6, 0x7fffff3f, PT ;  /* 0x7fffff3f0600780c */ /* 0x000fe20003f46070 */
[----:B------:R-:W-:Y:S01]  /*b680*/  VIADD R6, R7, 0xffffffbc ;  /* 0xffffffbc07067836 */ /* 0x000fe20000000000 */
[----:B------:R-:W-:Y:S02]  /*b690*/  LDGSTS.E [R246+0x400c], desc[UR60][R196.64], !P3 ;  /* 0x0400c000c4f67fae */ /* 0x000fe4000d92187c */
[----:B------:R-:W-:Y:S01]  /*b6a0*/  ISETP.GE.U32.AND P5, PT, R5, 0x7fffff3e, PT ;  /* 0x7fffff3e0500780c */ /* 0x000fe20003fa6070 */
[----:B------:R-:W2:Y:S01]  /*b6b0*/  LDC R8, c[0x0][0x230] ;  /* 0x00008c00ff087b82 */ /* 0x000ea20000000800 */
[----:B------:R-:W-:-:S02]  /*b6c0*/  IADD3 R5, R182, -0x61, RZ ;  /* 0xffffff9fb6057810 */ /* 0x000fc40007ffe0ff */
[----:B------:R-:W-:-:S03]  /*b6d0*/  ISETP.GE.U32.AND P3, PT, R6, 0x7fffff3d, PT ;  /* 0x7fffff3d0600780c */ /* 0x000fc60003f66070 */
[----:B------:R-:W-:Y:S01]  /*b6e0*/  LDGSTS.E [R246+0x8000], desc[UR60][R136.64], !P0 ;  /* 0x0800000088f67fae */ /* 0x000fe2000c12187c */
[----:B------:R-:W-:Y:S01]  /*b6f0*/  ISETP.GE.U32.AND P0, PT, R5, 0x7fffff20, PT ;  /* 0x7fffff200500780c */ /* 0x000fe20003f06070 */
[----:B----4-:R-:W-:Y:S01]  /*b700*/  VIADD R6, R183, 0xffffff9e ;  /* 0xffffff9eb7067836 */ /* 0x010fe20000000000 */
[----:B------:R-:W-:Y:S01]  /*b710*/  LOP3.LUT R247, R3, 0x10, RZ, 0x3c, !PT ;  /* 0x0000001003f77812 */ /* 0x000fe200078e3cff */
[----:B------:R-:W-:Y:S01]  /*b720*/  VIADD R5, R4, 0xfffffff8 ;  /* 0xfffffff804057836 */ /* 0x000fe20000000000 */
[----:B------:R-:W-:Y:S01]  /*b730*/  LDGSTS.E [R246+0x8004], desc[UR60][R134.64], !P2 ;  /* 0x0800400086f67fae */ /* 0x000fe2000d12187c */
[----:B------:R-:W4:Y:S03]  /*b740*/  LDC R182, c[0x0][0x230] ;  /* 0x00008c00ffb67b82 */ /* 0x000f260000000800 */
[----:B------:R-:W-:Y:S01]  /*b750*/  LDGSTS.E [R246+0x8008], desc[UR60][R132.64], !P5 ;  /* 0x0800800084f67fae */ /* 0x000fe2000e92187c */
[----:B------:R-:W-:Y:S01]  /*b760*/  ISETP.GE.U32.AND P5, PT, R6, 0x7fffff1f, PT ;  /* 0x7fffff1f0600780c */ /* 0x000fe20003fa6070 */
[----:B------:R-:W-:Y:S01]  /*b770*/  VIADD R6, R9, 0xffffff9d ;  /* 0xffffff9d09067836 */ /* 0x000fe20000000000 */
[----:B------:R-:W-:Y:S01]  /*b780*/  ISETP.GE.U32.AND P2, PT, R5, 0x7fffff79, PT ;  /* 0x7fffff790500780c */ /* 0x000fe20003f46070 */
[----:B------:R-:W-:Y:S01]  /*b790*/  LDGSTS.E [R246+0x800c], desc[UR60][R130.64], !P3 ;  /* 0x0800c00082f67fae */ /* 0x000fe2000d92187c */
[----:B-1----:R-:W-:Y:S01]  /*b7a0*/  IADD3 R5, R242, -0x64, RZ ;  /* 0xffffff9cf2057810 */ /* 0x002fe20007ffe0ff */
[----:B------:R-:W1:Y:S01]  /*b7b0*/  LDC R7, c[0x0][0x230] ;  /* 0x00008c00ff077b82 */ /* 0x000e620000000800 */
[----:B------:R-:W-:Y:S01]  /*b7c0*/  ISETP.GE.U32.AND P3, PT, R6, 0x7fffff1e, PT ;  /* 0x7fffff1e0600780c */ /* 0x000fe20003f66070 */
[----:B------:R-:W-:Y:S01]  /*b7d0*/  LDGSTS.E [R246+0xc000], desc[UR60][R72.64], !P0 ;  /* 0x0c00000048f67fae */ /* 0x000fe2000c12187c */
[----:B------:R-:W-:-:S02]  /*b7e0*/  ISETP.GE.U32.AND P0, PT, R5, 0x7fffff1d, PT ;  /* 0x7fffff1d0500780c */ /* 0x000fc40003f06070 */
[----:B------:R-:W-:Y:S01]  /*b7f0*/  IADD3 R247, R247, UR6, RZ ;  /* 0x00000006f7f77c10 */ /* 0x000fe2000fffe0ff */
[----:B------:R-:W-:Y:S02]  /*b800*/  STL.64 [R1+0xa80], R200 ;  /* 0x000a80c801007387 */ /* 0x000fe40000100a00 */
[----:B------:R-:W4:Y:S02]  /*b810*/  LDC R6, c[0x0][0x230] ;  /* 0x00008c00ff067b82 */ /* 0x000f240000000800 */
[----:B------:R-:W-:Y:S04]  /*b820*/  LDGSTS.E [R246+0xc004], desc[UR60][R70.64], !P5 ;  /* 0x0c00400046f67fae */ /* 0x000fe8000e92187c */
[----:B------:R-:W-:Y:S02]  /*b830*/  LDGSTS.E [R246+0xc008], desc[UR60][R68.64], !P3 ;  /* 0x0c00800044f67fae */ /* 0x000fe4000d92187c */
[----:B------:R-:W1:Y:S02]  /*b840*/  LDC R243, c[0x0][0x230] ;  /* 0x00008c00fff37b82 */ /* 0x000e640000000800 */
[----:B------:R4:W-:Y:S04]  /*b850*/  STL.64 [R1+0xa88], R198 ;  /* 0x000a88c601007387 */ /* 0x0009e80000100a00 */
[----:B------:R-:W-:Y:S02]  /*b860*/  LDGSTS.E [R246+0xc00c], desc[UR60][R66.64], !P0 ;  /* 0x0c00c00042f67fae */ /* 0x000fe4000c12187c */
[----:B------:R-:W1:Y:S02]  /*b870*/  LDC R242, c[0x0][0x230] ;  /* 0x00008c00fff27b82 */ /* 0x000e640000000800 */
[----:B------:R1:W-:Y:S04]  /*b880*/  STL.64 [R1+0xa90], R196 ;  /* 0x000a90c401007387 */ /* 0x0003e80000100a00 */
[----:B------:R-:W-:Y:S02]  /*b890*/  LDGSTS.E [R247], desc[UR60][R250.64], !P6 ;  /* 0x00000000faf77fae */ /* 0x000fe4000f12187c */
[----:B------:R-:W1:Y:S08]  /*b8a0*/  LDC R183, c[0x0][0x230] ;  /* 0x00008c00ffb77b82 */ /* 0x000e700000000800 */
[----:B------:R-:W1:Y:S01]  /*b8b0*/  LDC R9, c[0x0][0x230] ;  /* 0x00008c00ff097b82 */ /* 0x000e620000000800 */
[----:B------:R-:W2:Y:S04]  /*b8c0*/  LDL.LU.64 R250, [R1+0xb68] ;  /* 0x000b680001fa7983 */ /* 0x000ea80000300a00 */
[----:B----4-:R-:W4:Y:S04]  /*b8d0*/  LDL.64 R198, [R1+0x28] ;  /* 0x0000280001c67983 */ /* 0x010f280000100a00 */
[----:B------:R-:W-:Y:S04]  /*b8e0*/  STL.64 [R1+0xa98], R194 ;  /* 0x000a98c201007387 */ /* 0x000fe80000100a00 */
[----:B------:R-:W-:Y:S04]  /*b8f0*/  STL.64 [R1+0xaa0], R192 ;  /* 0x000aa0c001007387 */ /* 0x000fe80000100a00 */
[----:B------:R-:W-:Y:S04]  /*b900*/  STL.64 [R1+0xaa8], R190 ;  /* 0x000aa8be01007387 */ /* 0x000fe80000100a00 */
[----:B------:R-:W-:Y:S04]  /*b910*/  STL.64 [R1+0xab0], R188 ;  /* 0x000ab0bc01007387 */ /* 0x000fe80000100a00 */
[----:B------:R-:W4:Y:S04]  /*b920*/  LDL.64 R200, [R1+0x20] ;  /* 0x0000200001c87983 */ /* 0x000f280000100a00 */
[----:B---3--:R-:W-:Y:S04]  /*b930*/  LDGSTS.E [R247+0x4], desc[UR60][R202.64], !P1 ;  /* 0x00004000caf77fae */ /* 0x008fe8000c92187c */
[----:B------:R3:W-:Y:S01]  /*b940*/  LDGSTS.E [R247+0x8], desc[UR60][R240.64], !P4 ;  /* 0x00008000f0f77fae */ /* 0x0007e2000e12187c */
[----:B------:R-:W-:-:S02]  /*b950*/  VIADD R5, R4, 0xfffffff7 ;  /* 0xfffffff704057836 */ /* 0x000fc40000000000 */
[----:B------:R-:W-:Y:S01]  /*b960*/  VIADD R6, R6, 0xffffffda ;  /* 0xffffffda06067836 */ /* 0x000fe20000000000 */
[----:B--2---:R2:W-:Y:S04]  /*b970*/  LDGSTS.E [R247+0xc], desc[UR60][R248.64], !P2 ;  /* 0x0000c000f8f77fae */ /* 0x0045e8000d12187c */
[----:B------:R-:W4:Y:S01]  /*b980*/  LDL.64 R202, [R1+0x18] ;  /* 0x0000180001ca7983 */ /* 0x000f220000100a00 */
[----:B---3--:R-:W-:-:S03]  /*b990*/  LOP3.LUT R241, R245, 0x7f, RZ, 0xc0, !PT ;  /* 0x0000007ff5f17812 */ /* 0x008fc600078ec0ff */
[----:B------:R-:W3:Y:S01]  /*b9a0*/  LDL.64 R244, [R1+0x10] ;  /* 0x0000100001f47983 */ /* 0x000ee20000100a00 */
[----:B------:R-:W-:Y:S01]  /*b9b0*/  ISETP.GE.U32.AND P5, PT, R5, 0x7fffff78, PT ;  /* 0x7fffff780500780c */ /* 0x000fe20003fa6070 */
[----:B------:R-:W-:-:S05]  /*b9c0*/  VIADD R5, R4, 0xfffffff6 ;  /* 0xfffffff604057836 */ /* 0x000fca0000000000 */
[----:B------:R-:W-:Y:S01]  /*b9d0*/  ISETP.GE.U32.AND P3, PT, R5, 0x7fffff77, PT ;  /* 0x7fffff770500780c */ /* 0x000fe20003f66070 */
[----:B------:R-:W-:-:S05]  /*b9e0*/  VIADD R5, R4, 0xfffffff5 ;  /* 0xfffffff504057836 */ /* 0x000fca0000000000 */
[----:B------:R-:W-:Y:S01]  /*b9f0*/  ISETP.GE.U32.AND P0, PT, R5, 0x7fffff76, PT ;  /* 0x7fffff760500780c */ /* 0x000fe20003f06070 */
[----:B------:R-:W-:Y:S01]  /*ba00*/  VIADD R5, R182, 0xffffffdb ;  /* 0xffffffdbb6057836 */ /* 0x000fe20000000000 */
[----:B------:R-:W-:Y:S01]  /*ba10*/  ISETP.GE.U32.AND P1, PT, R6, 0x7fffff5b, PT ;  /* 0x7fffff5b0600780c */ /* 0x000fe20003f26070 */
[----:B------:R-:W2:Y:S03]  /*ba20*/  LDC R182, c[0x0][0x230] ;  /* 0x00008c00ffb67b82 */ /* 0x000ea60000000800 */
[----:B------:R-:W-:Y:S01]  /*ba30*/  ISETP.GE.U32.AND P6, PT, R5, 0x7fffff5c, PT ;  /* 0x7fffff5c0500780c */ /* 0x000fe20003fc6070 */
[----:B------:R-:W-:-:S04]  /*ba40*/  VIADD R5, R8, 0xffffffd9 ;  /* 0xffffffd908057836 */ /* 0x000fc80000000000 */
[----:B------:R-:W2:Y:S01]  /*ba50*/  LDC R8, c[0x0][0x230] ;  /* 0x00008c00ff087b82 */ /* 0x000ea20000000800 */
[----:B------:R-:W-:Y:S02]  /*ba60*/  ISETP.GE.U32.AND P4, PT, R5, 0x7fffff5a, PT ;  /* 0x7fffff5a0500780c */ /* 0x000fe40003f86070 */
[----:B-1----:R-:W-:-:S04]  /*ba70*/  IADD3 R5, R7, -0x28, RZ ;  /* 0xffffffd807057810 */ /* 0x002fc80007ffe0ff */
[----:B------:R-:W-:Y:S01]  /*ba80*/  ISETP.GE.U32.AND P2, PT, R5, 0x7fffff59, PT ;  /* 0x7fffff590500780c */ /* 0x000fe20003f46070 */
[----:B------:R-:W-:Y:S01]  /*ba90*/  VIADD R5, R243, 0xffffffbb ;  /* 0xffffffbbf3057836 */ /* 0x000fe20000000000 */
[----:B------:R-:W-:Y:S01]  /*baa0*/  LDGSTS.E [R247+0x4000], desc[UR60][R194.64], !P6 ;  /* 0x04000000c2f77fae */ /* 0x000fe2000f12187c */
[----:B------:R-:W-:Y:S01]  /*bab0*/  VIADD R6, R242, 0xffffffba ;  /* 0xffffffbaf2067836 */ /* 0x000fe20000000000 */
[----:B------:R-:W1:Y:S02]  /*bac0*/  LDC R7, c[0x0][0x230] ;  /* 0x00008c00ff077b82 */ /* 0x000e640000000800 */
[----:B------:R-:W-:Y:S01]  /*bad0*/  ISETP.GE.U32.AND P6, PT, R5, 0x7fffff3c, PT ;  /* 0x7fffff3c0500780c */ /* 0x000fe20003fc6070 */
[----:B------:R-:W-:Y:S01]  /*bae0*/  VIADD R5, R183, 0xffffffb9 ;  /* 0xffffffb9b7057836 */ /* 0x000fe20000000000 */
[----:B------:R-:W-:Y:S01]  /*baf0*/  LDGSTS.E [R247+0x4004], desc[UR60][R192.64], !P1 ;  /* 0x04004000c0f77fae */ /* 0x000fe2000c92187c */
[----:B------:R-:W-:-:S03]  /*bb00*/  ISETP.GE.U32.AND P1, PT, R6, 0x7fffff3b, PT ;  /* 0x7fffff3b0600780c */ /* 0x000fc60003f26070 */
[----:B------:R-:W-:Y:S01]  /*bb10*/  LDGSTS.E [R247+0x4008], desc[UR60][R190.64], !P4 ;  /* 0x04008000bef77fae */ /* 0x000fe2000e12187c */
[----:B------:R-:W-:Y:S01]  /*bb20*/  ISETP.GE.U32.AND P4, PT, R5, 0x7fffff3a, PT ;  /* 0x7fffff3a0500780c */ /* 0x000fe20003f86070 */
[----:B------:R-:W-:Y:S01]  /*bb30*/  VIADD R196, R4, 0x7f ;  /* 0x0000007f04c47836 */ /* 0x000fe20000000000 */
[----:B------:R-:W-:Y:S01]  /*bb40*/  IADD3 R5, R9, -0x48, RZ ;  /* 0xffffffb809057810 */ /* 0x000fe20007ffe0ff */
[----:B------:R-:W-:Y:S01]  /*bb50*/  LDGSTS.E [R247+0x400c], desc[UR60][R188.64], !P2 ;  /* 0x0400c000bcf77fae */ /* 0x000fe2000d12187c */
[----:B------:R-:W1:Y:S01]  /*bb60*/  LDC R9, c[0x0][0x230] ;  /* 0x00008c00ff097b82 */ /* 0x000e620000000800 */
[----:B--2---:R-:W-:Y:S01]  /*bb70*/  VIADD R6, R8, 0xffffff9b ;  /* 0xffffff9b08067836 */ /* 0x004fe20000000000 */
[----:B------:R-:W-:Y:S01]  /*bb80*/  ISETP.GE.U32.AND P2, PT, R5, 0x7fffff39, PT ;  /* 0x7fffff390500780c */ /* 0x000fe20003f46070 */
[----:B------:R-:W-:Y:S04]  /*bb90*/  LDGSTS.E [R247+0x8000], desc[UR60][R128.64], !P6 ;  /* 0x0800000080f77fae */ /* 0x000fe8000f12187c */
[----:B------:R-:W-:Y:S01]  /*bba0*/  LDGSTS.E [R247+0x8004], desc[UR60][R126.64], !P1 ;  /* 0x080040007ef77fae */ /* 0x000fe2000c92187c */
[----:B------:R-:W-:Y:S01]  /*bbb0*/  ISETP.GE.U32.AND P1, PT, R6, 0x7fffff1c, PT ;  /* 0x7fffff1c0600780c */ /* 0x000fe20003f26070 */
[----:B------:R-:W-:Y:S01]  /*bbc0*/  VIADD R5, R4, 0xfffffff4 ;  /* 0xfffffff404057836 */ /* 0x000fe20000000000 */
[----:B------:R-:W-:Y:S01]  /*bbd0*/  LOP3.LUT R248, R3, 0x20, RZ, 0x3c, !PT ;  /* 0x0000002003f87812 */ /* 0x000fe200078e3cff */
[----:B-1----:R-:W-:Y:S01]  /*bbe0*/  VIADD R6, R7, 0xffffff9a ;  /* 0xffffff9a07067836 */ /* 0x002fe20000000000 */
[----:B------:R-:W-:Y:S01]  /*bbf0*/  LDGSTS.E [R247+0x8008], desc[UR60][R124.64], !P4 ;  /* 0x080080007cf77fae */ /* 0x000fe2000e12187c */
[----:B------:R-:W1:Y:S01]  /*bc00*/  LDC R7, c[0x0][0x230] ;  /* 0x00008c00ff077b82 */ /* 0x000e620000000800 */
[----:B------:R-:W-:-:S02]  /*bc10*/  ISETP.GE.U32.AND P6, PT, R5, 0x7fffff75, PT ;  /* 0x7fffff750500780c */ /* 0x000fc40003fc6070 */
[----:B------:R-:W-:Y:S01]  /*bc20*/  LDGSTS.E [R247+0x800c], desc[UR60][R122.64], !P2 ;  /* 0x0800c0007af77fae */ /* 0x000fe2000d12187c */
[----:B------:R-:W-:Y:S02]  /*bc30*/  IADD3 R5, R182, -0x67, RZ ;  /* 0xffffff99b6057810 */ /* 0x000fe40007ffe0ff */
[----:B------:R-:W-:Y:S02]  /*bc40*/  ISETP.GE.U32.AND P4, PT, R6, 0x7fffff1b, PT ;  /* 0x7fffff1b0600780c */ /* 0x000fe40003f86070 */
[----:B------:R-:W-:Y:S01]  /*bc50*/  LDGSTS.E [R247+0xc000], desc[UR60][R64.64], !P1 ;  /* 0x0c00000040f77fae */ /* 0x000fe2000c92187c */
[----:B------:R-:W-:Y:S01]  /*bc60*/  ISETP.GT.AND P1, PT, R196, 0x7f, PT ;  /* 0x0000007fc400780c */ /* 0x000fe20003f24270 */
[----:B------:R-:W-:Y:S01]  /*bc70*/  VIADD R248, R248, UR6 ;  /* 0x00000006f8f87c36 */ /* 0x000fe20008000000 */
[----:B------:R-:W2:Y:S01]  /*bc80*/  LDC R182, c[0x0][0x230] ;  /* 0x00008c00ffb67b82 */ /* 0x000ea20000000800 */
[----:B------:R-:W-:Y:S01]  /*bc90*/  VIADD R6, R9, 0xffffff98 ;  /* 0xffffff9809067836 */ /* 0x000fe20000000000 */
[----:B------:R-:W-:-:S02]  /*bca0*/  ISETP.GE.U32.AND P2, PT, R5, 0x7fffff1a, PT ;  /* 0x7fffff1a0500780c */ /* 0x000fc40003f46070 */
[----:B------:R-:W-:Y:S02]  /*bcb0*/  SEL R5, RZ, 0x4, !P1 ;  /* 0x00000004ff057807 */ /* 0x000fe40004800000 */
[----:B------:R-:W-:Y:S02]  /*bcc0*/  ISETP.GE.U32.AND P1, PT, R6, 0x7fffff19, PT ;  /* 0x7fffff190600780c */ /* 0x000fe40003f26070 */
[----:B------:R-:W-:Y:S01]  /*bcd0*/  LDGSTS.E [R247+0xc004], desc[UR60][R62.64], !P4 ;  /* 0x0c0040003ef77fae */ /* 0x000fe2000e12187c */
[----:B------:R-:W2:Y:S03]  /*bce0*/  LDC R242, c[0x0][0x230] ;  /* 0x00008c00fff27b82 */ /* 0x000ea60000000800 */
[----:B------:R-:W-:Y:S04]  /*bcf0*/  STL [R1+0x7f4], R196 ;  /* 0x0007f4c401007387 */ /* 0x000fe80000100800 */
[----:B------:R-:W-:Y:S01]  /*bd00*/  LDGSTS.E [R247+0xc008], desc[UR60][R60.64], !P2 ;  /* 0x0c0080003cf77fae */ /* 0x000fe2000d12187c */
[----:B------:R-:W2:Y:S03]  /*bd10*/  LDC R243, c[0x0][0x230] ;  /* 0x00008c00fff37b82 */ /* 0x000ea60000000800 */
[----:B------:R-:W-:Y:S04]  /*bd20*/  LDGSTS.E [R247+0xc00c], desc[UR60][R58.64], !P1 ;  /* 0x0c00c0003af77fae */ /* 0x000fe8000c92187c */
[----:B----4-:R-:W-:Y:S01]  /*bd30*/  LDGSTS.E [R248], desc[UR60][R198.64], !P5 ;  /* 0x00000000c6f87fae */ /* 0x010fe2000e92187c */
[----:B------:R-:W4:Y:S03]  /*bd40*/  LDC R9, c[0x0][0x230] ;  /* 0x00008c00ff097b82 */ /* 0x000f260000000800 */
[----:B------:R-:W-:Y:S04]  /*bd50*/  LDGSTS.E [R248+0x4], desc[UR60][R200.64], !P3 ;  /* 0x00004000c8f87fae */ /* 0x000fe8000d92187c */
[----:B------:R-:W-:Y:S01]  /*bd60*/  STL.64 [R1+0xab8], R246 ;  /* 0x000ab8f601007387 */ /* 0x000fe20000100a00 */
[----:B------:R-:W4:Y:S08]  /*bd70*/  LDC R8, c[0x0][0x230] ;  /* 0x00008c00ff087b82 */ /* 0x000f300000000800 */
[----:B------:R-:W4:Y:S01]  /*bd80*/  LDC R183, c[0x0][0x230] ;  /* 0x00008c00ffb77b82 */ /* 0x000f220000000800 */
[----:B------:R-:W-:Y:S04]  /*bd90*/  LDGSTS.E [R248+0x8], desc[UR60][R202.64], !P0 ;  /* 0x00008000caf87fae */ /* 0x000fe8000c12187c */
[----:B---3--:R-:W-:Y:S04]  /*bda0*/  LDGSTS.E [R248+0xc], desc[UR60][R244.64], !P6 ;  /* 0x0000c000f4f87fae */ /* 0x008fe8000f12187c */
[----:B------:R-:W3:Y:S04]  /*bdb0*/  LDL.64 R202, [R1+0x8] ;  /* 0x0000080001ca7983 */ /* 0x000ee80000100a00 */
[----:B------:R-:W3:Y:S01]  /*bdc0*/  LDL.64 R244, [R1] ;  /* 0x0000000001f47983 */ /* 0x000ee20000100a00 */
[----:B------:R-:W-:Y:S01]  /*bdd0*/  ISETP.GE.AND P4, PT, R241, UR4, PT ;  /* 0x00000004f1007c0c */ /* 0x000fe2000bf86270 */
[----:B------:R-:W-:-:S03]  /*bde0*/  VIADD R6, R4, 0xfffffff3 ;  /* 0xfffffff304067836 */ /* 0x000fc60000000000 */
[----:B------:R-:W-:Y:S02]  /*bdf0*/  SEL R4, R5, RZ, !P4 ;  /* 0x000000ff05047207 */ /* 0x000fe40006000000 */
[----:B------:R-:W-:Y:S02]  /*be00*/  ISETP.GE.U32.AND P4, PT, R6, 0x7fffff74, PT ;  /* 0x7fffff740600780c */ /* 0x000fe40003f86070 */
[----:B------:R-:W4:Y:S01]  /*be10*/  LDC R6, c[0x0][0x230] ;  /* 0x00008c00ff067b82 */ /* 0x000f220000000800 */
[----:B------:R-:W-:Y:S02]  /*be20*/  ISETP.NE.U32.AND P2, PT, R4, RZ, PT ;  /* 0x000000ff0400720c */ /* 0x000fe40003f45070 */
[----:B-1----:R-:W-:-:S04]  /*be30*/  IADD3 R4, R7, -0x29, RZ ;  /* 0xffffffd707047810 */ /* 0x002fc80007ffe0ff */
[----:B------:R-:W-:Y:S01]  /*be40*/  ISETP.GE.U32.AND P1, PT, R4, 0x7fffff58, PT ;  /* 0x7fffff580400780c */ /* 0x000fe20003f26070 */
[----:B--2---:R-:W-:Y:S01]  /*be50*/  VIADD R4, R182, 0xffffffd6 ;  /* 0xffffffd6b6047836 */ /* 0x004fe20000000000 */
[----:B------:R-:W1:Y:S04]  /*be60*/  LDC R7, c[0x0][0x230] ;  /* 0x00008c00ff077b82 */ /* 0x000e680000000800 */
[----:B------:R-:W-:Y:S02]  /*be70*/  ISETP.GE.U32.AND P5, PT, R4, 0x7fffff57, PT ;  /* 0x7fffff570400780c */ /* 0x000fe40003fa6070 */
[----:B------:R-:W-:Y:S01]  /*be80*/  IADD3 R4, R242, -0x2c, RZ ;  /* 0xffffffd4f2047810 */ /* 0x000fe20007ffe0ff */
[----:B------:R-:W-:Y:S01]  /*be90*/  VIADD R5, R243, 0xffffffd5 ;  /* 0xffffffd5f3057836 */ /* 0x000fe20000000000 */
[----:B------:R-:W2:Y:S02]  /*bea0*/  LDC R242, c[0x0][0x230] ;  /* 0x00008c00fff27b82 */ /* 0x000ea40000000800 */
[----:B------:R-:W-:Y:S01]  /*beb0*/  ISETP.GE.U32.AND P0, PT, R4, 0x7fffff55, PT ;  /* 0x7fffff550400780c */ /* 0x000fe20003f06070 */
[----:B----4-:R-:W-:Y:S01]  /*bec0*/  VIADD R4, R9, 0xffffffb6 ;  /* 0xffffffb609047836 */ /* 0x010fe20000000000 */
[----:B------:R-:W-:Y:S04]  /*bed0*/  LDGSTS.E [R248+0x4000], desc[UR60][R186.64], !P1 ;  /* 0x04000000baf87fae */ /* 0x000fe8000c92187c */
[----:B------:R-:W4:Y:S01]  /*bee0*/  LDC R243, c[0x0][0x230] ;  /* 0x00008c00fff37b82 */ /* 0x000f220000000800 */
[----:B------:R-:W-:Y:S01]  /*bef0*/  ISETP.GE.U32.AND P1, PT, R4, 0x7fffff37, PT ;  /* 0x7fffff370400780c */ /* 0x000fe20003f26070 */
[----:B------:R-:W-:Y:S01]  /*bf00*/  VIADD R4, R6, 0xffffffb5 ;  /* 0xffffffb506047836 */ /* 0x000fe20000000000 */
[----:B------:R-:W-:Y:S01]  /*bf10*/  ISETP.GE.U32.AND P3, PT, R5, 0x7fffff56, PT ;  /* 0x7fffff560500780c */ /* 0x000fe20003f66070 */
[----:B------:R-:W-:Y:S01]  /*bf20*/  VIADD R5, R8, 0xffffffb7 ;  /* 0xffffffb708057836 */ /* 0x000fe20000000000 */
[----:B------:R-:W-:Y:S03]  /*bf30*/  LDGSTS.E [R248+0x4004], desc[UR60][R184.64], !P5 ;  /* 0x04004000b8f87fae */ /* 0x000fe6000e92187c */
[----:B------:R-:W2:Y:S01]  /*bf40*/  LDC R6, c[0x0][0x230] ;  /* 0x00008c00ff067b82 */ /* 0x000ea20000000800 */
[----:B------:R-:W-:-:S02]  /*bf50*/  ISETP.GE.U32.AND P6, PT, R5, 0x7fffff38, PT ;  /* 0x7fffff380500780c */ /* 0x000fc40003fc6070 */
[----:B------:R-:W-:Y:S01]  /*bf60*/  ISETP.GE.U32.AND P5, PT, R4, 0x7fffff36, PT ;  /* 0x7fffff360400780c */ /* 0x000fe20003fa6070 */
[----:B------:R-:W-:-:S04]  /*bf70*/  VIADD R4, R183, 0xffffff97 ;  /* 0xffffff97b7047836 */ /* 0x000fc80000000000 */
[----:B------:R-:W2:Y:S01]  /*bf80*/  LDC R9, c[0x0][0x230] ;  /* 0x00008c00ff097b82 */ /* 0x000ea20000000800 */
[----:B------:R-:W-:Y:S01]  /*bf90*/  LDGSTS.E [R248+0x4008], desc[UR60][R180.64], !P3 ;  /* 0x04008000b4f87fae */ /* 0x000fe2000d92187c */
[----:B-1----:R-:W-:-:S03]  /*bfa0*/  IADD3 R5, R7, -0x4c, RZ ;  /* 0xffffffb407057810 */ /* 0x002fc60007ffe0ff */
[----:B------:R-:W-:Y:S03]  /*bfb0*/  LDGSTS.E [R248+0x400c], desc[UR60][R178.64], !P0 ;  /* 0x0400c000b2f87fae */ /* 0x000fe6000c12187c */
[----:B------:R-:W1:Y:S01]  /*bfc0*/  LDC R182, c[0x0][0x230] ;  /* 0x00008c00ffb67b82 */ /* 0x000e620000000800 */
[----:B------:R-:W-:Y:S01]  /*bfd0*/  ISETP.GE.U32.AND P0, PT, R4, 0x7fffff18, PT ;  /* 0x7fffff180400780c */ /* 0x000fe20003f06070 */
[----:B----4-:R-:W-:Y:S01]  /*bfe0*/  VIADD R4, R243, 0xffffff95 ;  /* 0xffffff95f3047836 */ /* 0x010fe20000000000 */
[----:B------:R-:W-:Y:S04]  /*bff0*/  LDGSTS.E [R248+0x8000], desc[UR60][R120.64], !P6 ;  /* 0x0800000078f87fae */ /* 0x000fe8000f12187c */
[----:B------:R-:W-:Y:S01]  /*c000*/  LDGSTS.E [R248+0x8004], desc[UR60][R118.64], !P1 ;  /* 0x0800400076f87fae */ /* 0x000fe2000c92187c */
[----:B------:R-:W4:Y:S01]  /*c010*/  LDC R7, c[0x0][0x230] ;  /* 0x00008c00ff077b82 */ /* 0x000f220000000800 */
[----:B------:R-:W-:-:S02]  /*c020*/  ISETP.GE.U32.AND P1, PT, R4, 0x7fffff16, PT ;  /* 0x7fffff160400780c */ /* 0x000fc40003f26070 */
[----:B--2---:R-:W-:Y:S01]  /*c030*/  IADD3 R4, R6, -0x6c, RZ ;  /* 0xffffff9406047810 */ /* 0x004fe20007ffe0ff */
[----:B------:R-:W-:Y:S04]  /*c040*/  LDGSTS.E [R248+0x8008], desc[UR60][R116.64], !P5 ;  /* 0x0800800074f87fae */ /* 0x000fe8000e92187c */
[----:B------:R-:W2:Y:S01]  /*c050*/  LDC R8, c[0x0][0x230] ;  /* 0x00008c00ff087b82 */ /* 0x000ea20000000800 */
[----:B------:R-:W-:Y:S01]  /*c060*/  ISETP.GE.U32.AND P3, PT, R5, 0x7fffff35, PT ;  /* 0x7fffff350500780c */ /* 0x000fe20003f66070 */
[----:B------:R-:W-:-:S06]  /*c070*/  VIADD R5, R242, 0xffffff96 ;  /* 0xffffff96f2057836 */ /* 0x000fcc0000000000 */
[----:B------:R-:W2:Y:S01]  /*c080*/  LDC R6, c[0x0][0x230] ;  /* 0x00008c00ff067b82 */ /* 0x000ea20000000800 */
[----:B------:R-:W-:Y:S01]  /*c090*/  ISETP.GE.U32.AND P6, PT, R5, 0x7fffff17, PT ;  /* 0x7fffff170500780c */ /* 0x000fe20003fc6070 */
[----:B------:R-:W-:Y:S01]  /*c0a0*/  VIADD R5, R9, 0xfffffff2 ;  /* 0xfffffff209057836 */ /* 0x000fe20000000000 */
[----:B------:R-:W-:-:S05]  /*c0b0*/  ISETP.GE.U32.AND P5, PT, R4, 0x7fffff15, PT ;  /* 0x7fffff150400780c */ /* 0x000fca0003fa6070 */
[----:B------:R-:W2:Y:S01]  /*c0c0*/  LDC R183, c[0x0][0x230] ;  /* 0x00008c00ffb77b82 */ /* 0x000ea20000000800 */
[----:B-1----:R-:W-:Y:S01]  /*c0d0*/  VIADD R4, R182, 0xfffffff1 ;  /* 0xfffffff1b6047836 */ /* 0x002fe20000000000 */
[----:B------:R-:W-:Y:S01]  /*c0e0*/  LDGSTS.E [R248+0x800c], desc[UR60][R114.64], !P3 ;  /* 0x0800c00072f87fae */ /* 0x000fe2000d92187c */
[----:B------:R-:W-:Y:S01]  /*c0f0*/  ISETP.GE.U32.AND P3, PT, R5, 0x7fffff73, PT ;  /* 0x7fffff730500780c */ /* 0x000fe20003f66070 */
[----:B----4-:R-:W-:Y:S02]  /*c100*/  VIADD R5, R7, 0xfffffff0 ;  /* 0xfffffff007057836 */ /* 0x010fe40000000000 */
[----:B------:R-:W-:Y:S02]  /*c110*/  LDGSTS.E [R248+0xc000], desc[UR60][R56.64], !P0 ;  /* 0x0c00000038f87fae */ /* 0x000fe4000c12187c */
[----:B------:R-:W1:Y:S01]  /*c120*/  LDC R9, c[0x0][0x230] ;  /* 0x00008c00ff097b82 */ /* 0x000e620000000800 */
[----:B------:R-:W-:Y:S01]  /*c130*/  ISETP.GE.U32.AND P0, PT, R4, 0x7fffff72, PT ;  /* 0x7fffff720400780c */ /* 0x000fe20003f06070 */
[----:B------:R-:W-:Y:S06]  /*c140*/  LDGSTS.E [R248+0xc004], desc[UR60][R54.64], !P6 ;  /* 0x0c00400036f87fae */ /* 0x000fec000f12187c */
[----:B------:R-:W4:Y:S01]  /*c150*/  LDC R182, c[0x0][0x230] ;  /* 0x00008c00ffb67b82 */ /* 0x000f220000000800 */
[----:B--2---:R-:W-:Y:S01]  /*c160*/  IADD3 R4, R8, -0x2d, RZ ;  /* 0xffffffd308047810 */ /* 0x004fe20007ffe0ff */
[----:B------:R-:W-:Y:S06]  /*c170*/  LDGSTS.E [R248+0xc008], desc[UR60][R52.64], !P1 ;  /* 0x0c00800034f87fae */ /* 0x000fec000c92187c */
[----:B------:R-:W2:Y:S01]  /*c180*/  LDC R7, c[0x0][0x230] ;  /* 0x00008c00ff077b82 */ /* 0x000ea20000000800 */
[----:B------:R-:W-:Y:S01]  /*c190*/  ISETP.GE.U32.AND P1, PT, R4, 0x7fffff54, PT ;  /* 0x7fffff540400780c */ /* 0x000fe20003f26070 */
[----:B------:R-:W-:Y:S01]  /*c1a0*/  VIADD R4, R6, 0xffffffd2 ;  /* 0xffffffd206047836 */ /* 0x000fe20000000000 */
[----:B------:R-:W-:Y:S01]  /*c1b0*/  LOP3.LUT R249, R3, 0x30, RZ, 0x3c, !PT ;  /* 0x0000003003f97812 */ /* 0x000fe200078e3cff */
[----:B------:R-:W-:Y:S04]  /*c1c0*/  LDGSTS.E [R248+0xc00c], desc[UR60][R50.64], !P5 ;  /* 0x0c00c00032f87fae */ /* 0x000fe8000e92187c */
[----:B------:R-:W2:Y:S01]  /*c1d0*/  LDC R8, c[0x0][0x230] ;  /* 0x00008c00ff087b82 */ /* 0x000ea20000000800 */
[----:B------:R-:W-:Y:S01]  /*c1e0*/  VIADD R249, R249, UR6 ;  /* 0x00000006f9f97c36 */ /* 0x000fe20008000000 */
[----:B------:R-:W-:Y:S01]  /*c1f0*/  ISETP.GE.U32.AND P5, PT, R4, 0x7fffff53, PT ;  /* 0x7fffff530400780c */ /* 0x000fe20003fa6070 */
[----:B------:R-:W-:-:S05]  /*c200*/  VIADD R4, R183, 0xffffffd1 ;  /* 0xffffffd1b7047836 */ /* 0x000fca0000000000 */
[----:B------:R-:W2:Y:S01]  /*c210*/  LDC R6, c[0x0][0x230] ;  /* 0x00008c00ff067b82 */ /* 0x000ea20000000800 */
[----:B------:R-:W-:Y:S02]  /*c220*/  ISETP.GE.U32.AND P6, PT, R5, 0x7fffff71, PT ;  /* 0x7fffff710500780c */ /* 0x000fe40003fc6070 */
[----:B-1----:R-:W-:-:S05]  /*c230*/  IADD3 R5, R9, -0x30, RZ ;  /* 0xffffffd009057810 */ /* 0x002fca0007ffe0ff */
[----:B------:R-:W1:Y:S08]  /*c240*/  LDC R242, c[0x0][0x230] ;  /* 0x00008c00fff27b82 */ /* 0x000e700000000800 */
[----:B------:R-:W1:Y:S08]  /*c250*/  LDC R183, c[0x0][0x230] ;  /* 0x00008c00ffb77b82 */ /* 0x000e700000000800 */
[----:B------:R-:W1:Y:S08]  /*c260*/  LDC R9, c[0x0][0x230] ;  /* 0x00008c00ff097b82 */ /* 0x000e700000000800 */
[----:B------:R-:W1:Y:S01]  /*c270*/  LDC R243, c[0x0][0x230] ;  /* 0x00008c00fff37b82 */ /* 0x000e620000000800 */
[----:B---3--:R-:W-:Y:S01]  /*c280*/  LDGSTS.E [R249], desc[UR60][R202.64], !P4 ;  /* 0x00000000caf97fae */ /* 0x008fe2000e12187c */
[----:B------:R-:W-:Y:S01]  /*c290*/  ISETP.GE.U32.AND P4, PT, R4, 0x7fffff52, PT ;  /* 0x7fffff520400780c */ /* 0x000fe20003f86070 */
[----:B----4-:R-:W-:-:S05]  /*c2a0*/  VIADD R4, R182, 0xffffffb3 ;  /* 0xffffffb3b6047836 */ /* 0x010fca0000000000 */
[----:B------:R-:W3:Y:S01]  /*c2b0*/  LDC R182, c[0x0][0x230] ;  /* 0x00008c00ffb67b82 */ /* 0x000ee20000000800 */
[----:B------:R4:W-:Y:S01]  /*c2c0*/  LDGSTS.E [R249+0x4], desc[UR60][R244.64], !P3 ;  /* 0x00004000f4f97fae */ /* 0x0009e2000d92187c */
[----:B------:R-:W-:Y:S01]  /*c2d0*/  ISETP.GE.U32.AND P3, PT, R5, 0x7fffff51, PT ;  /* 0x7fffff510500780c */ /* 0x000fe20003f66070 */
[----:B--2---:R-:W-:Y:S02]  /*c2e0*/  VIADD R5, R7, 0xffffffb2 ;  /* 0xffffffb207057836 */ /* 0x004fe40000000000 */
[----:B------:R-:W-:Y:S01]  /*c2f0*/  LDGSTS.E [R249+0x8], desc[UR60][R250.64], !P0 ;  /* 0x00008000faf97fae */ /* 0x000fe2000c12187c */
[----:B------:R-:W-:Y:S02]  /*c300*/  ISETP.GE.U32.AND P0, PT, R4, 0x7fffff34, PT ;  /* 0x7fffff340400780c */ /* 0x000fe40003f06070 */
[----:B------:R-:W2:Y:S01]  /*c310*/  LDC R7, c[0x0][0x230] ;  /* 0x00008c00ff077b82 */ /* 0x000ea20000000800 */
[----:B------:R-:W-:Y:S01]  /*c320*/  VIADD R4, R8, 0xffffffb1 ;  /* 0xffffffb108047836 */ /* 0x000fe20000000000 */
[----:B------:R-:W-:Y:S01]  /*c330*/  LDGSTS.E [R249+0xc], desc[UR60][R236.64], !P6 ;  /* 0x0000c000ecf97fae */ /* 0x000fe2000f12187c */
[----:B------:R-:W-:-:S03]  /*c340*/  ISETP.GE.U32.AND P6, PT, R5, 0x7fffff33, PT ;  /* 0x7fffff330500780c */ /* 0x000fc60003fc6070 */
[----:B------:R-:W-:Y:S01]  /*c350*/  LDGSTS.E [R249+0x4000], desc[UR60][R176.64], !P1 ;  /* 0x04000000b0f97fae */ /* 0x000fe2000c92187c */
[----:B------:R-:W-:Y:S01]  /*c360*/  ISETP.GE.U32.AND P1, PT, R4, 0x7fffff32, PT ;  /* 0x7fffff320400780c */ /* 0x000fe20003f26070 */
[----:B------:R-:W4:Y:S01]  /*c370*/  LDC R8, c[0x0][0x230] ;  /* 0x00008c00ff087b82 */ /* 0x000f220000000800 */
[----:B------:R-:W-:Y:S01]  /*c380*/  IADD3 R4, R6, -0x50, RZ ;  /* 0xffffffb006047810 */ /* 0x000fe20007ffe0ff */
[----:B------:R-:W-:Y:S03]  /*c390*/  LDGSTS.E [R249+0x4004], desc[UR60][R174.64], !P5 ;  /* 0x04004000aef97fae */ /* 0x000fe6000e92187c */
[----:B------:R-:W-:Y:S01]  /*c3a0*/  ISETP.GE.U32.AND P5, PT, R4, 0x7fffff31, PT ;  /* 0x7fffff310400780c */ /* 0x000fe20003fa6070 */
[----:B-1----:R-:W-:Y:S01]  /*c3b0*/  VIADD R4, R242, 0xffffff92 ;  /* 0xffffff92f2047836 */ /* 0x002fe20000000000 */
[----:B------:R-:W-:Y:S01]  /*c3c0*/  LDGSTS.E [R249+0x4008], desc[UR60][R172.64], !P4 ;  /* 0x04008000acf97fae */ /* 0x000fe2000e12187c */
[----:B------:R-:W1:Y:S03]  /*c3d0*/  LDC R6, c[0x0][0x230] ;  /* 0x00008c00ff067b82 */ /* 0x000e660000000800 */
[----:B------:R-:W-:Y:S01]  /*c3e0*/  LDGSTS.E [R249+0x400c], desc[UR60][R170.64], !P3 ;  /* 0x0400c000aaf97fae */ /* 0x000fe2000d92187c */
[----:B------:R-:W-:-:S02]  /*c3f0*/  ISETP.GE.U32.AND P3, PT, R4, 0x7fffff13, PT ;  /* 0x7fffff130400780c */ /* 0x000fc40003f66070 */
[----:B---3--:R-:W-:Y:S01]  /*c400*/  IADD3 R4, R182, -0x70, RZ ;  /* 0xffffff90b6047810 */ /* 0x008fe20007ffe0ff */
[----:B------:R-:W-:Y:S01]  /*c410*/  LDGSTS.E [R249+0x8000], desc[UR60][R112.64], !P0 ;  /* 0x0800000070f97fae */ /* 0x000fe2000c12187c */
[----:B------:R-:W3:Y:S01]  /*c420*/  LDC R242, c[0x0][0x230] ;  /* 0x00008c00fff27b82 */ /* 0x000ee20000000800 */
[----:B------:R-:W-:Y:S02]  /*c430*/  VIADD R5, R183, 0xffffff93 ;  /* 0xffffff93b7057836 */ /* 0x000fe40000000000 */
[----:B------:R-:W-:Y:S01]  /*c440*/  LDGSTS.E [R249+0x8004], desc[UR60][R110.64], !P6 ;  /* 0x080040006ef97fae */ /* 0x000fe2000f12187c */
[----:B------:R-:W-:Y:S01]  /*c450*/  ISETP.GE.U32.AND P6, PT, R4, 0x7fffff11, PT ;  /* 0x7fffff110400780c */ /* 0x000fe20003fc6070 */
[----:B--2---:R-:W-:Y:S01]  /*c460*/  VIADD R4, R7, 0xffffffef ;  /* 0xffffffef07047836 */ /* 0x004fe20000000000 */
[----:B------:R-:W-:Y:S01]  /*c470*/  ISETP.GE.U32.AND P4, PT, R5, 0x7fffff14, PT ;  /* 0x7fffff140500780c */ /* 0x000fe20003f86070 */
[----:B------:R-:W-:Y:S01]  /*c480*/  LDGSTS.E [R249+0x8008], desc[UR60][R108.64], !P1 ;  /* 0x080080006cf97fae */ /* 0x000fe2000c92187c */
[----:B------:R-:W2:Y:S01]  /*c490*/  LDC R7, c[0x0][0x230] ;  /* 0x00008c00ff077b82 */ /* 0x000ea20000000800 */
[----:B------:R-:W-:Y:S01]  /*c4a0*/  VIADD R5, R9, 0xffffff91 ;  /* 0xffffff9109057836 */ /* 0x000fe20000000000 */
[----:B------:R-:W-:-:S06]  /*c4b0*/  ISETP.GE.U32.AND P1, PT, R4, 0x7fffff70, PT ;  /* 0x7fffff700400780c */ /* 0x000fcc0003f26070 */
[----:B------:R-:W2:Y:S01]  /*c4c0*/  LDC R183, c[0x0][0x230] ;  /* 0x00008c00ffb77b82 */ /* 0x000ea20000000800 */
[----:B------:R-:W-:Y:S01]  /*c4d0*/  ISETP.GE.U32.AND P0, PT, R5, 0x7fffff12, PT ;  /* 0x7fffff120500780c */ /* 0x000fe20003f06070 */
[----:B----4-:R-:W-:Y:S01]  /*c4e0*/  VIADD R4, R8, 0xffffffed ;  /* 0xffffffed08047836 */ /* 0x010fe20000000000 */
[----:B------:R-:W-:Y:S05]  /*c4f0*/  LDGSTS.E [R249+0x800c], desc[UR60][R106.64], !P5 ;  /* 0x0800c0006af97fae */ /* 0x000fea000e92187c */
[----:B------:R-:W4:Y:S01]  /*c500*/  LDC R9, c[0x0][0x230] ;  /* 0x00008c00ff097b82 */ /* 0x000f220000000800 */
[----:B-1----:R-:W-:Y:S01]  /*c510*/  VIADD R5, R6, 0xffffffee ;  /* 0xffffffee06057836 */ /* 0x002fe20000000000 */
[----:B------:R-:W-:Y:S01]  /*c520*/  LDGSTS.E [R249+0xc000], desc[UR60][R48.64], !P4 ;  /* 0x0c00000030f97fae */ /* 0x000fe2000e12187c */
[----:B------:R-:W-:Y:S01]  /*c530*/  ISETP.GE.U32.AND P4, PT, R4, 0x7fffff6e, PT ;  /* 0x7fffff6e0400780c */ /* 0x000fe20003f86070 */
[----:B---3--:R-:W-:-:S02]  /*c540*/  VIADD R4, R242, 0xffffffcf ;  /* 0xffffffcff2047836 */ /* 0x008fc40000000000 */
[----:B------:R-:W-:Y:S02]  /*c550*/  LDGSTS.E [R249+0xc004], desc[UR60][R46.64], !P3 ;  /* 0x0c0040002ef97fae */ /* 0x000fe4000d92187c */
[----:B------:R-:W1:Y:S02]  /*c560*/  LDC R8, c[0x0][0x230] ;  /* 0x00008c00ff087b82 */ /* 0x000e640000000800 */
[----:B------:R-:W-:Y:S06]  /*c570*/  LDGSTS.E [R249+0xc008], desc[UR60][R44.64], !P0 ;  /* 0x0c0080002cf97fae */ /* 0x000fec000c12187c */
[----:B------:R-:W3:Y:S01]  /*c580*/  LDC R6, c[0x0][0x230] ;  /* 0x00008c00ff067b82 */ /* 0x000ee20000000800 */
[----:B------:R-:W-:Y:S01]  /*c590*/  ISETP.GE.U32.AND P0, PT, R4, 0x7fffff50, PT ;  /* 0x7fffff500400780c */ /* 0x000fe20003f06070 */
[----:B--2---:R-:W-:Y:S01]  /*c5a0*/  VIADD R4, R7, 0xffffffce ;  /* 0xffffffce07047836 */ /* 0x004fe20000000000 */
[----:B------:R-:W-:Y:S01]  /*c5b0*/  LOP3.LUT R245, R3, 0x40, RZ, 0x3c, !PT ;  /* 0x0000004003f57812 */ /* 0x000fe200078e3cff */
[----:B------:R-:W-:Y:S04]  /*c5c0*/  LDGSTS.E [R249+0xc00c], desc[UR60][R42.64], !P6 ;  /* 0x0c00c0002af97fae */ /* 0x000fe8000f12187c */
[----:B------:R-:W2:Y:S01]  /*c5d0*/  LDC R242, c[0x0][0x230] ;  /* 0x00008c00fff27b82 */ /* 0x000ea20000000800 */
[----:B------:R-:W-:-:S02]  /*c5e0*/  ISETP.GE.U32.AND P5, PT, R5, 0x7fffff6f, PT ;  /* 0x7fffff6f0500780c */ /* 0x000fc40003fa6070 */
[----:B------:R-:W-:-:S05]  /*c5f0*/  IADD3 R5, R183, -0x14, RZ ;  /* 0xffffffecb7057810 */ /* 0x000fca0007ffe0ff */
[----:B------:R-:W2:Y:S01]  /*c600*/  LDC R7, c[0x0][0x230] ;  /* 0x00008c00ff077b82 */ /* 0x000ea20000000800 */
[----:B------:R-:W-:Y:S01]  /*c610*/  VIADD R245, R245, UR6 ;  /* 0x00000006f5f57c36 */ /* 0x000fe20008000000 */
[----:B------:R-:W-:Y:S02]  /*c620*/  ISETP.GE.U32.AND P6, PT, R4, 0x7fffff4f, PT ;  /* 0x7fffff4f0400780c */ /* 0x000fe40003fc6070 */
[----:B------:R-:W-:-:S04]  /*c630*/  ISETP.GE.U32.AND P3, PT, R5, 0x7fffff6d, PT ;  /* 0x7fffff6d0500780c */ /* 0x000fc80003f66070 */
[----:B------:R-:W2:Y:S01]  /*c640*/  LDC R183, c[0x0][0x230] ;  /* 0x00008c00ffb77b82 */ /* 0x000ea20000000800 */
[----:B----4-:R-:W-:Y:S01]  /*c650*/  IADD3 R4, R9, -0x33, RZ ;  /* 0xffffffcd09047810 */ /* 0x010fe20007ffe0ff */
[----:B------:R-:W-:Y:S03]  /*c660*/  LDGSTS.E [R245], desc[UR60][R234.64], !P1 ;  /* 0x00000000eaf57fae */ /* 0x000fe6000c92187c */
[----:B------:R-:W-:Y:S01]  /*c670*/  ISETP.GE.U32.AND P1, PT, R4, 0x7fffff4e, PT ;  /* 0x7fffff4e0400780c */ /* 0x000fe20003f26070 */
[----:B-1----:R-:W-:Y:S01]  /*c680*/  VIADD R4, R8, 0xffffffaf ;  /* 0xffffffaf08047836 */ /* 0x002fe20000000000 */
[----:B------:R-:W-:Y:S01]  /*c690*/  LDGSTS.E [R245+0x4], desc[UR60][R232.64], !P5 ;  /* 0x00004000e8f57fae */ /* 0x000fe2000e92187c */
[----:B------:R-:W1:Y:S01]  /*c6a0*/  LDC R182, c[0x0][0x230] ;  /* 0x00008c00ffb67b82 */ /* 0x000e620000000800 */
[----:B---3--:R-:W-:Y:S02]  /*c6b0*/  VIADD R5, R6, 0xffffffcc ;  /* 0xffffffcc06057836 */ /* 0x008fe40000000000 */
[----:B------:R-:W-:Y:S01]  /*c6c0*/  LDGSTS.E [R245+0x8], desc[UR60][R230.64], !P4 ;  /* 0x00008000e6f57fae */ /* 0x000fe2000e12187c */
[----:B------:R-:W-:-:S02]  /*c6d0*/  ISETP.GE.U32.AND P4, PT, R4, 0x7fffff30, PT ;  /* 0x7fffff300400780c */ /* 0x000fc40003f86070 */
[----:B--2---:R-:W-:Y:S01]  /*c6e0*/  IADD3 R4, R242, -0x53, RZ ;  /* 0xffffffadf2047810 */ /* 0x004fe20007ffe0ff */
[----:B------:R-:W-:Y:S01]  /*c6f0*/  LDGSTS.E [R245+0xc], desc[UR60][R228.64], !P3 ;  /* 0x0000c000e4f57fae */ /* 0x000fe2000d92187c */
[----:B------:R-:W2:Y:S03]  /*c700*/  LDC R6, c[0x0][0x230] ;  /* 0x00008c00ff067b82 */ /* 0x000ea60000000800 */
[----:B------:R-:W-:Y:S01]  /*c710*/  LDGSTS.E [R245+0x4000], desc[UR60][R168.64], !P0 ;  /* 0x04000000a8f57fae */ /* 0x000fe2000c12187c */
[----:B------:R-:W-:-:S04]  /*c720*/  ISETP.GE.U32.AND P0, PT, R4, 0x7fffff2e, PT ;  /* 0x7fffff2e0400780c */ /* 0x000fc80003f06070 */
[----:B------:R-:W3:Y:S01]  /*c730*/  LDC R9, c[0x0][0x230] ;  /* 0x00008c00ff097b82 */ /* 0x000ee20000000800 */
[----:B------:R-:W-:Y:S01]  /*c740*/  VIADD R4, R7, 0xffffffac ;  /* 0xffffffac07047836 */ /* 0x000fe20000000000 */
[----:B------:R-:W-:Y:S01]  /*c750*/  ISETP.GE.U32.AND P5, PT, R5, 0x7fffff4d, PT ;  /* 0x7fffff4d0500780c */ /* 0x000fe20003fa6070 */
[----:B------:R-:W-:Y:S01]  /*c760*/  VIADD R5, R183, 0xffffffae ;  /* 0xffffffaeb7057836 */ /* 0x000fe20000000000 */
[----:B------:R-:W-:Y:S04]  /*c770*/  LDGSTS.E [R245+0x4004], desc[UR60][R166.64], !P6 ;  /* 0x04004000a6f57fae */ /* 0x000fe8000f12187c */
[----:B------:R-:W4:Y:S01]  /*c780*/  LDC R7, c[0x0][0x230] ;  /* 0x00008c00ff077b82 */ /* 0x000f220000000800 */
[----:B------:R-:W-:Y:S01]  /*c790*/  ISETP.GE.U32.AND P3, PT, R5, 0x7fffff2f, PT ;  /* 0x7fffff2f0500780c */ /* 0x000fe20003f66070 */
[----:B-1----:R-:W-:-:S06]  /*c7a0*/  VIADD R5, R182, 0xffffff8f ;  /* 0xffffff8fb6057836 */ /* 0x002fcc0000000000 */
[----:B------:R-:W1:Y:S01]  /*c7b0*/  LDC R8, c[0x0][0x230] ;  /* 0x00008c00ff087b82 */ /* 0x000e620000000800 */
[----:B------:R-:W-:Y:S01]  /*c7c0*/  ISETP.GE.U32.AND P6, PT, R4, 0x7fffff2d, PT ;  /* 0x7fffff2d0400780c */ /* 0x000fe20003fc6070 */
[----:B------:R-:W-:Y:S01]  /*c7d0*/  VIADD R4, R243, 0xffffff8e ;  /* 0xffffff8ef3047836 */ /* 0x000fe20000000000 */
[----:B------:R-:W-:Y:S05]  /*c7e0*/  LDGSTS.E [R245+0x4008], desc[UR60][R164.64], !P1 ;  /* 0x04008000a4f57fae */ /* 0x000fea000c92187c */
[----:B------:R-:W1:Y:S01]  /*c7f0*/  LDC R183, c[0x0][0x230] ;  /* 0x00008c00ffb77b82 */ /* 0x000e620000000800 */
[----:B------:R-:W-:Y:S01]  /*c800*/  ISETP.GE.U32.AND P1, PT, R5, 0x7fffff10, PT ;  /* 0x7fffff100500780c */ /* 0x000fe20003f26070 */
[----:B------:R1:W-:Y:S01]  /*c810*/  LDGSTS.E [R245+0x400c], desc[UR60][R162.64], !P5 ;  /* 0x0400c000a2f57fae */ /* 0x0003e2000e92187c */
[----:B--2---:R-:W-:-:S05]  /*c820*/  IADD3 R5, R6, -0x73, RZ ;  /* 0xffffff8d06057810 */ /* 0x004fca0007ffe0ff */
[----:B------:R-:W2:Y:S01]  /*c830*/  LDC R242, c[0x0][0x230] ;  /* 0x00008c00fff27b82 */ /* 0x000ea20000000800 */
[----:B------:R-:W-:Y:S01]  /*c840*/  ISETP.GE.U32.AND P5, PT, R4, 0x7fffff0f, PT ;  /* 0x7fffff0f0400780c */ /* 0x000fe20003fa6070 */
[----:B---3--:R-:W-:Y:S01]  /*c850*/  VIADD R4, R9, 0xffffff8c ;  /* 0xffffff8c09047836 */ /* 0x008fe20000000000 */
[----:B------:R-:W-:Y:S04]  /*c860*/  LDGSTS.E [R245+0x8000], desc[UR60][R104.64], !P4 ;  /* 0x0800000068f57fae */ /* 0x000fe8000e12187c */
[----:B------:R-:W-:Y:S01]  /*c870*/  LDGSTS.E [R245+0x8004], desc[UR60][R102.64], !P3 ;  /* 0x0800400066f57fae */ /* 0x000fe2000d92187c */
[----:B------:R-:W3:Y:S01]  /*c880*/  LDC R182, c[0x0][0x230] ;  /* 0x00008c00ffb67b82 */ /* 0x000ee20000000800 */
[----:B------:R-:W-:-:S07]  /*c890*/  ISETP.GE.U32.AND P3, PT, R4, 0x7fffff0d, PT ;  /* 0x7fffff0d0400780c */ /* 0x000fce0003f66070 */
[----:B------:R-:W3:Y:S01]  /*c8a0*/  LDC R6, c[0x0][0x230] ;  /* 0x00008c00ff067b82 */ /* 0x000ee20000000800 */
[----:B----4-:R-:W-:Y:S01]  /*c8b0*/  VIADD R4, R7, 0xffffffeb ;  /* 0xffffffeb07047836 */ /* 0x010fe20000000000 */
[----:B------:R-:W-:Y:S01]  /*c8c0*/  ISETP.GE.U32.AND P4, PT, R5, 0x7fffff0e, PT ;  /* 0x7fffff0e0500780c */ /* 0x000fe20003f86070 */
[----:B------:R-:W-:Y:S05]  /*c8d0*/  LDGSTS.E [R245+0x8008], desc[UR60][R100.64], !P0 ;  /* 0x0800800064f57fae */ /* 0x000fea000c12187c */
[----:B------:R-:W4:Y:S01]  /*c8e0*/  LDC R9, c[0x0][0x230] ;  /* 0x00008c00ff097b82 */ /* 0x000f220000000800 */
[----:B------:R-:W-:Y:S01]  /*c8f0*/  ISETP.GE.U32.AND P0, PT, R4, 0x7fffff6c, PT ;  /* 0x7fffff6c0400780c */ /* 0x000fe20003f06070 */
[----:B-1----:R-:W-:Y:S01]  /*c900*/  VIADD R5, R8, 0xffffffea ;  /* 0xffffffea08057836 */ /* 0x002fe20000000000 */
[----:B------:R-:W-:Y:S01]  /*c910*/  IADD3 R4, R183, -0x17, RZ ;  /* 0xffffffe9b7047810 */ /* 0x000fe20007ffe0ff */
[----:B------:R-:W-:Y:S04]  /*c920*/  LDGSTS.E [R245+0x800c], desc[UR60][R98.64], !P6 ;  /* 0x0800c00062f57fae */ /* 0x000fe8000f12187c */
[----:B------:R-:W1:Y:S01]  /*c930*/  LDC R8, c[0x0][0x230] ;  /* 0x00008c00ff087b82 */ /* 0x000e620000000800 */
[----:B------:R-:W-:Y:S01]  /*c940*/  LDGSTS.E [R245+0xc000], desc[UR60][R40.64], !P1 ;  /* 0x0c00000028f57fae */ /* 0x000fe2000c92187c */
[----:B------:R-:W-:Y:S01]  /*c950*/  ISETP.GE.U32.AND P1, PT, R4, 0x7fffff6a, PT ;  /* 0x7fffff6a0400780c */ /* 0x000fe20003f26070 */
[----:B--2---:R-:W-:-:S02]  /*c960*/  VIADD R4, R242, 0xffffffcb ;  /* 0xffffffcbf2047836 */ /* 0x004fc40000000000 */
[----:B------:R-:W-:Y:S03]  /*c970*/  LDGSTS.E [R245+0xc004], desc[UR60][R38.64], !P5 ;  /* 0x0c00400026f57fae */ /* 0x000fe6000e92187c */
[----:B------:R-:W2:Y:S01]  /*c980*/  LDC R7, c[0x0][0x230] ;  /* 0x00008c00ff077b82 */ /* 0x000ea20000000800 */
[----:B------:R-:W-:Y:S01]  /*c990*/  LDGSTS.E [R245+0xc008], desc[UR60][R36.64], !P4 ;  /* 0x0c00800024f57fae */ /* 0x000fe2000e12187c */
[----:B------:R-:W-:Y:S01]  /*c9a0*/  ISETP.GE.U32.AND P6, PT, R5, 0x7fffff6b, PT ;  /* 0x7fffff6b0500780c */ /* 0x000fe20003fc6070 */
[----:B---3--:R-:W-:Y:S01]  /*c9b0*/  VIADD R5, R182, 0xffffffe8 ;  /* 0xffffffe8b6057836 */ /* 0x008fe20000000000 */
[----:B------:R-:W-:-:S04]  /*c9c0*/  ISETP.GE.U32.AND P4, PT, R4, 0x7fffff4c, PT ;  /* 0x7fffff4c0400780c */ /* 0x000fc80003f86070 */
[----:B------:R-:W3:Y:S01]  /*c9d0*/  LDC R242, c[0x0][0x230] ;  /* 0x00008c00fff27b82 */ /* 0x000ee20000000800 */
[----:B------:R-:W-:Y:S01]  /*c9e0*/  VIADD R4, R6, 0xffffffca ;  /* 0xffffffca06047836 */ /* 0x000fe20000000000 */
[----:B------:R-:W-:Y:S01]  /*c9f0*/  LOP3.LUT R244, R3, 0x50, RZ, 0x3c, !PT ;  /* 0x0000005003f47812 */ /* 0x000fe200078e3cff */
[----:B------:R-:W-:Y:S05]  /*ca00*/  LDGSTS.E [R245+0xc00c], desc[UR60][R34.64], !P3 ;  /* 0x0c00c00022f57fae */ /* 0x000fea000d92187c */
[----:B------:R-:W3:Y:S01]  /*ca10*/  LDC R182, c[0x0][0x230] ;  /* 0x00008c00ffb67b82 */ /* 0x000ee20000000800 */
[----:B------:R-:W-:Y:S02]  /*ca20*/  IADD3 R244, R244, UR6, RZ ;  /* 0x00000006f4f47c10 */ /* 0x000fe4000fffe0ff */
[----:B------:R-:W-:-:S05]  /*ca30*/  ISETP.GE.U32.AND P3, PT, R4, 0x7fffff4b, PT ;  /* 0x7fffff4b0400780c */ /* 0x000fca0003f66070 */
[----:B------:R-:W3:Y:S01]  /*ca40*/  LDC R6, c[0x0][0x230] ;  /* 0x00008c00ff067b82 */ /* 0x000ee20000000800 */
[----:B----4-:R-:W-:Y:S01]  /*ca50*/  VIADD R4, R9, 0xffffffc9 ;  /* 0xffffffc909047836 */ /* 0x010fe20000000000 */
[----:B------:R-:W-:Y:S01]  /*ca60*/  ISETP.GE.U32.AND P5, PT, R5, 0x7fffff69, PT ;  /* 0x7fffff690500780c */ /* 0x000fe20003fa6070 */
[----:B------:R-:W-:Y:S05]  /*ca70*/  LDGSTS.E [R244], desc[UR60][R226.64], !P0 ;  /* 0x00000000e2f47fae */ /* 0x000fea000c12187c */
[----:B------:R-:W4:Y:S01]  /*ca80*/  LDC R183, c[0x0][0x230] ;  /* 0x00008c00ffb77b82 */ /* 0x000f220000000800 */
[----:B------:R-:W-:Y:S01]  /*ca90*/  ISETP.GE.U32.AND P0, PT, R4, 0x7fffff4a, PT ;  /* 0x7fffff4a0400780c */ /* 0x000fe20003f06070 */
[----:B-1----:R-:W-:Y:S01]  /*caa0*/  VIADD R4, R8, 0xffffffab ;  /* 0xffffffab08047836 */ /* 0x002fe20000000000 */
[----:B------:R-:W-:Y:S05]  /*cab0*/  LDGSTS.E [R244+0x4], desc[UR60][R224.64], !P6 ;  /* 0x00004000e0f47fae */ /* 0x000fea000f12187c */
[----:B------:R-:W1:Y:S01]  /*cac0*/  LDC R243, c[0x0][0x230] ;  /* 0x00008c00fff37b82 */ /* 0x000e620000000800 */
[----:B------:R-:W-:Y:S01]  /*cad0*/  LDGSTS.E [R244+0x8], desc[UR60][R222.64], !P1 ;  /* 0x00008000def47fae */ /* 0x000fe2000c92187c */
[----:B--2---:R-:W-:Y:S01]  /*cae0*/  VIADD R5, R7, 0xffffffc8 ;  /* 0xffffffc807057836 */ /* 0x004fe20000000000 */
[----:B------:R-:W-:-:S05]  /*caf0*/  ISETP.GE.U32.AND P1, PT, R4, 0x7fffff2c, PT ;  /* 0x7fffff2c0400780c */ /* 0x000fca0003f26070 */
[----:B------:R-:W2:Y:S01]  /*cb00*/  LDC R9, c[0x0][0x230] ;  /* 0x00008c00ff097b82 */ /* 0x000ea20000000800 */
[----:B---3--:R-:W-:Y:S01]  /*cb10*/  VIADD R4, R242, 0xffffffa9 ;  /* 0xffffffa9f2047836 */ /* 0x008fe20000000000 */
[----:B------:R-:W-:Y:S01]  /*cb20*/  LDGSTS.E [R244+0xc], desc[UR60][R220.64], !P5 ;  /* 0x0000c000dcf47fae */ /* 0x000fe2000e92187c */
[----:B------:R-:W-:-:S03]  /*cb30*/  ISETP.GE.U32.AND P6, PT, R5, 0x7fffff49, PT ;  /* 0x7fffff490500780c */ /* 0x000fc60003fc6070 */
[----:B------:R-:W-:Y:S02]  /*cb40*/  LDGSTS.E [R244+0x4000], desc[UR60][R160.64], !P4 ;  /* 0x04000000a0f47fae */ /* 0x000fe4000e12187c */
[----:B------:R-:W3:Y:S01]  /*cb50*/  LDC R8, c[0x0][0x230] ;  /* 0x00008c00ff087b82 */ /* 0x000ee20000000800 */
[----:B------:R-:W-:Y:S01]  /*cb60*/  ISETP.GE.U32.AND P4, PT, R4, 0x7fffff2a, PT ;  /* 0x7fffff2a0400780c */ /* 0x000fe20003f86070 */
[----:B------:R-:W-:Y:S01]  /*cb70*/  VIADD R4, R6, 0xffffffa8 ;  /* 0xffffffa806047836 */ /* 0x000fe20000000000 */
[----:B------:R-:W-:Y:S01]  /*cb80*/  IADD3 R5, R182, -0x56, RZ ;  /* 0xffffffaab6057810 */ /* 0x000fe20007ffe0ff */
[----:B------:R-:W-:Y:S04]  /*cb90*/  LDGSTS.E [R244+0x4004], desc[UR60][R158.64], !P3 ;  /* 0x040040009ef47fae */ /* 0x000fe8000d92187c */
[----:B------:R-:W3:Y:S01]  /*cba0*/  LDC R7, c[0x0][0x230] ;  /* 0x00008c00ff077b82 */ /* 0x000ee20000000800 */
[----:B------:R-:W-:Y:S01]  /*cbb0*/  ISETP.GE.U32.AND P5, PT, R5, 0x7fffff2b, PT ;  /* 0x7fffff2b0500780c */ /* 0x000fe20003fa6070 */
[----:B----4-:R-:W-:-:S06]  /*cbc0*/  VIADD R5, R183, 0xffffff8b ;  /* 0xffffff8bb7057836 */ /* 0x010fcc0000000000 */
[----:B------:R-:W4:Y:S01]  /*cbd0*/  LDC R6, c[0x0][0x230] ;  /* 0x00008c00ff067b82 */ /* 0x000f220000000800 */
[----:B------:R-:W-:Y:S01]  /*cbe0*/  ISETP.GE.U32.AND P3, PT, R4, 0x7fffff29, PT ;  /* 0x7fffff290400780c */ /* 0x000fe20003f66070 */
[----:B------:R-:W-:Y:S06]  /*cbf0*/  LDGSTS.E [R244+0x4008], desc[UR60][R156.64], !P0 ;  /* 0x040080009cf47fae */ /* 0x000fec000c12187c */
[----:B------:R-:W4:Y:S01]  /*cc00*/  LDC R182, c[0x0][0x230] ;  /* 0x00008c00ffb67b82 */ /* 0x000f220000000800 */
[----:B-1----:R-:W-:Y:S01]  /*cc10*/  IADD3 R4, R243, -0x76, RZ ;  /* 0xffffff8af3047810 */ /* 0x002fe20007ffe0ff */
[----:B------:R-:W-:Y:S06]  /*cc20*/  LDGSTS.E [R244+0x400c], desc[UR60][R154.64], !P6 ;  /* 0x0400c0009af47fae */ /* 0x000fec000f12187c */
[----:B------:R-:W1:Y:S01]  /*cc30*/  LDC R183, c[0x0][0x230] ;  /* 0x00008c00ffb77b82 */ /* 0x000e620000000800 */
[----:B------:R-:W-:Y:S01]  /*cc40*/  ISETP.GE.U32.AND P6, PT, R4, 0x7fffff0b, PT ;  /* 0x7fffff0b0400780c */ /* 0x000fe20003fc6070 */
[----:B--2---:R-:W-:Y:S01]  /*cc50*/  VIADD R4, R9, 0xffffff88 ;  /* 0xffffff8809047836 */ /* 0x004fe20000000000 */
[----:B------:R-:W-:Y:S01]  /*cc60*/  LDGSTS.E [R244+0x8000], desc[UR60][R96.64], !P1 ;  /* 0x0800000060f47fae */ /* 0x000fe2000c92187c */
[----:B------:R-:W-:-:S04]  /*cc70*/  ISETP.GE.U32.AND P0, PT, R5, 0x7fffff0c, PT ;  /* 0x7fffff0c0500780c */ /* 0x000fc80003f06070 */
[----:B------:R-:W2:Y:S01]  /*cc80*/  LDC R243, c[0x0][0x230] ;  /* 0x00008c00fff37b82 */ /* 0x000ea20000000800 */
[----:B------:R-:W-:Y:S01]  /*cc90*/  LDGSTS.E [R244+0x8004], desc[UR60][R94.64], !P5 ;  /* 0x080040005ef47fae */ /* 0x000fe2000e92187c */
[----:B------:R-:W-:Y:S01]  /*cca0*/  ISETP.GE.U32.AND P5, PT, R4, 0x7fffff09, PT ;  /* 0x7fffff090400780c */ /* 0x000fe20003fa6070 */
[----:B---3--:R-:W-:-:S05]  /*ccb0*/  VIADD R5, R8, 0xffffff89 ;  /* 0xffffff8908057836 */ /* 0x008fca0000000000 */
[----:B------:R-:W3:Y:S01]  /*ccc0*/  LDC R9, c[0x0][0x230] ;  /* 0x00008c00ff097b82 */ /* 0x000ee20000000800 */
[----:B------:R-:W-:Y:S01]  /*ccd0*/  VIADD R4, R7, 0xffffffe7 ;  /* 0xffffffe707047836 */ /* 0x000fe20000000000 */
[----:B------:R-:W-:Y:S01]  /*cce0*/  LDGSTS.E [R244+0x8008], desc[UR60][R92.64], !P4 ;  /* 0x080080005cf47fae */ /* 0x000fe2000e12187c */
[----:B------:R-:W-:-:S05]  /*ccf0*/  ISETP.GE.U32.AND P1, PT, R5, 0x7fffff0a, PT ;  /* 0x7fffff0a0500780c */ /* 0x000fca0003f26070 */
[----:B------:R-:W3:Y:S01]  /*cd00*/  LDC R242, c[0x0][0x230] ;  /* 0x00008c00fff27b82 */ /* 0x000ee20000000800 */
[----:B------:R-:W-:Y:S01]  /*cd10*/  ISETP.GE.U32.AND P4, PT, R4, 0x7fffff68, PT ;  /* 0x7fffff680400780c */ /* 0x000fe20003f86070 */
[----:B----4-:R-:W-:Y:S01]  /*cd20*/  VIADD R4, R182, 0xffffffe5 ;  /* 0xffffffe5b6047836 */ /* 0x010fe20000000000 */
[----:B------:R-:W-:Y:S01]  /*cd30*/  IADD3 R5, R6, -0x1a, RZ ;  /* 0xffffffe606057810 */ /* 0x000fe20007ffe0ff */
[----:B------:R-:W-:Y:S04]  /*cd40*/  LDGSTS.E [R244+0x800c], desc[UR60][R90.64], !P3 ;  /* 0x0800c0005af47fae */ /* 0x000fe8000d92187c */
[----:B------:R-:W4:Y:S01]  /*cd50*/  LDC R182, c[0x0][0x230] ;  /* 0x00008c00ffb67b82 */ /* 0x000f220000000800 */
[----:B------:R-:W-:Y:S01]  /*cd60*/  ISETP.GE.U32.AND P3, PT, R5, 0x7fffff67, PT ;  /* 0x7fffff670500780c */ /* 0x000fe20003f66070 */
[----:B-1----:R-:W-:Y:S01]  /*cd70*/  VIADD R5, R183, 0xffffffe4 ;  /* 0xffffffe4b7057836 */ /* 0x002fe20000000000 */
[----:B------:R-:W-:Y:S01]  /*cd80*/  LDGSTS.E [R244+0xc000], desc[UR60][R32.64], !P0 ;  /* 0x0c00000020f47fae */ /* 0x000fe2000c12187c */
[----:B------:R-:W-:Y:S01]  /*cd90*/  ISETP.GE.U32.AND P0, PT, R4, 0x7fffff66, PT ;  /* 0x7fffff660400780c */ /* 0x000fe20003f06070 */
[----:B--2---:R-:W-:-:S02]  /*cda0*/  VIADD R4, R243, 0xffffffc7 ;  /* 0xffffffc7f3047836 */ /* 0x004fc40000000000 */
[----:B------:R-:W-:Y:S01]  /*cdb0*/  LDGSTS.E [R244+0xc004], desc[UR60][R30.64], !P6 ;  /* 0x0c0040001ef47fae */ /* 0x000fe2000f12187c */
[----:B------:R-:W1:Y:S01]  /*cdc0*/  LDC R183, c[0x0][0x230] ;  /* 0x00008c00ffb77b82 */ /* 0x000e620000000800 */
[----:B------:R-:W-:Y:S02]  /*cdd0*/  LOP3.LUT R243, R3, 0x60, RZ, 0x3c, !PT ;  /* 0x0000006003f37812 */ /* 0x000fe400078e3cff */
[----:B------:R-:W-:Y:S01]  /*cde0*/  LDGSTS.E [R244+0xc008], desc[UR60][R28.64], !P1 ;  /* 0x0c0080001cf47fae */ /* 0x000fe2000c92187c */
[----:B------:R-:W-:-:S04]  /*cdf0*/  ISETP.GE.U32.AND P1, PT, R4, 0x7fffff48, PT ;  /* 0x7fffff480400780c */ /* 0x000fc80003f26070 */
[----:B------:R-:W2:Y:S01]  /*ce00*/  LDC R8, c[0x0][0x230] ;  /* 0x00008c00ff087b82 */ /* 0x000ea20000000800 */
[----:B---3--:R-:W-:Y:S01]  /*ce10*/  IADD3 R4, R9, -0x3a, RZ ;  /* 0xffffffc609047810 */ /* 0x008fe20007ffe0ff */
[----:B------:R-:W-:Y:S06]  /*ce20*/  LDGSTS.E [R244+0xc00c], desc[UR60][R26.64], !P5 ;  /* 0x0c00c0001af47fae */ /* 0x000fec000e92187c */
[----:B------:R-:W3:Y:S01]  /*ce30*/  LDC R6, c[0x0][0x230] ;  /* 0x00008c00ff067b82 */ /* 0x000ee20000000800 */
[----:B------:R-:W-:Y:S01]  /*ce40*/  VIADD R243, R243, UR6 ;  /* 0x00000006f3f37c36 */ /* 0x000fe20008000000 */
[----:B------:R-:W-:Y:S01]  /*ce50*/  ISETP.GE.U32.AND P5, PT, R4, 0x7fffff47, PT ;  /* 0x7fffff470400780c */ /* 0x000fe20003fa6070 */
[----:B------:R-:W-:Y:S01]  /*ce60*/  VIADD R4, R242, 0xffffffc5 ;  /* 0xffffffc5f2047836 */ /* 0x000fe20000000000 */
[----:B------:R-:W-:Y:S01]  /*ce70*/  ISETP.GE.U32.AND P6, PT, R5, 0x7fffff65, PT ;  /* 0x7fffff650500780c */ /* 0x000fe20003fc6070 */
[----:B------:R-:W-:Y:S03]  /*ce80*/  STL.64 [R1+0xac0], R186 ;  /* 0x000ac0ba01007387 */ /* 0x000fe60000100a00 */
[----:B------:R-:W3:Y:S01]  /*ce90*/  LDC R7, c[0x0][0x230] ;  /* 0x00008c00ff077b82 */ /* 0x000ee20000000800 */
[----:B------:R-:W-:Y:S04]  /*cea0*/  STL.64 [R1+0xac8], R184 ;  /* 0x000ac8b801007387 */ /* 0x000fe80000100a00 */
[----:B------:R-:W-:Y:S03]  /*ceb0*/  STL.64 [R1+0xad0], R180 ;  /* 0x000ad0b401007387 */ /* 0x000fe60000100a00 */
[----:B------:R-:W3:Y:S01]  /*cec0*/  LDC R242, c[0x0][0x230] ;  /* 0x00008c00fff27b82 */ /* 0x000ee20000000800 */
[----:B------:R-:W-:Y:S01]  /*ced0*/  LDGSTS.E [R243], desc[UR60][R218.64], !P4 ;  /* 0x00000000daf37fae */ /* 0x000fe2000e12187c */
[----:B------:R-:W-:-:S02]  /*cee0*/  ISETP.GE.U32.AND P4, PT, R4, 0x7fffff46, PT ;  /* 0x7fffff460400780c */ /* 0x000fc40003f86070 */
[----:B----4-:R-:W-:Y:S01]  /*cef0*/  IADD3 R4, R182, -0x59, RZ ;  /* 0xffffffa7b6047810 */ /* 0x010fe20007ffe0ff */
[----:B------:R4:W-:Y:S01]  /*cf00*/  STL.64 [R1+0xad8], R178 ;  /* 0x000ad8b201007387 */ /* 0x0009e20000100a00 */
[----:B--2---:R-:W-:Y:S02]  /*cf10*/  VIADD R5, R8, 0xffffffc4 ;  /* 0xffffffc408057836 */ /* 0x004fe40000000000 */
[----:B------:R-:W2:Y:S01]  /*cf20*/  LDC R9, c[0x0][0x230] ;  /* 0x00008c00ff097b82 */ /* 0x000ea20000000800 */
[----:B------:R-:W-:Y:S04]  /*cf30*/  LDGSTS.E [R243+0x4], desc[UR60][R216.64], !P3 ;  /* 0x00004000d8f37fae */ /* 0x000fe8000d92187c */
[----:B------:R-:W-:Y:S03]  /*cf40*/  LDGSTS.E [R243+0x8], desc[UR60][R214.64], !P0 ;  /* 0x00008000d6f37fae */ /* 0x000fe6000c12187c */
[----:B------:R-:W2:Y:S01]  /*cf50*/  LDC R182, c[0x0][0x230] ;  /* 0x00008c00ffb67b82 */ /* 0x000ea20000000800 */
[----:B------:R-:W-:Y:S01]  /*cf60*/  ISETP.GE.U32.AND P0, PT, R4, 0x7fffff28, PT ;  /* 0x7fffff280400780c */ /* 0x000fe20003f06070 */
[----:B-1----:R-:W-:Y:S01]  /*cf70*/  VIADD R4, R183, 0xffffffa5 ;  /* 0xffffffa5b7047836 */ /* 0x002fe20000000000 */
[----:B------:R-:W-:Y:S04]  /*cf80*/  LDGSTS.E [R243+0xc], desc[UR60][R212.64], !P6 ;  /* 0x0000c000d4f37fae */ /* 0x000fe8000f12187c */
[----:B------:R-:W-:Y:S01]  /*cf90*/  LDGSTS.E [R243+0x4000], desc[UR60][R152.64], !P1 ;  /* 0x0400000098f37fae */ /* 0x000fe2000c92187c */
[----:B----4-:R-:W1:Y:S01]  /*cfa0*/  LDC R178, c[0x0][0x230] ;  /* 0x00008c00ffb27b82 */ /* 0x010e620000000800 */
[----:B------:R-:W-:Y:S01]  /*cfb0*/  ISETP.GE.U32.AND P1, PT, R4, 0x7fffff26, PT ;  /* 0x7fffff260400780c */ /* 0x000fe20003f26070 */
[----:B---3--:R-:W-:Y:S01]  /*cfc0*/  VIADD R4, R6, 0xffffffa4 ;  /* 0xffffffa406047836 */ /* 0x008fe20000000000 */
[----:B------:R-:W-:Y:S01]  /*cfd0*/  ISETP.GE.U32.AND P3, PT, R5, 0x7fffff45, PT ;  /* 0x7fffff450500780c */ /* 0x000fe20003f66070 */
[----:B------:R-:W-:Y:S01]  /*cfe0*/  VIADD R5, R7, 0xffffffa6 ;  /* 0xffffffa607057836 */ /* 0x000fe20000000000 */
[----:B------:R-:W-:Y:S03]  /*cff0*/  LDGSTS.E [R243+0x4004], desc[UR60][R150.64], !P5 ;  /* 0x0400400096f37fae */ /* 0x000fe6000e92187c */
[----:B------:R-:W3:Y:S01]  /*d000*/  LDC R6, c[0x0][0x230] ;  /* 0x00008c00ff067b82 */ /* 0x000ee20000000800 */
[----:B------:R-:W-:Y:S01]  /*d010*/  ISETP.GE.U32.AND P6, PT, R5, 0x7fffff27, PT ;  /* 0x7fffff270500780c */ /* 0x000fe20003fc6070 */
[----:B------:R-:W-:Y:S01]  /*d020*/  LDGSTS.E [R243+0x4008], desc[UR60][R148.64], !P4 ;  /* 0x0400800094f37fae */ /* 0x000fe2000e12187c */
[----:B------:R-:W-:-:S03]  /*d030*/  ISETP.GE.U32.AND P5, PT, R4, 0x7fffff25, PT ;  /* 0x7fffff250400780c */ /* 0x000fc60003fa6070 */
[----:B------:R-:W-:Y:S01]  /*d040*/  STL.64 [R1+0xae0], R250 ;  /* 0x000ae0fa01007387 */ /* 0x000fe20000100a00 */
[----:B------:R-:W-:Y:S01]  /*d050*/  IADD3 R5, R242, -0x79, RZ ;  /* 0xffffff87f2057810 */ /* 0x000fe20007ffe0ff */
[----:B------:R-:W4:Y:S02]  /*d060*/  LDC R8, c[0x0][0x230] ;  /* 0x00008c00ff087b82 */ /* 0x000f240000000800 */
[----:B------:R-:W-:Y:S01]  /*d070*/  LDGSTS.E [R243+0x400c], desc[UR60][R146.64], !P3 ;  /* 0x0400c00092f37fae */ /* 0x000fe2000d92187c */
[----:B-1----:R-:W-:-:S03]  /*d080*/  VIADD R4, R178, 0xffffff86 ;  /* 0xffffff86b2047836 */ /* 0x002fc60000000000 */
[----:B------:R-:W-:Y:S02]  /*d090*/  STL.64 [R1+0xae8], R236 ;  /* 0x000ae8ec01007387 */ /* 0x000fe40000100a00 */
[----:B------:R-:W1:Y:S01]  /*d0a0*/  LDC R242, c[0x0][0x230] ;  /* 0x00008c00fff27b82 */ /* 0x000e620000000800 */
[----:B------:R-:W-:Y:S01]  /*d0b0*/  ISETP.GE.U32.AND P3, PT, R4, 0x7fffff07, PT ;  /* 0x7fffff070400780c */ /* 0x000fe20003f66070 */
[----:B------:R-:W-:Y:S01]  /*d0c0*/  STL.64 [R1+0xaf0], R176 ;  /* 0x000af0b001007387 */ /* 0x000fe20000100a00 */
[----:B------:R-:W-:-:S03]  /*d0d0*/  VIADD R4, R252, 0xffffff84 ;  /* 0xffffff84fc047836 */ /* 0x000fc60000000000 */
[----:B------:R-:W-:Y:S01]  /*d0e0*/  STL.64 [R1+0xaf8], R174 ;  /* 0x000af8ae01007387 */ /* 0x000fe20000100a00 */
[----:B------:R-:W-:Y:S01]  /*d0f0*/  ISETP.GE.U32.AND P4, PT, R5, 0x7fffff08, PT ;  /* 0x7fffff080500780c */ /* 0x000fe20003f86070 */
[----:B------:R-:W4:Y:S02]  /*d100*/  LDC R7, c[0x0][0x230] ;  /* 0x00008c00ff077b82 */ /* 0x000f240000000800 */
[----:B------:R-:W-:Y:S04]  /*d110*/  STL.64 [R1+0xb00], R172 ;  /* 0x000b00ac01007387 */ /* 0x000fe80000100a00 */
[----:B------:R-:W-:Y:S02]  /*d120*/  STL.64 [R1+0xb08], R170 ;  /* 0x000b08aa01007387 */ /* 0x000fe40000100a00 */
[----:B------:R-:W4:Y:S02]  /*d130*/  LDC R252, c[0x0][0x230] ;  /* 0x00008c00fffc7b82 */ /* 0x000f240000000800 */
[----:B------:R-:W-:Y:S04]  /*d140*/  LDGSTS.E [R243+0x8000], desc[UR60][R88.64], !P0 ;  /* 0x0800000058f37fae */ /* 0x000fe8000c12187c */
[----:B------:R-:W-:Y:S02]  /*d150*/  STL.64 [R1+0xb10], R248 ;  /* 0x000b10f801007387 */ /* 0x000fe40000100a00 */
[----:B------:R-:W4:Y:S02]  /*d160*/  LDC R183, c[0x0][0x230] ;  /* 0x00008c00ffb77b82 */ /* 0x000f240000000800 */
[----:B------:R-:W-:Y:S01]  /*d170*/  LDGSTS.E [R243+0x8004], desc[UR60][R86.64], !P6 ;  /* 0x0800400056f37fae */ /* 0x000fe2000f12187c */
[----:B------:R-:W-:-:S02]  /*d180*/  ISETP.GE.U32.AND P6, PT, R4, 0x7fffff05, PT ;  /* 0x7fffff050400780c */ /* 0x000fc40003fc6070 */
[----:B---3--:R-:W-:Y:S01]  /*d190*/  IADD3 R4, R6, -0x1d, RZ ;  /* 0xffffffe306047810 */ /* 0x008fe20007ffe0ff */
[----:B------:R-:W-:Y:S02]  /*d1a0*/  STL.64 [R1+0xb18], R234 ;  /* 0x000b18ea01007387 */ /* 0x000fe40000100a00 */
[----:B------:R-:W3:Y:S02]  /*d1b0*/  LDC R6, c[0x0][0x230] ;  /* 0x00008c00ff067b82 */ /* 0x000ee40000000800 */
[----:B------:R-:W-:Y:S04]  /*d1c0*/  STL.64 [R1+0xb20], R232 ;  /* 0x000b20e801007387 */ /* 0x000fe80000100a00 */
[----:B------:R-:W-:Y:S01]  /*d1d0*/  STL.64 [R1+0xb28], R230 ;  /* 0x000b28e601007387 */ /* 0x000fe20000100a00 */
[----:B--2---:R-:W-:-:S03]  /*d1e0*/  VIADD R5, R9, 0xffffff85 ;  /* 0xffffff8509057836 */ /* 0x004fc60000000000 */
[----:B------:R-:W-:Y:S04]  /*d1f0*/  STL.64 [R1+0xb30], R228 ;  /* 0x000b30e401007387 */ /* 0x000fe80000100a00 */
[----:B------:R-:W-:Y:S04]  /*d200*/  STL.64 [R1+0xb38], R168 ;  /* 0x000b38a801007387 */ /* 0x000fe80000100a00 */
[----:B------:R-:W-:Y:S04]  /*d210*/  STL.64 [R1+0xb40], R166 ;  /* 0x000b40a601007387 */ /* 0x000fe80000100a00 */
[----:B------:R-:W-:Y:S04]  /*d220*/  STL.64 [R1+0xb48], R164 ;  /* 0x000b48a401007387 */ /* 0x000fe80000100a00 */
[----:B------:R2:W-:Y:S01]  /*d230*/  STL.64 [R1+0xb50], R162 ;  /* 0x000b50a201007387 */ /* 0x0005e20000100a00 */
[----:B------:R-:W-:-:S03]  /*d240*/  ISETP.GE.U32.AND P0, PT, R5, 0x7fffff06, PT ;  /* 0x7fffff060500780c */ /* 0x000fc60003f06070 */
[----:B------:R-:W-:Y:S01]  /*d250*/  LDGSTS.E [R243+0x8008], desc[UR60][R84.64], !P1 ;  /* 0x0800800054f37fae */ /* 0x000fe2000c92187c */
[----:B------:R-:W-:Y:S01]  /*d260*/  ISETP.GE.U32.AND P1, PT, R4, 0x7fffff64, PT ;  /* 0x7fffff640400780c */ /* 0x000fe20003f26070 */
[----:B--2---:R-:W2:Y:S01]  /*d270*/  LDC R162, c[0x0][0x230] ;  /* 0x00008c00ffa27b82 */ /* 0x004ea20000000800 */
[----:B------:R-:W-:Y:S01]  /*d280*/  VIADD R4, R182, 0xffffffe1 ;  /* 0xffffffe1b6047836 */ /* 0x000fe20000000000 */
[----:B------:R-:W-:Y:S04]  /*d290*/  LDGSTS.E [R243+0x800c], desc[UR60][R82.64], !P5 ;  /* 0x0800c00052f37fae */ /* 0x000fe8000e92187c */
[----:B------:R-:W-:Y:S01]  /*d2a0*/  LDGSTS.E [R243+0xc000], desc[UR60][R24.64], !P4 ;  /* 0x0c00000018f37fae */ /* 0x000fe2000e12187c */
[----:B------:R-:W-:Y:S01]  /*d2b0*/  ISETP.GE.U32.AND P4, PT, R4, 0x7fffff62, PT ;  /* 0x7fffff620400780c */ /* 0x000fe20003f86070 */
[----:B------:R-:W2:Y:S01]  /*d2c0*/  LDC R182, c[0x0][0x230] ;  /* 0x00008c00ffb67b82 */ /* 0x000ea20000000800 */
[----:B-1----:R-:W-:Y:S01]  /*d2d0*/  IADD3 R4, R242, -0x3d, RZ ;  /* 0xffffffc3f2047810 */ /* 0x002fe20007ffe0ff */
[----:B------:R-:W-:Y:S01]  /*d2e0*/  LDGSTS.E [R243+0xc004], desc[UR60][R22.64], !P3 ;  /* 0x0c00400016f37fae */ /* 0x000fe2000d92187c */
[----:B------:R-:W-:-:S03]  /*d2f0*/  LOP3.LUT R9, R3, 0x70, RZ, 0x3c, !PT ;  /* 0x0000007003097812 */ /* 0x000fc600078e3cff */
[----:B------:R-:W-:Y:S01]  /*d300*/  LDGSTS.E [R243+0xc008], desc[UR60][R20.64], !P0 ;  /* 0x0c00800014f37fae */ /* 0x000fe2000c12187c */
[----:B------:R-:W-:Y:S01]  /*d310*/  ISETP.GE.U32.AND P0, PT, R4, 0x7fffff44, PT ;  /* 0x7fffff440400780c */ /* 0x000fe20003f06070 */
[----:B---3--:R-:W-:Y:S01]  /*d320*/  VIADD R4, R6, 0xffffffc2 ;  /* 0xffffffc206047836 */ /* 0x008fe20000000000 */
[----:B------:R-:W1:Y:S01]  /*d330*/  LDC R242, c[0x0][0x230] ;  /* 0x00008c00fff27b82 */ /* 0x000e620000000800 */
[----:B------:R-:W-:Y:S01]  /*d340*/  LDGSTS.E [R243+0xc00c], desc[UR60][R18.64], !P6 ;  /* 0x0c00c00012f37fae */ /* 0x000fe2000f12187c */
[----:B------:R-:W-:Y:S02]  /*d350*/  VIADD R9, R9, UR6 ;  /* 0x0000000609097c36 */ /* 0x000fe40008000000 */
[----:B------:R-:W-:Y:S01]  /*d360*/  ISETP.GE.U32.AND P6, PT, R4, 0x7fffff43, PT ;  /* 0x7fffff430400780c */ /* 0x000fe20003fc6070 */
[----:B----4-:R-:W-:Y:S02]  /*d370*/  VIADD R5, R8, 0xffffffe2 ;  /* 0xffffffe208057836 */ /* 0x010fe40000000000 */
[----:B--2---:R-:W-:Y:S01]  /*d380*/  VIADD R4, R162, 0xffffffc1 ;  /* 0xffffffc1a2047836 */ /* 0x004fe20000000000 */
[----:B------:R-:W2:Y:S01]  /*d390*/  LDC R6, c[0x0][0x230] ;  /* 0x00008c00ff067b82 */ /* 0x000ea20000000800 */
[----:B------:R-:W-:Y:S01]  /*d3a0*/  LDGSTS.E [R9], desc[UR60][R210.64], !P1 ;  /* 0x00000000d2097fae */ /* 0x000fe2000c92187c */
[----:B------:R-:W-:Y:S01]  /*d3b0*/  ISETP.GE.U32.AND P5, PT, R5, 0x7fffff63, PT ;  /* 0x7fffff630500780c */ /* 0x000fe20003fa6070 */
[----:B------:R-:W-:Y:S01]  /*d3c0*/  VIADD R5, R7, 0xffffffe0 ;  /* 0xffffffe007057836 */ /* 0x000fe20000000000 */
[----:B------:R-:W-:Y:S01]  /*d3d0*/  ISETP.GE.U32.AND P1, PT, R4, 0x7fffff42, PT ;  /* 0x7fffff420400780c */ /* 0x000fe20003f26070 */
[----:B------:R-:W-:-:S03]  /*d3e0*/  VIADD R4, R252, 0xffffffa3 ;  /* 0xffffffa3fc047836 */ /* 0x000fc60000000000 */
[----:B------:R-:W3:Y:S01]  /*d3f0*/  LDC R252, c[0x0][0x230] ;  /* 0x00008c00fffc7b82 */ /* 0x000ee20000000800 */
[----:B------:R-:W-:Y:S02]  /*d400*/  ISETP.GE.U32.AND P3, PT, R5, 0x7fffff61, PT ;  /* 0x7fffff610500780c */ /* 0x000fe40003f66070 */
[----:B------:R-:W-:-:S04]  /*d410*/  IADD3 R5, R183, -0x40, RZ ;  /* 0xffffffc0b7057810 */ /* 0x000fc80007ffe0ff */
[----:B------:R-:W-:Y:S01]  /*d420*/  LDGSTS.E [R9+0x4], desc[UR60][R208.64], !P5 ;  /* 0x00004000d0097fae */ /* 0x000fe2000e92187c */
[----:B------:R-:W-:Y:S01]  /*d430*/  ISETP.GE.U32.AND P5, PT, R5, 0x7fffff41, PT ;  /* 0x7fffff410500780c */ /* 0x000fe20003fa6070 */
[----:B------:R-:W-:Y:S01]  /*d440*/  VIADD R5, R182, 0xffffffa2 ;  /* 0xffffffa2b6057836 */ /* 0x000fe20000000000 */
[----:B------:R-:W4:Y:S01]  /*d450*/  LDC R8, c[0x0][0x230] ;  /* 0x00008c00ff087b82 */ /* 0x000f220000000800 */
[----:B------:R-:W-:Y:S04]  /*d460*/  LDGSTS.E [R9+0x8], desc[UR60][R206.64], !P4 ;  /* 0x00008000ce097fae */ /* 0x000fe8000e12187c */
[----:B------:R-:W-:Y:S01]  /*d470*/  LDGSTS.E [R9+0xc], desc[UR60][R204.64], !P3 ;  /* 0x0000c000cc097fae */ /* 0x000fe2000d92187c */
[----:B------:R-:W-:Y:S02]  /*d480*/  ISETP.GE.U32.AND P3, PT, R5, 0x7fffff23, PT ;  /* 0x7fffff230500780c */ /* 0x000fe40003f66070 */
[----:B--2---:R-:W-:Y:S01]  /*d490*/  IADD3 R5, R6, -0x60, RZ ;  /* 0xffffffa006057810 */ /* 0x004fe20007ffe0ff */
[----:B------:R-:W-:Y:S01]  /*d4a0*/  LDGSTS.E [R9+0x4000], desc[UR60][R144.64], !P0 ;  /* 0x0400000090097fae */ /* 0x000fe2000c12187c */
[----:B------:R-:W2:Y:S03]  /*d4b0*/  LDC R7, c[0x0][0x230] ;  /* 0x00008c00ff077b82 */ /* 0x000ea60000000800 */
[----:B------:R-:W-:Y:S01]  /*d4c0*/  LDGSTS.E [R9+0x4004], desc[UR60][R142.64], !P6 ;  /* 0x040040008e097fae */ /* 0x000fe2000f12187c */
[----:B------:R-:W-:Y:S01]  /*d4d0*/  ISETP.GE.U32.AND P6, PT, R5, 0x7fffff21, PT ;  /* 0x7fffff210500780c */ /* 0x000fe20003fc6070 */
[----:B---3--:R-:W-:-:S02]  /*d4e0*/  VIADD R5, R252, 0xffffff80 ;  /* 0xffffff80fc057836 */ /* 0x008fc40000000000 */
[----:B------:R-:W-:Y:S01]  /*d4f0*/  STL.64 [R1+0xb58], R226 ;  /* 0x000b58e201007387 */ /* 0x000fe20000100a00 */
[----:B------:R-:W-:Y:S01]  /*d500*/  ISETP.GE.U32.AND P4, PT, R4, 0x7fffff24, PT ;  /* 0x7fffff240400780c */ /* 0x000fe20003f86070 */
[----:B------:R-:W3:Y:S02]  /*d510*/  LDC R183, c[0x0][0x230] ;  /* 0x00008c00ffb77b82 */ /* 0x000ee40000000800 */
[----:B------:R4:W-:Y:S04]  /*d520*/  STL.64 [R1+0xb60], R224 ;  /* 0x000b60e001007387 */ /* 0x0009e80000100a00 */
[----:B------:R-:W-:Y:S02]  /*d530*/  LDGSTS.E [R9+0x4008], desc[UR60][R140.64], !P1 ;  /* 0x040080008c097fae */ /* 0x000fe4000c92187c */
[----:B------:R-:W3:Y:S02]  /*d540*/  LDC R163, c[0x0][0x230] ;  /* 0x00008c00ffa37b82 */ /* 0x000ee40000000800 */
[----:B------:R-:W3:Y:S04]  /*d550*/  LDL.64 R198, [R1+0x158] ;  /* 0x0001580001c67983 */ /* 0x000ee80000100a00 */
[----:B------:R-:W-:Y:S01]  /*d560*/  LDGSTS.E [R9+0x400c], desc[UR60][R138.64], !P5 ;  /* 0x0400c0008a097fae */ /* 0x000fe2000e92187c */
[----:B------:R-:W-:Y:S01]  /*d570*/  ISETP.GE.AND P5, PT, R241, R5, PT ;  /* 0x00000005f100720c */ /* 0x000fe20003fa6270 */
[----:B------:R-:W3:Y:S02]  /*d580*/  LDC R162, c[0x0][0x230] ;  /* 0x00008c00ffa27b82 */ /* 0x000ee40000000800 */
[----:B------:R-:W3:Y:S04]  /*d590*/  LDL.64 R200, [R1+0x118] ;  /* 0x0001180001c87983 */ /* 0x000ee80000100a00 */
[----:B------:R-:W3:Y:S01]  /*d5a0*/  LDL.64 R202, [R1+0xd8] ;  /* 0x0000d80001ca7983 */ /* 0x000ee20000100a00 */
[----:B--2---:R-:W-:Y:S01]  /*d5b0*/  VIADD R7, R7, 0xffffff82 ;  /* 0xffffff8207077836 */ /* 0x004fe20000000000 */
[----:B------:R-:W2:Y:S02]  /*d5c0*/  LDC R182, c[0x0][0x230] ;  /* 0x00008c00ffb67b82 */ /* 0x000ea40000000800 */
[----:B------:R-:W2:Y:S01]  /*d5d0*/  LDL.64 R240, [R1+0x98] ;  /* 0x0000980001f07983 */ /* 0x000ea20000100a00 */
[----:B-1----:R-:W-:-:S03]  /*d5e0*/  VIADD R4, R242, 0xffffffa1 ;  /* 0xffffffa1f2047836 */ /* 0x002fc60000000000 */
[----:B------:R-:W-:Y:S02]  /*d5f0*/  LDGSTS.E [R9+0x8000], desc[UR60][R80.64], !P4 ;  /* 0x0800000050097fae */ /* 0x000fe4000e12187c */
[----:B------:R-:W-:Y:S01]  /*d600*/  ISETP.GE.U32.AND P0, PT, R4, 0x7fffff22, PT ;  /* 0x7fffff220400780c */ /* 0x000fe20003f06070 */
[----:B----4-:R-:W-:Y:S01]  /*d610*/  VIADD R4, R8, 0xffffff83 ;  /* 0xffffff8308047836 */ /* 0x010fe20000000000 */
[----:B------:R-:W-:Y:S01]  /*d620*/  ISETP.GT.AND P4, PT, R196, 0xff, PT ;  /* 0x000000ffc400780c */ /* 0x000fe20003f84270 */
[----:B------:R-:W1:Y:S01]  /*d630*/  LDC R8, c[0x0][0x230] ;  /* 0x00008c00ff087b82 */ /* 0x000e620000000800 */
[----:B------:R-:W-:Y:S02]  /*d640*/  LDGSTS.E [R9+0x8004], desc[UR60][R78.64], !P3 ;  /* 0x080040004e097fae */ /* 0x000fe4000d92187c */
[----:B------:R-:W-:Y:S02]  /*d650*/  ISETP.GE.U32.AND P1, PT, R4, 0x7fffff04, PT ;  /* 0x7fffff040400780c */ /* 0x000fe40003f26070 */
[----:B------:R-:W-:Y:S01]  /*d660*/  SEL R4, RZ, 0x4, P5 ;  /* 0x00000004ff047807 */ /* 0x000fe20002800000 */
[----:B------:R-:W4:Y:S01]  /*d670*/  LDL.64 R224, [R1+0x168] ;  /* 0x0001680001e07983 */ /* 0x000f220000100a00 */
[----:B------:R-:W-:Y:S01]  /*d680*/  ISETP.GE.U32.AND P3, PT, R7, 0x7fffff03, PT ;  /* 0x7fffff030700780c */ /* 0x000fe20003f66070 */
[----:B------:R-:W2:Y:S01]  /*d690*/  LDC R242, c[0x0][0x230] ;  /* 0x00008c00fff27b82 */ /* 0x000ea20000000800 */
[----:B------:R-:W-:Y:S01]  /*d6a0*/  SEL R4, R4, RZ, P4 ;  /* 0x000000ff04047207 */ /* 0x000fe20002000000 */
[----:B------:R-:W-:Y:S03]  /*d6b0*/  LDGSTS.E [R9+0x8008], desc[UR60][R76.64], !P0 ;  /* 0x080080004c097fae */ /* 0x000fe6000c12187c */
[----:B------:R-:W-:Y:S01]  /*d6c0*/  ISETP.NE.U32.AND P4, PT, R4, RZ, PT ;  /* 0x000000ff0400720c */ /* 0x000fe20003f85070 */
[----:B------:R-:W-:Y:S01]  /*d6d0*/  LDGSTS.E [R9+0x800c], desc[UR60][R74.64], !P6 ;  /* 0x0800c0004a097fae */ /* 0x000fe2000f12187c */
[----:B---3--:R-:W-:Y:S01]  /*d6e0*/  IADD3 R6, R163, -0x7f, RZ ;  /* 0xffffff81a3067810 */ /* 0x008fe20007ffe0ff */
[----:B------:R-:W3:Y:S02]  /*d6f0*/  LDC R252, c[0x0][0x230] ;  /* 0x00008c00fffc7b82 */ /* 0x000ee40000000800 */
[----:B------:R-:W-:Y:S04]  /*d700*/  LDGSTS.E [R9+0xc000], desc[UR60][R16.64], !P1 ;  /* 0x0c00000010097fae */ /* 0x000fe8000c92187c */
[----:B------:R-:W3:Y:S01]  /*d710*/  LDL.64 R226, [R1+0x1a8] ;  /* 0x0001a80001e27983 */ /* 0x000ee20000100a00 */
[----:B-1----:R-:W-:Y:S01]  /*d720*/  VIADD R4, R8, 0xffffff7f ;  /* 0xffffff7f08047836 */ /* 0x002fe20000000000 */
[----:B------:R-:W-:-:S02]  /*d730*/  ISETP.GE.U32.AND P5, PT, R6, 0x7fffff02, PT ;  /* 0x7fffff020600780c */ /* 0x000fc40003fa6070 */
[----:B------:R-:W-:Y:S02]  /*d740*/  LDGSTS.E [R9+0xc004], desc[UR60][R14.64], !P3 ;  /* 0x0c0040000e097fae */ /* 0x000fe4000d92187c */
[----:B------:R-:W-:Y:S01]  /*d750*/  ISETP.GE.U32.AND P6, PT, R4, 0x7fffff00, PT ;  /* 0x7fffff000400780c */ /* 0x000fe20003fc6070 */
[----:B------:R-:W-:Y:S01]  /*d760*/  VIADD R4, R183, 0xffffff7d ;  /* 0xffffff7db7047836 */ /* 0x000fe20000000000 */
[----:B------:R-:W-:Y:S01]  /*d770*/  ISETP.GE.U32.AND P0, PT, R5, 0x7fffff01, PT ;  /* 0x7fffff010500780c */ /* 0x000fe20003f06070 */
[----:B------:R-:W3:Y:S03]  /*d780*/  LDL.64 R164, [R1+0x228] ;  /* 0x0002280001a47983 */ /* 0x000ee60000100a00 */
[----:B------:R-:W-:Y:S01]  /*d790*/  ISETP.GE.U32.AND P3, PT, R4, 0x7ffffefe, PT ;  /* 0x7ffffefe0400780c */ /* 0x000fe20003f66070 */
[----:B------:R-:W-:Y:S01]  /*d7a0*/  VIADD R4, R162, 0xffffff7b ;  /* 0xffffff7ba2047836 */ /* 0x000fe20000000000 */
[----:B------:R-:W3:Y:S01]  /*d7b0*/  LDL.64 R166, [R1+0x268] ;  /* 0x0002680001a67983 */ /* 0x000ee20000100a00 */
[----:B--2---:R-:W-:-:S03]  /*d7c0*/  VIADD R5, R182, 0xffffff7e ;  /* 0xffffff7eb6057836 */ /* 0x004fc60000000000 */
[----:B------:R-:W2:Y:S04]  /*d7d0*/  LDL.64 R162, [R1+0x1e8] ;  /* 0x0001e80001a27983 */ /* 0x000ea80000100a00 */
[----:B------:R-:W2:Y:S04]  /*d7e0*/  LDL.64 R168, [R1+0x2a8] ;  /* 0x0002a80001a87983 */ /* 0x000ea80000100a00 */
[----:B------:R-:W2:Y:S01]  /*d7f0*/  LDL.64 R228, [R1+0x2e8] ;  /* 0x0002e80001e47983 */ /* 0x000ea20000100a00 */
[----:B------:R-:W-:-:S03]  /*d800*/  ISETP.GE.U32.AND P1, PT, R5, 0x7ffffeff, PT ;  /* 0x7ffffeff0500780c */ /* 0x000fc60003f26070 */
[----:B------:R-:W2:Y:S01]  /*d810*/  LDL.64 R230, [R1+0x328] ;  /* 0x0003280001e67983 */ /* 0x000ea20000100a00 */
[----:B------:R-:W-:-:S03]  /*d820*/  IADD3 R5, R242, -0x84, RZ ;  /* 0xffffff7cf2057810 */ /* 0x000fc60007ffe0ff */
[----:B------:R-:W2:Y:S04]  /*d830*/  LDL.64 R232, [R1+0x368] ;  /* 0x0003680001e87983 */ /* 0x000ea80000100a00 */
[----:B------:R-:W2:Y:S04]  /*d840*/  LDL.64 R234, [R1+0x3a8] ;  /* 0x0003a80001ea7983 */ /* 0x000ea80000100a00 */
[----:B------:R-:W2:Y:S04]  /*d850*/  LDL.64 R248, [R1+0x3e8] ;  /* 0x0003e80001f87983 */ /* 0x000ea80000100a00 */
[----:B------:R-:W2:Y:S01]  /*d860*/  LDL.64 R170, [R1+0x428] ;  /* 0x0004280001aa7983 */ /* 0x000ea20000100a00 */
[----:B------:R-:W-:-:S03]  /*d870*/  IMAD.SHL.U32 R183, R238, 0x80, RZ ;  /* 0x00000080eeb77824 */ /* 0x000fc600078e00ff */
[----:B------:R-:W2:Y:S01]  /*d880*/  LDL.64 R172, [R1+0x150] ;  /* 0x0001500001ac7983 */ /* 0x000ea20000100a00 */
[----:B------:R-:W-:-:S03]  /*d890*/  MOV R242, UR6 ;  /* 0x0000000600f27c02 */ /* 0x000fc60008000f00 */
[----:B------:R-:W-:Y:S01]  /*d8a0*/  LDGSTS.E [R9+0xc008], desc[UR60][R12.64], !P5 ;  /* 0x0c0080000c097fae */ /* 0x000fe2000e92187c */
[----:B------:R-:W-:-:S03]  /*d8b0*/  ISETP.GE.U32.AND P5, PT, R5, 0x7ffffefd, PT ;  /* 0x7ffffefd0500780c */ /* 0x000fc60003fa6070 */
[----:B------:R-:W2:Y:S01]  /*d8c0*/  LDL.64 R174, [R1+0x110] ;  /* 0x0001100001ae7983 */ /* 0x000ea20000100a00 */
[----:B------:R-:W-:-:S03]  /*d8d0*/  LOP3.LUT R5, R2, 0x20, RZ, 0x3c, !PT ;  /* 0x0000002002057812 */ /* 0x000fc600078e3cff */
[----:B------:R-:W-:Y:S01]  /*d8e0*/  LDGSTS.E [R9+0xc00c], desc[UR60][R10.64], !P0 ;  /* 0x0c00c0000a097fae */ /* 0x000fe2000c12187c */
[----:B------:R-:W-:-:S03]  /*d8f0*/  ISETP.GE.U32.AND P0, PT, R4, 0x7ffffefc, PT ;  /* 0x7ffffefc0400780c */ /* 0x000fc60003f06070 */
[----:B------:R-:W2:Y:S01]  /*d900*/  LDL.64 R176, [R1+0xd0] ;  /* 0x0000d00001b07983 */ /* 0x000ea20000100a00 */
[C---:B------:R-:W-:Y:S02]  /*d910*/  LOP3.LUT R4, R2.reuse, 0x10, RZ, 0x3c, !PT ;  /* 0x0000001002047812 */ /* 0x040fe400078e3cff */
[C---:B------:R-:W-:Y:S01]  /*d920*/  LOP3.LUT R6, R2.reuse, 0x30, RZ, 0x3c, !PT ;  /* 0x0000003002067812 */ /* 0x040fe200078e3cff */
[----:B------:R-:W2:Y:S01]  /*d930*/  LDL.64 R236, [R1+0x90] ;  /* 0x0000900001ec7983 */ /* 0x000ea20000100a00 */
[C---:B------:R-:W-:Y:S02]  /*d940*/  LOP3.LUT R7, R2.reuse, 0x40, RZ, 0x3c, !PT ;  /* 0x0000004002077812 */ /* 0x040fe400078e3cff */
[C---:B------:R-:W-:Y:S01]  /*d950*/  LOP3.LUT R8, R2.reuse, 0x50, RZ, 0x3c, !PT ;  /* 0x0000005002087812 */ /* 0x040fe200078e3cff */
[----:B------:R-:W2:Y:S01]  /*d960*/  LDL.64 R250, [R1+0x170] ;  /* 0x0001700001fa7983 */ /* 0x000ea20000100a00 */
[C---:B------:R-:W-:Y:S02]  /*d970*/  LOP3.LUT R182, R2.reuse, 0x60, RZ, 0x3c, !PT ;  /* 0x0000006002b67812 */ /* 0x040fe400078e3cff */
[----:B------:R-:W-:Y:S01]  /*d980*/  LOP3.LUT R238, R2, 0x70, RZ, 0x3c, !PT ;  /* 0x0000007002ee7812 */ /* 0x000fe200078e3cff */
[----:B------:R-:W2:Y:S01]  /*d990*/  LDL.64 R178, [R1+0x1b0] ;  /* 0x0001b00001b27983 */ /* 0x000ea20000100a00 */
[----:B------:R-:W-:-:S03]  /*d9a0*/  IADD3 R4, R242, 0x100000, R4 ;  /* 0x00100000f2047810 */ /* 0x000fc60007ffe004 */
[----:B------:R-:W2:Y:S01]  /*d9b0*/  LDL.64 R180, [R1+0x1f0] ;  /* 0x0001f00001b47983 */ /* 0x000ea20000100a00 */
[C---:B------:R-:W-:Y:S02]  /*d9c0*/  IADD3 R5, R242.reuse, 0x100000, R5 ;  /* 0x00100000f2057810 */ /* 0x040fe40007ffe005 */
[C---:B------:R-:W-:Y:S01]  /*d9d0*/  IADD3 R6, R242.reuse, 0x100000, R6 ;  /* 0x00100000f2067810 */ /* 0x040fe20007ffe006 */
[----:B------:R-:W2:Y:S01]  /*d9e0*/  LDL.64 R184, [R1+0x230] ;  /* 0x0002300001b87983 */ /* 0x000ea20000100a00 */
[C---:B------:R-:W-:Y:S02]  /*d9f0*/  IADD3 R7, R242.reuse, 0x100000, R7 ;  /* 0x00100000f2077810 */ /* 0x040fe40007ffe007 */
[C---:B------:R-:W-:Y:S01]  /*da00*/  IADD3 R8, R242.reuse, 0x100000, R8 ;  /* 0x00100000f2087810 */ /* 0x040fe20007ffe008 */
[----:B------:R-:W2:Y:S01]  /*da10*/  LDL.64 R186, [R1+0x270] ;  /* 0x0002700001ba7983 */ /* 0x000ea20000100a00 */
[C---:B------:R-:W-:Y:S02]  /*da20*/  IADD3 R182, R242.reuse, 0x100000, R182 ;  /* 0x00100000f2b67810 */ /* 0x040fe40007ffe0b6 */
[C---:B------:R-:W-:Y:S01]  /*da30*/  IADD3 R238, R242.reuse, 0x100000, R238 ;  /* 0x00100000f2ee7810 */ /* 0x040fe20007ffe0ee */
[----:B------:R-:W2:Y:S01]  /*da40*/  LDL.64 R246, [R1+0x2b0] ;  /* 0x0002b00001f67983 */ /* 0x000ea20000100a00 */
[----:B------:R-:W-:-:S03]  /*da50*/  IADD3 R242, R242, 0x100000, R2 ;  /* 0x00100000f2f27810 */ /* 0x000fc60007ffe002 */
[----:B------:R-:W2:Y:S04]  /*da60*/  LDL.64 R188, [R1+0x2f0] ;  /* 0x0002f00001bc7983 */ /* 0x000ea80000100a00 */
[----:B------:R-:W2:Y:S04]  /*da70*/  LDL.64 R190, [R1+0x330] ;  /* 0x0003300001be7983 */ /* 0x000ea80000100a00 */
[----:B------:R-:W2:Y:S04]  /*da80*/  LDL.64 R192, [R1+0x370] ;  /* 0x0003700001c07983 */ /* 0x000ea80000100a00 */
[----:B------:R-:W0:Y:S04]  /*da90*/  LDGDEPBAR ;  /* 0x00000000000079af */ /* 0x000e280000000000 */
[----:B------:R-:W2:Y:S04]  /*daa0*/  LDL.64 R194, [R1+0x3b0] ;  /* 0x0003b00001c27983 */ /* 0x000ea80000100a00 */
[----:B------:R-:W2:Y:S04]  /*dab0*/  LDL.64 R196, [R1+0x3f0] ;  /* 0x0003f00001c47983 */ /* 0x000ea80000100a00 */
[----:B------:R-:W-:Y:S04]  /*dac0*/  LDGSTS.E [R242+-0x80000], desc[UR60][R198.64], P2 ;  /* 0x80000000c6f27fae */ /* 0x000fe8000912187c */
[----:B------:R-:W-:Y:S04]  /*dad0*/  LDGSTS.E [R242+-0x7fc00], desc[UR60][R200.64], P2 ;  /* 0x80400000c8f27fae */ /* 0x000fe8000912187c */
[----:B------:R-:W2:Y:S04]  /*dae0*/  LDL.64 R198, [R1+0x430] ;  /* 0x0004300001c67983 */ /* 0x000ea80000100a00 */
[----:B------:R-:W-:Y:S04]  /*daf0*/  LDGSTS.E [R242+-0x7f800], desc[UR60][R202.64], P2 ;  /* 0x80800000caf27fae */ /* 0x000fe8000912187c */
[----:B------:R-:W2:Y:S04]  /*db00*/  LDL.64 R200, [R1+0x148] ;  /* 0x0001480001c87983 */ /* 0x000ea80000100a00 */
[----:B------:R-:W-:Y:S04]  /*db10*/  LDGSTS.E [R242+-0x7f400], desc[UR60][R240.64], P2 ;  /* 0x80c00000f0f27fae */ /* 0x000fe8000912187c */
[----:B------:R-:W2:Y:S04]  /*db20*/  LDL.64 R202, [R1+0x108] ;  /* 0x0001080001ca7983 */ /* 0x000ea80000100a00 */
[----:B----4-:R-:W-:Y:S04]  /*db30*/  LDGSTS.E [R242+-0x7f000], desc[UR60][R224.64], P2 ;  /* 0x81000000e0f27fae */ /* 0x010fe8000912187c */
[----:B------:R-:W4:Y:S04]  /*db40*/  LDL.64 R240, [R1+0xc8] ;  /* 0x0000c80001f07983 */ /* 0x000f280000100a00 */
[----:B------:R-:W4:Y:S04]  /*db50*/  LDL.64 R224, [R1+0x88] ;  /* 0x0000880001e07983 */ /* 0x000f280000100a00 */
[----:B---3--:R-:W-:Y:S04]  /*db60*/  LDGSTS.E [R242+-0x7ec00], desc[UR60][R226.64], P2 ;  /* 0x81400000e2f27fae */ /* 0x008fe8000912187c */
[----:B------:R-:W3:Y:S04]  /*db70*/  LDL.64 R226, [R1+0x178] ;  /* 0x0001780001e27983 */ /* 0x000ee80000100a00 */
[----:B--2---:R-:W-:Y:S04]  /*db80*/  LDGSTS.E [R242+-0x7e800], desc[UR60][R162.64], P2 ;  /* 0x81800000a2f27fae */ /* 0x004fe8000912187c */
[----:B------:R-:W-:Y:S04]  /*db90*/  LDGSTS.E [R242+-0x7e400], desc[UR60][R164.64], P2 ;  /* 0x81c00000a4f27fae */ /* 0x000fe8000912187c */
[----:B------:R-:W-:Y:S04]  /*dba0*/  LDGSTS.E [R242+-0x7e000], desc[UR60][R166.64], P2 ;  /* 0x82000000a6f27fae */ /* 0x000fe8000912187c */
[----:B------:R-:W2:Y:S04]  /*dbb0*/  LDL.64 R162, [R1+0x1b8] ;  /* 0x0001b80001a27983 */ /* 0x000ea80000100a00 */
[----:B------:R-:W2:Y:S04]  /*dbc0*/  LDL.64 R164, [R1+0x1f8] ;  /* 0x0001f80001a47983 */ /* 0x000ea80000100a00 */
[----:B------:R-:W-:Y:S04]  /*dbd0*/  LDGSTS.E [R242+-0x7dc00], desc[UR60][R168.64], P2 ;  /* 0x82400000a8f27fae */ /* 0x000fe8000912187c */
        /* <DEDUP_REMOVED lines=43> */
[----:B------:R-:W2:Y:S04]  /*de90*/  LDL.64 R196, [R1+0x3c0] ;  /* 0x0003c00001c47983 */ /* 0x000ea80000100a00 */
[----:B------:R-:W-:Y:S04]  /*dea0*/  LDGSTS.E [R4+-0x7c380], desc[UR60][R198.64], P2 ;  /* 0x83c80000c6047fae */ /* 0x000fe8000912187c */
[----:B------:R-:W-:Y:S04]  /*deb0*/  LDGSTS.E [R5+-0x7ff00], desc[UR60][R200.64], P2 ;  /* 0x80100000c8057fae */ /* 0x000fe8000912187c */
[----:B------:R-:W2:Y:S04]  /*dec0*/  LDL.64 R198, [R1+0x400] ;  /* 0x0004000001c67983 */ /* 0x000ea80000100a00 */
[----:B------:R-:W-:Y:S04]  /*ded0*/  LDGSTS.E [R5+-0x7fb00], desc[UR60][R202.64], P2 ;  /* 0x80500000ca057fae */ /* 0x000fe8000912187c */
[----:B------:R-:W2:Y:S04]  /*dee0*/  LDL.64 R200, [R1+0x440] ;  /* 0x0004400001c87983 */ /* 0x000ea80000100a00 */
[----:B----4-:R-:W-:Y:S04]  /*def0*/  LDGSTS.E [R5+-0x7f700], desc[UR60][R240.64], P2 ;  /* 0x80900000f0057fae */ /* 0x010fe8000912187c */
[----:B------:R-:W4:Y:S04]  /*df00*/  LDL.64 R202, [R1+0x138] ;  /* 0x0001380001ca7983 */ /* 0x000f280000100a00 */
[----:B------:R-:W-:Y:S04]  /*df10*/  LDGSTS.E [R5+-0x7f300], desc[UR60][R224.64], P2 ;  /* 0x80d00000e0057fae */ /* 0x000fe8000912187c */
[----:B------:R-:W4:Y:S04]  /*df20*/  LDL.64 R240, [R1+0xf8] ;  /* 0x0000f80001f07983 */ /* 0x000f280000100a00 */
[----:B------:R-:W4:Y:S04]  /*df30*/  LDL.64 R224, [R1+0xb8] ;  /* 0x0000b80001e07983 */ /* 0x000f280000100a00 */
[----:B---3--:R-:W-:Y:S04]  /*df40*/  LDGSTS.E [R5+-0x7ef00], desc[UR60][R226.64], P2 ;  /* 0x81100000e2057fae */ /* 0x008fe8000912187c */
[----:B------:R-:W3:Y:S04]  /*df50*/  LDL.64 R226, [R1+0x78] ;  /* 0x0000780001e27983 */ /* 0x000ee80000100a00 */
[----:B--2---:R-:W-:Y:S04]  /*df60*/  LDGSTS.E [R5+-0x7eb00], desc[UR60][R162.64], P2 ;  /* 0x81500000a2057fae */ /* 0x004fe8000912187c */
        /* <DEDUP_REMOVED lines=52> */
[----:B----4-:R-:W-:Y:S04]  /*e2b0*/  LDGSTS.E [R7+-0x7fe00], desc[UR60][R202.64], P2 ;  /* 0x80200000ca077fae */ /* 0x010fe8000912187c */
[----:B------:R-:W4:Y:S04]  /*e2c0*/  LDL.64 R200, [R1+0x410] ;  /* 0x0004100001c87983 */ /* 0x000f280000100a00 */
[----:B------:R-:W-:Y:S04]  /*e2d0*/  LDGSTS.E [R7+-0x7fa00], desc[UR60][R240.64], P2 ;  /* 0x80600000f0077fae */ /* 0x000fe8000912187c */
        /* <DEDUP_REMOVED lines=57> */
[----:B----4-:R-:W-:Y:S04]  /*e670*/  LDGSTS.E [R8+-0x7c580], desc[UR60][R200.64], P2 ;  /* 0x83a80000c8087fae */ /* 0x010fe8000912187c */
[----:B------:R-:W4:Y:S04]  /*e680*/  LDL.64 R198, [R1+0x3a0] ;  /* 0x0003a00001c67983 */ /* 0x000f280000100a00 */
[----:B------:R-:W-:Y:S04]  /*e690*/  LDGSTS.E [R8+-0x7c180], desc[UR60][R202.64], P2 ;  /* 0x83e80000ca087fae */ /* 0x000fe8000912187c */
[----:B------:R-:W4:Y:S04]  /*e6a0*/  LDL.64 R200, [R1+0x3e0] ;  /* 0x0003e00001c87983 */ /* 0x000f280000100a00 */
[----:B------:R-:W-:Y:S04]  /*e6b0*/  LDGSTS.E [R182+-0x7fd00], desc[UR60][R240.64], P2 ;  /* 0x80300000f0b67fae */ /* 0x000fe8000912187c */
[----:B------:R-:W4:Y:S04]  /*e6c0*/  LDL.64 R202, [R1+0x420] ;  /* 0x0004200001ca7983 */ /* 0x000f280000100a00 */
[----:B------:R-:W-:Y:S04]  /*e6d0*/  LDGSTS.E [R182+-0x7f900], desc[UR60][R224.64], P2 ;  /* 0x80700000e0b67fae */ /* 0x000fe8000912187c */
[----:B------:R-:W4:Y:S04]  /*e6e0*/  LDL.64 R240, [R1+0x460] ;  /* 0x0004600001f07983 */ /* 0x000f280000100a00 */
[----:B------:R-:W4:Y:S04]  /*e6f0*/  LDL.LU.64 R224, [R1+0xb60] ;  /* 0x000b600001e07983 */ /* 0x000f280000300a00 */
[----:B---3--:R-:W-:Y:S04]  /*e700*/  LDGSTS.E [R182+-0x7f500], desc[UR60][R226.64], P2 ;  /* 0x80b00000e2b67fae */ /* 0x008fe8000912187c */
[----:B------:R-:W3:Y:S04]  /*e710*/  LDL.LU.64 R226, [R1+0xb58] ;  /* 0x000b580001e27983 */ /* 0x000ee80000300a00 */
[----:B--2---:R-:W-:Y:S04]  /*e720*/  LDGSTS.E [R182+-0x7f100], desc[UR60][R162.64], P2 ;  /* 0x80f00000a2b67fae */ /* 0x004fe8000912187c */
[----:B------:R-:W-:Y:S04]  /*e730*/  LDGSTS.E [R182+-0x7ed00], desc[UR60][R164.64], P2 ;  /* 0x81300000a4b67fae */ /* 0x000fe8000912187c */
[----:B------:R-:W2:Y:S04]  /*e740*/  LDL.LU.64 R162, [R1+0xb50] ;  /* 0x000b500001a27983 */ /* 0x000ea80000300a00 */
[----:B------:R-:W-:Y:S04]  /*e750*/  LDGSTS.E [R182+-0x7e900], desc[UR60][R166.64], P2 ;  /* 0x81700000a6b67fae */ /* 0x000fe8000912187c */
[----:B------:R-:W3:Y:S04]  /*e760*/  LDL.LU.64 R164, [R1+0xb48] ;  /* 0x000b480001a47983 */ /* 0x000ee80000300a00 */
        /* <DEDUP_REMOVED lines=44> */
[----:B------:R-:W3:Y:S04]  /*ea30*/  LDL.LU.64 R196, [R1+0xa90] ;  /* 0x000a900001c47983 */ /* 0x000ee80000300a00 */
[----:B----4-:R-:W-:Y:S04]  /*ea40*/  LDGSTS.E [R238+-0x7cc80], desc[UR60][R198.64], P2 ;  /* 0x83380000c6ee7fae */ /* 0x010fe8000912187c */
[----:B------:R-:W-:Y:S04]  /*ea50*/  LDGSTS.E [R238+-0x7c880], desc[UR60][R200.64], P2 ;  /* 0x83780000c8ee7fae */ /* 0x000fe8000912187c */
[----:B------:R-:W4:Y:S04]  /*ea60*/  LDL.LU.64 R198, [R1+0xa88] ;  /* 0x000a880001c67983 */ /* 0x000f280000300a00 */
[----:B------:R-:W-:Y:S04]  /*ea70*/  LDGSTS.E [R238+-0x7c480], desc[UR60][R202.64], P2 ;  /* 0x83b80000caee7fae */ /* 0x000fe8000912187c */
[----:B------:R-:W3:Y:S04]  /*ea80*/  LDL.LU.64 R200, [R1+0xa80] ;  /* 0x000a800001c87983 */ /* 0x000ee80000300a00 */
[----:B------:R1:W-:Y:S04]  /*ea90*/  LDGSTS.E [R238+-0x7c080], desc[UR60][R240.64], P2 ;  /* 0x83f80000f0ee7fae */ /* 0x0003e8000912187c */
[----:B------:R-:W4:Y:S01]  /*eaa0*/  LDL.LU.64 R202, [R1+0xa78] ;  /* 0x000a780001ca7983 */ /* 0x000f220000300a00 */
[----:B------:R-:W-:-:S03]  /*eab0*/  VIADD R252, R252, 0xffffff7a ;  /* 0xffffff7afcfc7836 */ /* 0x000fc60000000000 */
[----:B------:R-:W0:Y:S04]  /*eac0*/  LDGDEPBAR ;  /* 0x00000000000079af */ /* 0x000e280000000000 */
[----:B------:R-:W1:Y:S01]  /*ead0*/  LDL.LU.64 R240, [R1+0xa70] ;  /* 0x000a700001f07983 */ /* 0x000e620000300a00 */
[----:B------:R-:W-:Y:S02]  /*eae0*/  ISETP.GE.U32.AND P2, PT, R252, 0x7ffffefb, PT ;  /* 0x7ffffefbfc00780c */ /* 0x000fe40003f46070 */
[----:B------:R-:W4:Y:S01]  /*eaf0*/  LDC R252, c[0x0][0x230] ;  /* 0x00008c00fffc7b82 */ /* 0x000f220000000800 */
[----:B-1----:R-:W-:-:S05]  /*eb00*/  IMAD.WIDE R240, R183, 0x4, R240 ;  /* 0x00000004b7f07825 */ /* 0x002fca00078e02f0 */
[----:B------:R1:W-:Y:S02]  /*eb10*/  STL.64 [R1+0x788], R240 ;  /* 0x000788f001007387 */ /* 0x0003e40000100a00 */
[----:B-1----:R-:W1:Y:S02]  /*eb20*/  LDC R241, c[0x0][0x230] ;  /* 0x00008c00fff17b82 */ /* 0x002e640000000800 */
[----:B-1----:R-:W-:Y:S01]  /*eb30*/  VIADD R240, R241, 0xffffff5f ;  /* 0xffffff5ff1f07836 */ /* 0x002fe20000000000 */
[----:B------:R1:W-:Y:S05]  /*eb40*/  STL.64 [R1+0x10d8], R10 ;  /* 0x0010d80a01007387 */ /* 0x0003ea0000100a00 */
[----:B------:R-:W2:Y:S01]  /*eb50*/  LDC R241, c[0x0][0x230] ;  /* 0x00008c00fff17b82 */ /* 0x000ea20000000800 */
[----:B-1----:R-:W3:Y:S04]  /*eb60*/  LDL.LU.64 R10, [R1+0x60] ;  /* 0x00006000010a7983 */ /* 0x002ee80000300a00 */
[----:B------:R1:W-:Y:S04]  /*eb70*/  STL.64 [R1+0x10d0], R238 ;  /* 0x0010d0ee01007387 */ /* 0x0003e80000100a00 */
[----:B-1----:R-:W4:Y:S04]  /*eb80*/  LDL.LU.64 R238, [R1+0x58] ;  /* 0x0000580001ee7983 */ /* 0x002f280000300a00 */
[----:B------:R1:W-:Y:S04]  /*eb90*/  STL.64 [R1+0x10b0], R4 ;  /* 0x0010b00401007387 */ /* 0x0003e80000100a00 */
[----:B-1----:R-:W4:Y:S04]  /*eba0*/  LDL.LU.64 R4, [R1+0x50] ;  /* 0x0000500001047983 */ /* 0x002f280000300a00 */
[----:B------:R1:W-:Y:S04]  /*ebb0*/  STL.64 [R1+0x1068], R6 ;  /* 0x0010680601007387 */ /* 0x0003e80000100a00 */
[----:B-1----:R-:W4:Y:S01]  /*ebc0*/  LDL.64 R6, [R1+0x788] ;  /* 0x0007880001067983 */ /* 0x002f220000100a00 */
[----:B--2---:R-:W-:Y:S01]  /*ebd0*/  VIADD R241, R241, 0xffffff5e ;  /* 0xffffff5ef1f17836 */ /* 0x004fe20000000000 */
[----:B------:R-:W-:Y:S06]  /*ebe0*/  BAR.SYNC.DEFER_BLOCKING 0x0 ;  /* 0x0000000000007b1d */ /* 0x000fec0000010000 */
[----:B------:R1:W-:Y:S04]  /*ebf0*/  STL [R1+0xce0], R0 ;  /* 0x000ce00001007387 */ /* 0x0003e80000100800 */
[----:B------:R2:W-:Y:S01]  /*ec00*/  STL.64 [R1+0xa70], R2 ;  /* 0x000a700201007387 */ /* 0x0005e20000100a00 */
[----:B-1----:R-:W1:Y:S08]  /*ec10*/  LDC R0, c[0x0][0x230] ;  /* 0x00008c00ff007b82 */ /* 0x002e700000000800 */
[----:B--2---:R-:W2:Y:S01]  /*ec20*/  LDC R2, c[0x0][0x230] ;  /* 0x00008c00ff027b82 */ /* 0x004ea20000000800 */
[----:B---3--:R-:W-:-:S05]  /*ec30*/  IMAD.WIDE R10, R183, 0x4, R10 ;  /* 0x00000004b70a7825 */ /* 0x008fca00078e020a */
[----:B------:R3:W-:Y:S01]  /*ec40*/  STL.64 [R1+0x780], R10 ;  /* 0x0007800a01007387 */ /* 0x0007e20000100a00 */
[----:B----4-:R-:W-:-:S03]  /*ec50*/  IMAD.WIDE R238, R183, 0x4, R238 ;  /* 0x00000004b7ee7825 */ /* 0x010fc600078e02ee */
[----:B------:R-:W-:Y:S01]  /*ec60*/  @!PT LDS RZ, [RZ] ;  /* 0x00000000fffff984 */ /* 0x000fe20000000800 */
[----:B------:R-:W-:Y:S01]  /*ec70*/  @!PT LDS RZ, [RZ] ;  /* 0x00000000fffff984 */ /* 0x000fe20000000800 */
[----:B------:R-:W-:Y:S01]  /*ec80*/  @!PT LDS RZ, [RZ] ;  /* 0x00000000fffff984 */ /* 0x000fe20000000800 */
[----:B------:R4:W-:Y:S01]  /*ec90*/  LDGSTS.E [R246+0x10000], desc[UR60][R6.64], !P6 ;  /* 0x1000000006f67fae */ /* 0x0009e2000f12187c */
[----:B------:R-:W-:-:S03]  /*eca0*/  ISETP.GE.U32.AND P6, PT, R240, 0x7ffffee0, PT ;  /* 0x7ffffee0f000780c */ /* 0x000fc60003fc6070 */
[----:B------:R-:W-:Y:S04]  /*ecb0*/  LDGSTS.E [R246+0x10004], desc[UR60][R10.64], !P1 ;  /* 0x100040000af67fae */ /* 0x000fe8000c92187c */
[----:B------:R1:W-:Y:S01]  /*ecc0*/  LDGSTS.E [R246+0x10008], desc[UR60][R238.64], !P3 ;  /* 0x10008000eef67fae */ /* 0x0003e2000d92187c */
[----:B----4-:R-:W4:Y:S03]  /*ecd0*/  LDC R7, c[0x0][0x230] ;  /* 0x00008c00ff077b82 */ /* 0x010f260000000800 */
[----:B---3--:R-:W3:Y:S04]  /*ece0*/  LDL.LU.64 R10, [R1+0x10d8] ;  /* 0x0010d800010a7983 */ /* 0x008ee80000300a00 */
[----:B------:R1:W-:Y:S01]  /*ecf0*/  STL.64 [R1+0x778], R238 ;  /* 0x000778ee01007387 */ /* 0x0003e20000100a00 */
[----:B------:R-:W2:Y:S08]  /*ed00*/  LDC R6, c[0x0][0x230] ;  /* 0x00008c00ff067b82 */ /* 0x000eb00000000800 */
[----:B-1----:R-:W1:Y:S01]  /*ed10*/  LDC R239, c[0x0][0x230] ;  /* 0x00008c00ffef7b82 */ /* 0x002e620000000800 */
[----:B----4-:R-:W-:-:S07]  /*ed20*/  VIADD R240, R7, 0xffffff5d ;  /* 0xffffff5d07f07836 */ /* 0x010fce0000000000 */
[----:B------:R-:W4:Y:S01]  /*ed30*/  LDC R7, c[0x0][0x230] ;  /* 0x00008c00ff077b82 */ /* 0x000f220000000800 */
[----:B------:R-:W-:Y:S01]  /*ed40*/  ISETP.GE.U32.AND P1, PT, R241, 0x7ffffedf, PT ;  /* 0x7ffffedff100780c */ /* 0x000fe20003f26070 */
[----:B------:R-:W-:Y:S01]  /*ed50*/  IMAD.WIDE R4, R183, 0x4, R4 ;  /* 0x00000004b7047825 */ /* 0x000fe200078e0204 */
[----:B------:R-:W-:-:S04]  /*ed60*/  ISETP.GE.U32.AND P3, PT, R240, 0x7ffffede, PT ;  /* 0x7ffffedef000780c */ /* 0x000fc80003f66070 */
[----:B------:R2:W-:Y:S01]  /*ed70*/  STL.64 [R1+0x770], R4 ;  /* 0x0007700401007387 */ /* 0x0005e20000100a00 */
[----:B------:R-:W4:Y:S03]  /*ed80*/  LDC R241, c[0x0][0x230] ;  /* 0x00008c00fff17b82 */ /* 0x000f260000000800 */
[----:B------:R2:W-:Y:S01]  /*ed90*/  LDGSTS.E [R246+0x1000c], desc[UR60][R4.64], !P5 ;  /* 0x1000c00004f67fae */ /* 0x0005e2000e92187c */
[----:B-1----:R-:W-:Y:S01]  /*eda0*/  IADD3 R240, R239, -0xa4, RZ ;  /* 0xffffff5ceff07810 */ /* 0x002fe20007ffe0ff */
[----:B------:R-:W-:-:S03]  /*edb0*/  IMAD.WIDE R238, R183, 0x4, R202 ;  /* 0x00000004b7ee7825 */ /* 0x000fc600078e02ca */
[----:B------:R-:W-:Y:S01]  /*edc0*/  ISETP.GE.U32.AND P5, PT, R240, 0x7ffffedd, PT ;  /* 0x7ffffeddf000780c */ /* 0x000fe20003fa6070 */
[----:B------:R-:W-:Y:S02]  /*edd0*/  VIADD R202, R252, 0xffffff3f ;  /* 0xffffff3ffcca7836 */ /* 0x000fe40000000000 */
[----:B--2---:R-:W-:Y:S01]  /*ede0*/  IMAD.WIDE R4, R183, 0x4, R200 ;  /* 0x00000004b7047825 */ /* 0x004fe200078e02c8 */
[----:B------:R1:W-:Y:S01]  /*edf0*/  STL.64 [R1+0x760], R238 ;  /* 0x000760ee01007387 */ /* 0x0003e20000100a00 */
[----:B------:R-:W2:Y:S02]  /*ee00*/  LDC R201, c[0x0][0x230] ;  /* 0x00008c00ffc97b82 */ /* 0x000ea40000000800 */
[----:B----4-:R-:W-:Y:S01]  /*ee10*/  VIADD R200, R7, 0xffffff3e ;  /* 0xffffff3e07c87836 */ /* 0x010fe20000000000 */
[----:B------:R-:W-:Y:S01]  /*ee20*/  LDGSTS.E [R246+0x14000], desc[UR60][R238.64], !P6 ;  /* 0x14000000eef67fae */ /* 0x000fe2000f12187c */
[----:B------:R-:W-:-:S03]  /*ee30*/  ISETP.GE.U32.AND P6, PT, R202, 0x7ffffec0, PT ;  /* 0x7ffffec0ca00780c */ /* 0x000fc60003fc6070 */
[----:B------:R4:W-:Y:S01]  /*ee40*/  LDGSTS.E [R246+0x14004], desc[UR60][R4.64], !P1 ;  /* 0x1400400004f67fae */ /* 0x0009e2000c92187c */
[----:B------:R-:W-:Y:S01]  /*ee50*/  ISETP.GE.U32.AND P1, PT, R200, 0x7ffffebf, PT ;  /* 0x7ffffebfc800780c */ /* 0x000fe20003f26070 */
[C---:B------:R-:W-:Y:S01]  /*ee60*/  IMAD.WIDE R22, R183.reuse, 0x4, R22 ;  /* 0x00000004b7167825 */ /* 0x040fe200078e0216 */
[----:B------:R-:W3:Y:S01]  /*ee70*/  LDC R252, c[0x0][0x230] ;  /* 0x00008c00fffc7b82 */ /* 0x000ee20000000800 */
[----:B-1----:R-:W3:Y:S04]  /*ee80*/  LDL.LU.64 R238, [R1+0x10d0] ;  /* 0x0010d00001ee7983 */ /* 0x002ee80000300a00 */
[----:B------:R4:W-:Y:S02]  /*ee90*/  STL.64 [R1+0x758], R4 ;  /* 0x0007580401007387 */ /* 0x0009e40000100a00 */
[----:B----4-:R-:W-:-:S02]  /*eea0*/  IMAD.WIDE R4, R183, 0x4, R198 ;  /* 0x00000004b7047825 */ /* 0x010fc400078e02c6 */
[----:B------:R-:W1:Y:S02]  /*eeb0*/  LDC R199, c[0x0][0x230] ;  /* 0x00008c00ffc77b82 */ /* 0x000e640000000800 */
[----:B------:R-:W-:Y:S01]  /*eec0*/  VIADD R198, R2, 0xffffff3d ;  /* 0xffffff3d02c67836 */ /* 0x000fe20000000000 */
[----:B------:R4:W-:Y:S01]  /*eed0*/  LDGSTS.E [R246+0x14008], desc[UR60][R4.64], !P3 ;  /* 0x1400800004f67fae */ /* 0x0009e2000d92187c */
[----:B------:R-:W-:Y:S01]  /*eee0*/  IMAD.WIDE R2, R183, 0x4, R196 ;  /* 0x00000004b7027825 */ /* 0x000fe200078e02c4 */
[----:B------:R-:W-:Y:S02]  /*eef0*/  IADD3 R196, R6, -0xc4, RZ ;  /* 0xffffff3c06c47810 */ /* 0x000fe40007ffe0ff */
[----:B------:R4:W-:Y:S01]  /*ef00*/  STL.64 [R1+0x750], R4 ;  /* 0x0007500401007387 */ /* 0x0009e20000100a00 */
[----:B------:R-:W-:Y:S01]  /*ef10*/  ISETP.GE.U32.AND P3, PT, R198, 0x7ffffebe, PT ;  /* 0x7ffffebec600780c */ /* 0x000fe20003f66070 */
[----:B------:R-:W2:Y:S02]  /*ef20*/  LDC R197, c[0x0][0x230] ;  /* 0x00008c00ffc57b82 */ /* 0x000ea40000000800 */
[----:B------:R4:W-:Y:S01]  /*ef30*/  LDGSTS.E [R246+0x1400c], desc[UR60][R2.64], !P5 ;  /* 0x1400c00002f67fae */ /* 0x0009e2000e92187c */
[----:B------:R-:W-:-:S03]  /*ef40*/  ISETP.GE.U32.AND P5, PT, R196, 0x7ffffebd, PT ;  /* 0x7ffffebdc400780c */ /* 0x000fc60003fa6070 */
[----:B------:R4:W-:Y:S02]  /*ef50*/  STL.64 [R1+0x748], R2 ;  /* 0x0007480201007387 */ /* 0x0009e40000100a00 */
[C---:B----4-:R-:W-:Y:S02]  /*ef60*/  IMAD.WIDE R4, R183.reuse, 0x4, R136 ;  /* 0x00000004b7047825 */ /* 0x050fe400078e0288 */
[----:B------:R-:W4:Y:S02]  /*ef70*/  LDC R137, c[0x0][0x230] ;  /* 0x00008c00ff897b82 */ /* 0x000f240000000800 */
[C---:B------:R-:W-:Y:S01]  /*ef80*/  IMAD.WIDE R2, R183.reuse, 0x4, R134 ;  /* 0x00000004b7027825 */ /* 0x040fe200078e0286 */
[----:B------:R1:W-:Y:S05]  /*ef90*/  STL.64 [R1+0x740], R4 ;  /* 0x0007400401007387 */ /* 0x0003ea0000100a00 */
[----:B------:R-:W3:Y:S01]  /*efa0*/  LDC R135, c[0x0][0x230] ;  /* 0x00008c00ff877b82 */ /* 0x000ee20000000800 */
[----:B------:R1:W-:Y:S04]  /*efb0*/  LDGSTS.E [R246+0x18000], desc[UR60][R4.64], !P6 ;  /* 0x1800000004f67fae */ /* 0x0003e8000f12187c */
[----:B------:R2:W-:Y:S04]  /*efc0*/  STL.64 [R1+0x738], R2 ;  /* 0x0007380201007387 */ /* 0x0005e80000100a00 */
[----:B------:R2:W-:Y:S01]  /*efd0*/  LDGSTS.E [R246+0x18004], desc[UR60][R2.64], !P1 ;  /* 0x1800400002f67fae */ /* 0x0005e2000c92187c */
[----:B-1----:R-:W-:-:S03]  /*efe0*/  IMAD.WIDE R4, R183, 0x4, R132 ;  /* 0x00000004b7047825 */ /* 0x002fc600078e0284 */
[----:B------:R-:W3:Y:S01]  /*eff0*/  LDL.LU.64 R202, [R1+0x48] ;  /* 0x0000480001ca7983 */ /* 0x000ee20000300a00 */
[----:B------:R-:W1:Y:S01]  /*f000*/  LDC R133, c[0x0][0x230] ;  /* 0x00008c00ff857b82 */ /* 0x000e620000000800 */
[----:B--2---:R-:W-:Y:S02]  /*f010*/  IMAD.WIDE R2, R183, 0x4, R130 ;  /* 0x00000004b7027825 */ /* 0x004fe400078e0282 */
[----:B------:R-:W-:Y:S05]  /*f020*/  STL.64 [R1+0x730], R4 ;  /* 0x0007300401007387 */ /* 0x000fea0000100a00 */
[----:B------:R-:W2:Y:S01]  /*f030*/  LDC R131, c[0x0][0x230] ;  /* 0x00008c00ff837b82 */ /* 0x000ea20000000800 */
[----:B------:R-:W-:Y:S04]  /*f040*/  LDGSTS.E [R246+0x18008], desc[UR60][R4.64], !P3 ;  /* 0x1800800004f67fae */ /* 0x000fe8000d92187c */
[----:B------:R4:W-:Y:S04]  /*f050*/  STL.64 [R1+0x728], R2 ;  /* 0x0007280201007387 */ /* 0x0009e80000100a00 */
[----:B------:R-:W3:Y:S04]  /*f060*/  LDL.LU.64 R6, [R1+0x40] ;  /* 0x0000400001067983 */ /* 0x000ee80000300a00 */
[----:B------:R-:W-:Y:S04]  /*f070*/  LDGSTS.E [R246+0x1800c], desc[UR60][R2.64], !P5 ;  /* 0x1800c00002f67fae */ /* 0x000fe8000e92187c */
[----:B----4-:R-:W4:Y:S04]  /*f080*/  LDL.LU.64 R2, [R1+0x38] ;  /* 0x0000380001027983 */ /* 0x010f280000300a00 */
[----:B------:R-:W4:Y:S01]  /*f090*/  LDL.LU.64 R4, [R1+0x30] ;  /* 0x0000300001047983 */ /* 0x000f220000300a00 */
[----:B------:R-:W-:-:S02]  /*f0a0*/  VIADD R134, R0, 0xffffff1e ;  /* 0xffffff1e00867836 */ /* 0x000fc40000000000 */
[----:B------:R-:W-:-:S03]  /*f0b0*/  VIADD R136, R241, 0xffffff1f ;  /* 0xffffff1ff1887836 */ /* 0x000fc60000000000 */
[----:B------:R-:W-:Y:S02]  /*f0c0*/  ISETP.GE.U32.AND P1, PT, R134, 0x7ffffe9f, PT ;  /* 0x7ffffe9f8600780c */ /* 0x000fe40003f26070 */
[----:B------:R-:W-:Y:S01]  /*f0d0*/  ISETP.GE.U32.AND P6, PT, R136, 0x7ffffea0, PT ;  /* 0x7ffffea08800780c */ /* 0x000fe20003fc6070 */
[----:B------:R-:W1:Y:S01]  /*f0e0*/  LDC R134, c[0x0][0x230] ;  /* 0x00008c00ff867b82 */ /* 0x000e620000000800 */
[----:B------:R-:W-:Y:S01]  /*f0f0*/  IADD3 R130, R199, -0xe3, RZ ;  /* 0xffffff1dc7827810 */ /* 0x000fe20007ffe0ff */
[----:B------:R-:W-:-:S04]  /*f100*/  IMAD.WIDE R198, R183, 0x4, R70 ;  /* 0x00000004b7c67825 */ /* 0x000fc800078e0246 */
[----:B------:R-:W-:Y:S02]  /*f110*/  VIADD R132, R201, 0xffffff79 ;  /* 0xffffff79c9847836 */ /* 0x000fe40000000000 */
[----:B------:R-:W3:Y:S01]  /*f120*/  LDC R71, c[0x0][0x230] ;  /* 0x00008c00ff477b82 */ /* 0x000ee20000000800 */
[----:B------:R-:W-:Y:S01]  /*f130*/  IMAD.WIDE R200, R183, 0x4, R72 ;  /* 0x00000004b7c87825 */ /* 0x000fe200078e0248 */
[----:B------:R-:W-:-:S03]  /*f140*/  ISETP.GE.U32.AND P5, PT, R130, 0x7ffffe9e, PT ;  /* 0x7ffffe9e8200780c */ /* 0x000fc60003fa6070 */
[----:B------:R-:W-:Y:S01]  /*f150*/  VIADD R72, R197, 0xffffff1c ;  /* 0xffffff1cc5487836 */ /* 0x000fe20000000000 */
[----:B------:R-:W-:Y:S01]  /*f160*/  ISETP.GE.U32.AND P3, PT, R132, 0x7ffffefa, PT ;  /* 0x7ffffefa8400780c */ /* 0x000fe20003f66070 */
[----:B------:R-:W-:Y:S01]  /*f170*/  LDGSTS.E [R246+0x1c000], desc[UR60][R200.64], !P6 ;  /* 0x1c000000c8f67fae */ /* 0x000fe2000f12187c */
[----:B------:R-:W3:Y:S02]  /*f180*/  LDC R130, c[0x0][0x230] ;  /* 0x00008c00ff827b82 */ /* 0x000ee40000000800 */
[----:B------:R-:W-:Y:S01]  /*f190*/  ISETP.GE.U32.AND P6, PT, R72, 0x7ffffe9d, PT ;  /* 0x7ffffe9d4800780c */ /* 0x000fe20003fc6070 */
[----:B------:R-:W-:Y:S01]  /*f1a0*/  IMAD.WIDE R196, R183, 0x4, R68 ;  /* 0x00000004b7c47825 */ /* 0x000fe200078e0244 */
[----:B------:R-:W-:Y:S04]  /*f1b0*/  STL.64 [R1+0x720], R200 ;  /* 0x000720c801007387 */ /* 0x000fe80000100a00 */
[----:B------:R-:W4:Y:S01]  /*f1c0*/  LDC R132, c[0x0][0x230] ;  /* 0x00008c00ff847b82 */ /* 0x000f220000000800 */
[----:B------:R-:W-:Y:S01]  /*f1d0*/  VIADD R70, R137, 0xffffff78 ;  /* 0xffffff7889467836 */ /* 0x000fe20000000000 */
[----:B------:R2:W-:Y:S04]  /*f1e0*/  STL.64 [R1+0x718], R198 ;  /* 0x000718c601007387 */ /* 0x0005e80000100a00 */
[----:B------:R2:W-:Y:S02]  /*f1f0*/  LDGSTS.E [R246+0x1c004], desc[UR60][R198.64], !P1 ;  /* 0x1c004000c6f67fae */ /* 0x0005e4000c92187c */
[----:B------:R-:W4:Y:S02]  /*f200*/  LDC R72, c[0x0][0x230] ;  /* 0x00008c00ff487b82 */ /* 0x000f240000000800 */
[----:B------:R3:W-:Y:S01]  /*f210*/  STL.64 [R1+0x710], R196 ;  /* 0x000710c401007387 */ /* 0x0007e20000100a00 */
[----:B------:R-:W-:-:S03]  /*f220*/  ISETP.GE.U32.AND P1, PT, R70, 0x7ffffef9, PT ;  /* 0x7ffffef94600780c */ /* 0x000fc60003f26070 */
[----:B------:R3:W-:Y:S02]  /*f230*/  LDGSTS.E [R246+0x1c008], desc[UR60][R196.64], !P5 ;  /* 0x1c008000c4f67fae */ /* 0x0007e4000e92187c */
[----:B------:R-:W4:Y:S01]  /*f240*/  LDC R73, c[0x0][0x230] ;  /* 0x00008c00ff497b82 */ /* 0x000f220000000800 */
[----:B--2---:R-:W-:Y:S01]  /*f250*/  IMAD.WIDE R198, R183, 0x4, R66 ;  /* 0x00000004b7c67825 */ /* 0x004fe200078e0242 */
[----:B-1----:R-:W-:-:S03]  /*f260*/  IADD3 R67, R134, -0x8a, RZ ;  /* 0xffffff7686437810 */ /* 0x002fc60007ffe0ff */
[----:B------:R-:W-:Y:S01]  /*f270*/  VIADD R66, R131, 0xffffff5b ;  /* 0xffffff5b83427836 */ /* 0x000fe20000000000 */
[----:B------:R-:W-:Y:S02]  /*f280*/  LDGSTS.E [R246+0x1c00c], desc[UR60][R198.64], !P6 ;  /* 0x1c00c000c6f67fae */ /* 0x000fe4000f12187c */
[----:B------:R-:W1:Y:S01]  /*f290*/  LDC R70, c[0x0][0x230] ;  /* 0x00008c00ff467b82 */ /* 0x000e620000000800 */
[----:B------:R-:W-:Y:S01]  /*f2a0*/  ISETP.GE.U32.AND P6, PT, R67, 0x7ffffef7, PT ;  /* 0x7ffffef74300780c */ /* 0x000fe20003fc6070 */
[----:B------:R-:W-:Y:S01]  /*f2b0*/  VIADD R67, R133, 0xffffff5a ;  /* 0xffffff5a85437836 */ /* 0x000fe20000000000 */
[----:B------:R-:W-:Y:S05]  /*f2c0*/  STL.64 [R1+0x708], R198 ;  /* 0x000708c601007387 */ /* 0x000fea0000100a00 */
[----:B------:R-:W2:Y:S01]  /*f2d0*/  LDC R69, c[0x0][0x230] ;  /* 0x00008c00ff457b82 */ /* 0x000ea20000000800 */
[----:B---3--:R-:W-:-:S05]  /*f2e0*/  IMAD.WIDE R196, R183, 0x4, R202 ;  /* 0x00000004b7c47825 */ /* 0x008fca00078e02ca */
[----:B------:R-:W-:Y:S01]  /*f2f0*/  LDGSTS.E [R247+0x10000], desc[UR60][R196.64], !P0 ;  /* 0x10000000c4f77fae */ /* 0x000fe2000c12187c */
[----:B------:R-:W-:Y:S01]  /*f300*/  ISETP.GE.U32.AND P0, PT, R66, 0x7ffffedc, PT ;  /* 0x7ffffedc4200780c */ /* 0x000fe20003f06070 */
[----:B------:R-:W-:Y:S02]  /*f310*/  VIADD R66, R71, 0xffffff59 ;  /* 0xffffff5947427836 */ /* 0x000fe40000000000 */
[----:B------:R-:W-:Y:S01]  /*f320*/  STL.64 [R1+0x768], R196 ;  /* 0x000768c401007387 */ /* 0x000fe20000100a00 */
[----:B------:R-:W-:Y:S01]  /*f330*/  IMAD.WIDE R6, R183, 0x4, R6 ;  /* 0x00000004b7067825 */ /* 0x000fe200078e0206 */
[----:B------:R-:W3:Y:S04]  /*f340*/  LDC R71, c[0x0][0x230] ;  /* 0x00008c00ff477b82 */ /* 0x000ee80000000800 */
[----:B------:R-:W-:Y:S01]  /*f350*/  LDGSTS.E [R247+0x10004], desc[UR60][R6.64], !P2 ;  /* 0x1000400006f77fae */ /* 0x000fe2000d12187c */
[----:B------:R-:W-:-:S02]  /*f360*/  ISETP.GE.U32.AND P2, PT, R67, 0x7ffffedb, PT ;  /* 0x7ffffedb4300780c */ /* 0x000fc40003f46070 */
[----:B------:R-:W-:Y:S01]  /*f370*/  IADD3 R67, R130, -0xa8, RZ ;  /* 0xffffff5882437810 */ /* 0x000fe20007ffe0ff */
[----:B------:R-:W-:Y:S01]  /*f380*/  STL.64 [R1+0x700], R6 ;  /* 0x0007000601007387 */ /* 0x000fe20000100a00 */
[C---:B----4-:R-:W-:Y:S01]  /*f390*/  IMAD.WIDE R2, R183.reuse, 0x4, R2 ;  /* 0x00000004b7027825 */ /* 0x050fe200078e0202 */
[----:B------:R-:W4:Y:S03]  /*f3a0*/  LDC R130, c[0x0][0x230] ;  /* 0x00008c00ff827b82 */ /* 0x000f260000000800 */
[----:B------:R-:W-:Y:S01]  /*f3b0*/  IMAD.WIDE R4, R183, 0x4, R4 ;  /* 0x00000004b7047825 */ /* 0x000fe200078e0204 */
[----:B------:R1:W-:Y:S01]  /*f3c0*/  LDGSTS.E [R247+0x10008], desc[UR60][R2.64], !P3 ;  /* 0x1000800002f77fae */ /* 0x0003e2000d92187c */
[----:B------:R-:W-:-:S03]  /*f3d0*/  ISETP.GE.U32.AND P3, PT, R66, 0x7ffffeda, PT ;  /* 0x7ffffeda4200780c */ /* 0x000fc60003f66070 */
[----:B------:R1:W-:Y:S01]  /*f3e0*/  STL.64 [R1+0x6f8], R2 ;  /* 0x0006f80201007387 */ /* 0x0003e20000100a00 */
[----:B------:R-:W-:-:S03]  /*f3f0*/  VIADD R66, R132, 0xffffff3b ;  /* 0xffffff3b84427836 */ /* 0x000fc60000000000 */
[----:B------:R2:W-:Y:S01]  /*f400*/  LDGSTS.E [R247+0x1000c], desc[UR60][R4.64], !P1 ;  /* 0x1000c00004f77fae */ /* 0x0005e2000c92187c */
[----:B------:R-:W-:Y:S01]  /*f410*/  ISETP.GE.U32.AND P1, PT, R67, 0x7ffffed9, PT ;  /* 0x7ffffed94300780c */ /* 0x000fe20003f26070 */
[----:B------:R-:W-:Y:S02]  /*f420*/  VIADD R67, R72, 0xffffff3a ;  /* 0xffffff3a48437836 */ /* 0x000fe40000000000 */
[----:B------:R2:W-:Y:S01]  /*f430*/  STL.64 [R1+0x6f0], R4 ;  /* 0x0006f00401007387 */ /* 0x0005e20000100a00 */
[----:B------:R-:W-:Y:S01]  /*f440*/  VIADD R68, R135, 0xffffff77 ;  /* 0xffffff7787447836 */ /* 0x000fe20000000000 */
[----:B------:R-:W3:Y:S01]  /*f450*/  LDC R72, c[0x0][0x230] ;  /* 0x00008c00ff487b82 */ /* 0x000ee20000000800 */
[----:B-1----:R-:W-:-:S05]  /*f460*/  IMAD.WIDE R2, R183, 0x4, R194 ;  /* 0x00000004b7027825 */ /* 0x002fca00078e02c2 */
[----:B------:R1:W-:Y:S01]  /*f470*/  STL.64 [R1+0x6e8], R2 ;  /* 0x0006e80201007387 */ /* 0x0003e20000100a00 */
[----:B--2---:R-:W-:-:S03]  /*f480*/  IMAD.WIDE R4, R183, 0x4, R192 ;  /* 0x00000004b7047825 */ /* 0x004fc600078e02c0 */
[----:B------:R1:W-:Y:S01]  /*f490*/  LDGSTS.E [R247+0x14000], desc[UR60][R2.64], !P0 ;  /* 0x1400000002f77fae */ /* 0x0003e2000c12187c */
[----:B------:R-:W-:Y:S01]  /*f4a0*/  ISETP.GE.U32.AND P0, PT, R66, 0x7ffffebc, PT ;  /* 0x7ffffebc4200780c */ /* 0x000fe20003f06070 */
[----:B------:R-:W-:Y:S02]  /*f4b0*/  VIADD R66, R73, 0xffffff39 ;  /* 0xffffff3949427836 */ /* 0x000fe40000000000 */
[----:B------:R2:W-:Y:S04]  /*f4c0*/  STL.64 [R1+0x6e0], R4 ;  /* 0x0006e00401007387 */ /* 0x0005e80000100a00 */
[----:B------:R2:W-:Y:S01]  /*f4d0*/  LDGSTS.E [R247+0x14004], desc[UR60][R4.64], !P2 ;  /* 0x1400400004f77fae */ /* 0x0005e2000d12187c */
[----:B-1----:R-:W-:Y:S01]  /*f4e0*/  IMAD.WIDE R2, R183, 0x4, R190 ;  /* 0x00000004b7027825 */ /* 0x002fe200078e02be */
[----:B------:R-:W-:-:S02]  /*f4f0*/  ISETP.GE.U32.AND P2, PT, R67, 0x7ffffebb, PT ;  /* 0x7ffffebb4300780c */ /* 0x000fc40003f46070 */
[----:B------:R-:W-:Y:S02]  /*f500*/  IADD3 R67, R70, -0xc8, RZ ;  /* 0xffffff3846437810 */ /* 0x000fe40007ffe0ff */
[----:B------:R1:W-:Y:S01]  /*f510*/  LDGSTS.E [R247+0x14008], desc[UR60][R2.64], !P3 ;  /* 0x1400800002f77fae */ /* 0x0003e2000d92187c */
[----:B------:R-:W-:Y:S01]  /*f520*/  ISETP.GE.U32.AND P3, PT, R66, 0x7ffffeba, PT ;  /* 0x7ffffeba4200780c */ /* 0x000fe20003f66070 */
[----:B--2---:R-:W-:Y:S02]  /*f530*/  IMAD.WIDE R4, R183, 0x4, R188 ;  /* 0x00000004b7047825 */ /* 0x004fe400078e02bc */
[----:B------:R1:W-:Y:S01]  /*f540*/  STL.64 [R1+0x6d8], R2 ;  /* 0x0006d80201007387 */ /* 0x0003e20000100a00 */
[----:B------:R-:W-:Y:S01]  /*f550*/  ISETP.GE.U32.AND P5, PT, R68, 0x7ffffef8, PT ;  /* 0x7ffffef84400780c */ /* 0x000fe20003fa6070 */
[----:B------:R-:W2:Y:S02]  /*f560*/  LDC R70, c[0x0][0x230] ;  /* 0x00008c00ff467b82 */ /* 0x000ea40000000800 */
[----:B------:R4:W-:Y:S01]  /*f570*/  LDGSTS.E [R247+0x1400c], desc[UR60][R4.64], !P1 ;  /* 0x1400c00004f77fae */ /* 0x0009e2000c92187c */
[----:B------:R-:W-:-:S03]  /*f580*/  ISETP.GE.U32.AND P1, PT, R67, 0x7ffffeb9, PT ;  /* 0x7ffffeb94300780c */ /* 0x000fc60003f26070 */
[----:B------:R4:W-:Y:S02]  /*f590*/  STL.64 [R1+0x6d0], R4 ;  /* 0x0006d00401007387 */ /* 0x0009e40000100a00 */
[----:B------:R-:W3:Y:S01]  /*f5a0*/  LDC R68, c[0x0][0x230] ;  /* 0x00008c00ff447b82 */ /* 0x000ee20000000800 */
[----:B-1----:R-:W-:-:S05]  /*f5b0*/  IMAD.WIDE R2, R183, 0x4, R128 ;  /* 0x00000004b7027825 */ /* 0x002fca00078e0280 */
[----:B------:R1:W-:Y:S01]  /*f5c0*/  STL.64 [R1+0x6c8], R2 ;  /* 0x0006c80201007387 */ /* 0x0003e20000100a00 */
[----:B----4-:R-:W-:-:S03]  /*f5d0*/  IMAD.WIDE R4, R183, 0x4, R126 ;  /* 0x00000004b7047825 */ /* 0x010fc600078e027e */
[----:B------:R1:W-:Y:S04]  /*f5e0*/  LDGSTS.E [R247+0x18000], desc[UR60][R2.64], !P0 ;  /* 0x1800000002f77fae */ /* 0x0003e8000c12187c */
[----:B------:R4:W-:Y:S04]  /*f5f0*/  STL.64 [R1+0x6c0], R4 ;  /* 0x0006c00401007387 */ /* 0x0009e80000100a00 */
[----:B------:R4:W-:Y:S01]  /*f600*/  LDGSTS.E [R247+0x18004], desc[UR60][R4.64], !P2 ;  /* 0x1800400004f77fae */ /* 0x0009e2000d12187c */
[----:B-1----:R-:W-:-:S03]  /*f610*/  IMAD.WIDE R2, R183, 0x4, R124 ;  /* 0x00000004b7027825 */ /* 0x002fc600078e027c */
[----:B------:R-:W2:Y:S04]  /*f620*/  LDL.LU.64 R202, [R1+0x28] ;  /* 0x0000280001ca7983 */ /* 0x000ea80000300a00 */
[----:B------:R1:W-:Y:S01]  /*f630*/  STL.64 [R1+0x6b8], R2 ;  /* 0x0006b80201007387 */ /* 0x0003e20000100a00 */
[----:B----4-:R-:W-:-:S03]  /*f640*/  IMAD.WIDE R4, R183, 0x4, R122 ;  /* 0x00000004b7047825 */ /* 0x010fc600078e027a */
[----:B------:R-:W-:Y:S04]  /*f650*/  LDGSTS.E [R247+0x18008], desc[UR60][R2.64], !P3 ;  /* 0x1800800002f77fae */ /* 0x000fe8000d92187c */
[----:B------:R-:W-:Y:S04]  /*f660*/  LDGSTS.E [R247+0x1800c], desc[UR60][R4.64], !P1 ;  /* 0x1800c00004f77fae */ /* 0x000fe8000c92187c */
[----:B-1----:R-:W4:Y:S04]  /*f670*/  LDL.LU.64 R2, [R1+0x20] ;  /* 0x0000200001027983 */ /* 0x002f280000300a00 */
[----:B------:R1:W-:Y:S04]  /*f680*/  STL.64 [R1+0x6b0], R4 ;  /* 0x0006b00401007387 */ /* 0x0003e80000100a00 */
[----:B-1----:R-:W4:Y:S04]  /*f690*/  LDL.LU.64 R4, [R1+0x18] ;  /* 0x0000180001047983 */ /* 0x002f280000300a00 */
[----:B------:R-:W4:Y:S01]  /*f6a0*/  LDL.LU.64 R6, [R1+0x10] ;  /* 0x0000100001067983 */ /* 0x000f220000300a00 */
[----:B------:R-:W-:-:S02]  /*f6b0*/  VIADD R66, R69, 0xffffff1b ;  /* 0xffffff1b45427836 */ /* 0x000fc40000000000 */
[----:B------:R-:W-:Y:S01]  /*f6c0*/  VIADD R67, R130, 0xffffff19 ;  /* 0xffffff1982437836 */ /* 0x000fe20000000000 */
[----:B------:R-:W1:Y:S02]  /*f6d0*/  LDC R69, c[0x0][0x230] ;  /* 0x00008c00ff457b82 */ /* 0x000e640000000800 */
[----:B------:R-:W-:Y:S01]  /*f6e0*/  ISETP.GE.U32.AND P0, PT, R66, 0x7ffffe9c, PT ;  /* 0x7ffffe9c4200780c */ /* 0x000fe20003f06070 */
[----:B---3--:R-:W-:-:S05]  /*f6f0*/  VIADD R66, R68, 0xffffff1a ;  /* 0xffffff1a44427836 */ /* 0x008fca0000000000 */
[----:B------:R-:W3:Y:S01]  /*f700*/  LDC R68, c[0x0][0x230] ;  /* 0x00008c00ff447b82 */ /* 0x000ee20000000800 */
[----:B------:R-:W-:Y:S01]  /*f710*/  ISETP.GE.U32.AND P3, PT, R67, 0x7ffffe9a, PT ;  /* 0x7ffffe9a4300780c */ /* 0x000fe20003f66070 */
[----:B------:R-:W-:Y:S01]  /*f720*/  IMAD.WIDE R190, R183, 0x4, R64 ;  /* 0x00000004b7be7825 */ /* 0x000fe200078e0240 */
[----:B------:R-:W-:Y:S02]  /*f730*/  ISETP.GE.U32.AND P2, PT, R66, 0x7ffffe9b, PT ;  /* 0x7ffffe9b4200780c */ /* 0x000fe40003f46070 */
[----:B------:R-:W-:-:S03]  /*f740*/  IADD3 R66, R71, -0xe8, RZ ;  /* 0xffffff1847427810 */ /* 0x000fc60007ffe0ff */
[----:B------:R-:W1:Y:S01]  /*f750*/  LDC R67, c[0x0][0x230] ;  /* 0x00008c00ff437b82 */ /* 0x000e620000000800 */
[----:B------:R-:W-:Y:S01]  /*f760*/  IMAD.WIDE R188, R183, 0x4, R62 ;  /* 0x00000004b7bc7825 */ /* 0x000fe200078e023e */
[----:B------:R-:W-:Y:S01]  /*f770*/  ISETP.GE.U32.AND P1, PT, R66, 0x7ffffe99, PT ;  /* 0x7ffffe994200780c */ /* 0x000fe20003f26070 */
[----:B------:R2:W-:Y:S05]  /*f780*/  LDGSTS.E [R247+0x1c000], desc[UR60][R190.64], !P0 ;  /* 0x1c000000bef77fae */ /* 0x0005ea000c12187c */
[----:B------:R-:W1:Y:S01]  /*f790*/  LDC R65, c[0x0][0x230] ;  /* 0x00008c00ff417b82 */ /* 0x000e620000000800 */
[----:B------:R-:W-:Y:S01]  /*f7a0*/  VIADD R64, R72, 0xffffff75 ;  /* 0xffffff7548407836 */ /* 0x000fe20000000000 */
[----:B------:R2:W-:Y:S06]  /*f7b0*/  STL.64 [R1+0x6a8], R190 ;  /* 0x0006a8be01007387 */ /* 0x0005ec0000100a00 */
[----:B------:R-:W4:Y:S01]  /*f7c0*/  LDC R63, c[0x0][0x230] ;  /* 0x00008c00ff3f7b82 */ /* 0x000f220000000800 */
[----:B------:R-:W-:Y:S01]  /*f7d0*/  ISETP.GE.U32.AND P0, PT, R64, 0x7ffffef6, PT ;  /* 0x7ffffef64000780c */ /* 0x000fe20003f06070 */
[----:B------:R3:W-:Y:S01]  /*f7e0*/  STL.64 [R1+0x6a0], R188 ;  /* 0x0006a0bc01007387 */ /* 0x0007e20000100a00 */
[----:B--2---:R-:W-:-:S03]  /*f7f0*/  VIADD R62, R70, 0xffffff74 ;  /* 0xffffff74463e7836 */ /* 0x004fc60000000000 */
[----:B------:R3:W-:Y:S02]  /*f800*/  LDGSTS.E [R247+0x1c004], desc[UR60][R188.64], !P2 ;  /* 0x1c004000bcf77fae */ /* 0x0007e4000d12187c */
[----:B------:R-:W2:Y:S01]  /*f810*/  LDC R66, c[0x0][0x230] ;  /* 0x00008c00ff427b82 */ /* 0x000ea20000000800 */
[----:B------:R-:W-:-:S07]  /*f820*/  IMAD.WIDE R190, R183, 0x4, R60 ;  /* 0x00000004b7be7825 */ /* 0x000fce00078e023c */
[----:B------:R-:W2:Y:S01]  /*f830*/  LDC R64, c[0x0][0x230] ;  /* 0x00008c00ff407b82 */ /* 0x000ea20000000800 */
[----:B---3--:R-:W-:Y:S01]  /*f840*/  IMAD.WIDE R188, R183, 0x4, R58 ;  /* 0x00000004b7bc7825 */ /* 0x008fe200078e023a */
[----:B------:R-:W-:Y:S01]  /*f850*/  IADD3 R58, R68, -0x8e, RZ ;  /* 0xffffff72443a7810 */ /* 0x000fe20007ffe0ff */
[----:B------:R-:W-:Y:S05]  /*f860*/  STL.64 [R1+0x698], R190 ;  /* 0x000698be01007387 */ /* 0x000fea0000100a00 */
[----:B------:R-:W3:Y:S01]  /*f870*/  LDC R68, c[0x0][0x230] ;  /* 0x00008c00ff447b82 */ /* 0x000ee20000000800 */
[----:B------:R-:W-:Y:S01]  /*f880*/  LDGSTS.E [R247+0x1c008], desc[UR60][R190.64], !P3 ;  /* 0x1c008000bef77fae */ /* 0x000fe2000d92187c */
[----:B------:R-:W-:Y:S01]  /*f890*/  ISETP.GE.U32.AND P2, PT, R62, 0x7ffffef5, PT ;  /* 0x7ffffef53e00780c */ /* 0x000fe20003f46070 */
[----:B-1----:R-:W-:-:S02]  /*f8a0*/  VIADD R59, R67, 0xffffff57 ;  /* 0xffffff57433b7836 */ /* 0x002fc40000000000 */
[----:B------:R1:W-:Y:S03]  /*f8b0*/  STL.64 [R1+0x690], R188 ;  /* 0x000690bc01007387 */ /* 0x0003e60000100a00 */
[----:B------:R-:W3:Y:S01]  /*f8c0*/  LDC R62, c[0x0][0x230] ;  /* 0x00008c00ff3e7b82 */ /* 0x000ee20000000800 */
[----:B------:R1:W-:Y:S01]  /*f8d0*/  LDGSTS.E [R247+0x1c00c], desc[UR60][R188.64], !P1 ;  /* 0x1c00c000bcf77fae */ /* 0x0003e2000c92187c */
[----:B------:R-:W-:Y:S01]  /*f8e0*/  ISETP.GE.U32.AND P1, PT, R58, 0x7ffffef3, PT ;  /* 0x7ffffef33a00780c */ /* 0x000fe20003f26070 */
[----:B------:R-:W-:Y:S02]  /*f8f0*/  VIADD R58, R65, 0xffffff56 ;  /* 0xffffff56413a7836 */ /* 0x000fe40000000000 */
[----:B------:R-:W-:Y:S01]  /*f900*/  STL.64 [R1+0xfd8], R246 ;  /* 0x000fd8f601007387 */ /* 0x000fe20000100a00 */
[C---:B----4-:R-:W-:Y:S02]  /*f910*/  IMAD.WIDE R2, R183.reuse, 0x4, R2 ;  /* 0x00000004b7027825 */ /* 0x050fe400078e0202 */
[----:B------:R-:W4:Y:S02]  /*f920*/  LDC R67, c[0x0][0x230] ;  /* 0x00008c00ff437b82 */ /* 0x000f240000000800 */
[----:B-1----:R-:W-:-:S05]  /*f930*/  IMAD.WIDE R188, R183, 0x4, R202 ;  /* 0x00000004b7bc7825 */ /* 0x002fca00078e02ca */
[----:B------:R-:W-:Y:S01]  /*f940*/  LDGSTS.E [R248+0x10000], desc[UR60][R188.64], !P5 ;  /* 0x10000000bcf87fae */ /* 0x000fe2000e92187c */
[----:B------:R-:W-:Y:S01]  /*f950*/  ISETP.GE.U32.AND P5, PT, R59, 0x7ffffed8, PT ;  /* 0x7ffffed83b00780c */ /* 0x000fe20003fa6070 */
[----:B------:R-:W-:Y:S02]  /*f960*/  IMAD.WIDE R4, R183, 0x4, R4 ;  /* 0x00000004b7047825 */ /* 0x000fe400078e0204 */
[----:B------:R-:W-:Y:S01]  /*f970*/  STL.64 [R1+0x688], R188 ;  /* 0x000688bc01007387 */ /* 0x000fe20000100a00 */
[----:B------:R-:W1:Y:S03]  /*f980*/  LDC R61, c[0x0][0x230] ;  /* 0x00008c00ff3d7b82 */ /* 0x000e660000000800 */
[----:B------:R3:W-:Y:S01]  /*f990*/  STL.64 [R1+0x680], R2 ;  /* 0x0006800201007387 */ /* 0x0007e20000100a00 */
[----:B------:R-:W-:-:S03]  /*f9a0*/  VIADD R59, R63, 0xffffff55 ;  /* 0xffffff553f3b7836 */ /* 0x000fc60000000000 */
[----:B------:R3:W-:Y:S01]  /*f9b0*/  LDGSTS.E [R248+0x10004], desc[UR60][R2.64], !P6 ;  /* 0x1000400002f87fae */ /* 0x0007e2000f12187c */
[----:B------:R-:W-:Y:S01]  /*f9c0*/  ISETP.GE.U32.AND P6, PT, R58, 0x7ffffed7, PT ;  /* 0x7ffffed73a00780c */ /* 0x000fe20003fc6070 */
[----:B------:R-:W-:Y:S01]  /*f9d0*/  VIADD R60, R69, 0xffffff73 ;  /* 0xffffff73453c7836 */ /* 0x000fe20000000000 */
[----:B--2---:R-:W-:Y:S01]  /*f9e0*/  IADD3 R58, R66, -0xac, RZ ;  /* 0xffffff54423a7810 */ /* 0x004fe20007ffe0ff */
[----:B------:R2:W-:Y:S01]  /*f9f0*/  STL.64 [R1+0x678], R4 ;  /* 0x0006780401007387 */ /* 0x0005e20000100a00 */
[----:B------:R-:W1:Y:S03]  /*fa00*/  LDC R65, c[0x0][0x230] ;  /* 0x00008c00ff417b82 */ /* 0x000e660000000800 */
[----:B------:R2:W-:Y:S01]  /*fa10*/  LDGSTS.E [R248+0x10008], desc[UR60][R4.64], !P0 ;  /* 0x1000800004f87fae */ /* 0x0005e2000c12187c */
[----:B---3--:R-:W-:Y:S01]  /*fa20*/  IMAD.WIDE R2, R183, 0x4, R6 ;  /* 0x00000004b7027825 */ /* 0x008fe200078e0206 */
[----:B------:R-:W-:-:S03]  /*fa30*/  ISETP.GE.U32.AND P0, PT, R59, 0x7ffffed6, PT ;  /* 0x7ffffed63b00780c */ /* 0x000fc60003f06070 */
[----:B------:R-:W3:Y:S01]  /*fa40*/  LDC R63, c[0x0][0x230] ;  /* 0x00008c00ff3f7b82 */ /* 0x000ee20000000800 */
[----:B------:R4:W-:Y:S04]  /*fa50*/  STL.64 [R1+0x670], R2 ;  /* 0x0006700201007387 */ /* 0x0009e80000100a00 */
[----:B------:R4:W-:Y:S01]  /*fa60*/  LDGSTS.E [R248+0x1000c], desc[UR60][R2.64], !P2 ;  /* 0x1000c00002f87fae */ /* 0x0009e2000d12187c */
[----:B------:R-:W-:Y:S01]  /*fa70*/  ISETP.GE.U32.AND P2, PT, R58, 0x7ffffed5, PT ;  /* 0x7ffffed53a00780c */ /* 0x000fe20003f46070 */
[----:B------:R-:W-:Y:S02]  /*fa80*/  VIADD R58, R64, 0xffffff37 ;  /* 0xffffff37403a7836 */ /* 0x000fe40000000000 */
[C---:B--2---:R-:W-:Y:S01]  /*fa90*/  IMAD.WIDE R4, R183.reuse, 0x4, R184 ;  /* 0x00000004b7047825 */ /* 0x044fe200078e02b8 */
[----:B------:R-:W-:Y:S01]  /*faa0*/  ISETP.GE.U32.AND P3, PT, R60, 0x7ffffef4, PT ;  /* 0x7ffffef43c00780c */ /* 0x000fe20003f66070 */
[----:B------:R-:W2:Y:S02]  /*fab0*/  LDC R64, c[0x0][0x230] ;  /* 0x00008c00ff407b82 */ /* 0x000ea40000000800 */
[----:B----4-:R-:W-:-:S06]  /*fac0*/  IMAD.WIDE R2, R183, 0x4, R186 ;  /* 0x00000004b7027825 */ /* 0x010fcc00078e02ba */
[----:B------:R-:W4:Y:S01]  /*fad0*/  LDC R60, c[0x0][0x230] ;  /* 0x00008c00ff3c7b82 */ /* 0x000f220000000800 */
[----:B------:R-:W-:Y:S01]  /*fae0*/  VIADD R59, R68, 0xffffff36 ;  /* 0xffffff36443b7836 */ /* 0x000fe20000000000 */
[----:B------:R1:W-:Y:S01]  /*faf0*/  LDGSTS.E [R248+0x14000], desc[UR60][R2.64], !P5 ;  /* 0x1400000002f87fae */ /* 0x0003e2000e92187c */
[----:B------:R-:W-:-:S03]  /*fb00*/  ISETP.GE.U32.AND P5, PT, R58, 0x7ffffeb8, PT ;  /* 0x7ffffeb83a00780c */ /* 0x000fc60003fa6070 */
[----:B------:R1:W-:Y:S01]  /*fb10*/  STL.64 [R1+0x668], R2 ;  /* 0x0006680201007387 */ /* 0x0003e20000100a00 */
[----:B------:R-:W-:-:S04]  /*fb20*/  IMAD.WIDE R20, R183, 0x4, R20 ;  /* 0x00000004b7147825 */ /* 0x000fc800078e0214 */
[----:B------:R-:W-:Y:S01]  /*fb30*/  IMAD.WIDE R18, R183, 0x4, R18 ;  /* 0x00000004b7127825 */ /* 0x000fe200078e0212 */
[----:B------:R3:W-:Y:S01]  /*fb40*/  LDGSTS.E [R248+0x14004], desc[UR60][R4.64], !P6 ;  /* 0x1400400004f87fae */ /* 0x0007e2000f12187c */
[----:B------:R-:W-:Y:S01]  /*fb50*/  ISETP.GE.U32.AND P6, PT, R59, 0x7ffffeb7, PT ;  /* 0x7ffffeb73b00780c */ /* 0x000fe20003fc6070 */
[----:B------:R-:W2:Y:S01]  /*fb60*/  LDC R184, c[0x0][0x230] ;  /* 0x00008c00ffb87b82 */ /* 0x000ea20000000800 */
[C---:B-1----:R-:W-:Y:S01]  /*fb70*/  IMAD.WIDE R2, R183.reuse, 0x4, R180 ;  /* 0x00000004b7027825 */ /* 0x042fe200078e02b4 */
[----:B------:R3:W-:Y:S04]  /*fb80*/  STL.64 [R1+0x660], R4 ;  /* 0x0006600401007387 */ /* 0x0007e80000100a00 */
[----:B------:R1:W-:Y:S04]  /*fb90*/  STL.64 [R1+0x650], R2 ;  /* 0x0006500201007387 */ /* 0x0003e80000100a00 */
[----:B------:R1:W-:Y:S01]  /*fba0*/  LDGSTS.E [R248+0x14008], desc[UR60][R2.64], !P0 ;  /* 0x1400800002f87fae */ /* 0x0003e2000c12187c */
[----:B---3--:R-:W-:-:S05]  /*fbb0*/  IMAD.WIDE R4, R183, 0x4, R178 ;  /* 0x00000004b7047825 */ /* 0x008fca00078e02b2 */
[----:B------:R3:W-:Y:S01]  /*fbc0*/  STL.64 [R1+0x648], R4 ;  /* 0x0006480401007387 */ /* 0x0007e20000100a00 */
[----:B-1----:R-:W-:-:S03]  /*fbd0*/  IMAD.WIDE R2, R183, 0x4, R120 ;  /* 0x00000004b7027825 */ /* 0x002fc600078e0278 */
[----:B------:R3:W-:Y:S04]  /*fbe0*/  LDGSTS.E [R248+0x1400c], desc[UR60][R4.64], !P2 ;  /* 0x1400c00004f87fae */ /* 0x0007e8000d12187c */
[----:B------:R1:W-:Y:S04]  /*fbf0*/  STL.64 [R1+0x640], R2 ;  /* 0x0006400201007387 */ /* 0x0003e80000100a00 */
[----:B------:R1:W-:Y:S01]  /*fc00*/  LDGSTS.E [R248+0x18000], desc[UR60][R2.64], !P5 ;  /* 0x1800000002f87fae */ /* 0x0003e2000e92187c */
[----:B---3--:R-:W-:-:S05]  /*fc10*/  IMAD.WIDE R4, R183, 0x4, R118 ;  /* 0x00000004b7047825 */ /* 0x008fca00078e0276 */
[----:B------:R3:W-:Y:S01]  /*fc20*/  STL.64 [R1+0x638], R4 ;  /* 0x0006380401007387 */ /* 0x0007e20000100a00 */
[----:B-1----:R-:W-:-:S03]  /*fc30*/  IMAD.WIDE R2, R183, 0x4, R116 ;  /* 0x00000004b7027825 */ /* 0x002fc600078e0274 */
[----:B------:R-:W-:Y:S04]  /*fc40*/  LDGSTS.E [R248+0x18004], desc[UR60][R4.64], !P6 ;  /* 0x1800400004f87fae */ /* 0x000fe8000f12187c */
[----:B---3--:R-:W3:Y:S04]  /*fc50*/  LDL.LU.64 R4, [R1+0x8] ;  /* 0x0000080001047983 */ /* 0x008ee80000300a00 */
[----:B------:R1:W-:Y:S04]  /*fc60*/  STL.64 [R1+0x630], R2 ;  /* 0x0006300201007387 */ /* 0x0003e80000100a00 */
[----:B------:R-:W3:Y:S01]  /*fc70*/  LDL.LU.64 R6, [R1] ;  /* 0x0000000001067983 */ /* 0x000ee20000300a00 */
[----:B------:R-:W-:Y:S01]  /*fc80*/  VIADD R58, R62, 0xffffff35 ;  /* 0xffffff353e3a7836 */ /* 0x000fe20000000000 */
[----:B------:R-:W-:Y:S01]  /*fc90*/  IADD3 R59, R67, -0xcc, RZ ;  /* 0xffffff34433b7810 */ /* 0x000fe20007ffe0ff */
[----:B------:R-:W2:Y:S03]  /*fca0*/  LDC R62, c[0x0][0x230] ;  /* 0x00008c00ff3e7b82 */ /* 0x000ea60000000800 */
[----:B------:R-:W-:Y:S01]  /*fcb0*/  ISETP.GE.U32.AND P0, PT, R58, 0x7ffffeb6, PT ;  /* 0x7ffffeb63a00780c */ /* 0x000fe20003f06070 */
[----:B------:R-:W-:Y:S01]  /*fcc0*/  VIADD R58, R61, 0xffffff17 ;  /* 0xffffff173d3a7836 */ /* 0x000fe20000000000 */
[----:B------:R-:W-:Y:S01]  /*fcd0*/  ISETP.GE.U32.AND P2, PT, R59, 0x7ffffeb5, PT ;  /* 0x7ffffeb53b00780c */ /* 0x000fe20003f46070 */
[----:B----4-:R-:W-:-:S02]  /*fce0*/  VIADD R59, R60, 0xffffff16 ;  /* 0xffffff163c3b7836 */ /* 0x010fc40000000000 */
[----:B------:R-:W4:Y:S01]  /*fcf0*/  LDC R61, c[0x0][0x230] ;  /* 0x00008c00ff3d7b82 */ /* 0x000f220000000800 */
[----:B------:R-:W-:Y:S01]  /*fd00*/  ISETP.GE.U32.AND P5, PT, R58, 0x7ffffe98, PT ;  /* 0x7ffffe983a00780c */ /* 0x000fe20003fa6070 */
[----:B------:R-:W-:Y:S01]  /*fd10*/  VIADD R58, R65, 0xffffff15 ;  /* 0xffffff15413a7836 */ /* 0x000fe20000000000 */
[----:B------:R-:W-:Y:S01]  /*fd20*/  ISETP.GE.U32.AND P6, PT, R59, 0x7ffffe97, PT ;  /* 0x7ffffe973b00780c */ /* 0x000fe20003fc6070 */
[----:B------:R-:W-:-:S04]  /*fd30*/  IMAD.WIDE R178, R183, 0x4, R114 ;  /* 0x00000004b7b27825 */ /* 0x000fc800078e0272 */
[----:B------:R-:W4:Y:S01]  /*fd40*/  LDC R59, c[0x0][0x230] ;  /* 0x00008c00ff3b7b82 */ /* 0x000f220000000800 */
[----:B------:R1:W-:Y:S01]  /*fd50*/  LDGSTS.E [R248+0x18008], desc[UR60][R2.64], !P0 ;  /* 0x1800800002f87fae */ /* 0x0003e2000c12187c */
[----:B------:R-:W-:-:S03]  /*fd60*/  ISETP.GE.U32.AND P0, PT, R58, 0x7ffffe96, PT ;  /* 0x7ffffe963a00780c */ /* 0x000fc60003f06070 */
[----:B------:R1:W-:Y:S03]  /*fd70*/  STL.64 [R1+0x628], R178 ;  /* 0x000628b201007387 */ /* 0x0003e60000100a00 */
[----:B------:R-:W4:Y:S01]  /*fd80*/  LDC R65, c[0x0][0x230] ;  /* 0x00008c00ff417b82 */ /* 0x000f220000000800 */
[----:B------:R1:W-:Y:S02]  /*fd90*/  LDGSTS.E [R248+0x1800c], desc[UR60][R178.64], !P2 ;  /* 0x1800c000b2f87fae */ /* 0x0003e4000d12187c */
[----:B-1----:R-:W-:-:S05]  /*fda0*/  IMAD.WIDE R2, R183, 0x4, R56 ;  /* 0x00000004b7027825 */ /* 0x002fca00078e0238 */
[----:B------:R-:W1:Y:S01]  /*fdb0*/  LDC R57, c[0x0][0x230] ;  /* 0x00008c00ff397b82 */ /* 0x000e620000000800 */
[----:B------:R-:W-:Y:S01]  /*fdc0*/  VIADD R56, R63, 0xffffff14 ;  /* 0xffffff143f387836 */ /* 0x000fe20000000000 */
[----:B------:R2:W-:Y:S01]  /*fdd0*/  STL.64 [R1+0x620], R2 ;  /* 0x0006200201007387 */ /* 0x0005e20000100a00 */
[----:B------:R-:W-:-:S03]  /*fde0*/  IMAD.WIDE R178, R183, 0x4, R54 ;  /* 0x00000004b7b27825 */ /* 0x000fc600078e0236 */
[----:B------:R2:W-:Y:S02]  /*fdf0*/  LDGSTS.E [R248+0x1c000], desc[UR60][R2.64], !P5 ;  /* 0x1c00000002f87fae */ /* 0x0005e4000e92187c */
[----:B------:R-:W3:Y:S01]  /*fe00*/  LDC R60, c[0x0][0x230] ;  /* 0x00008c00ff3c7b82 */ /* 0x000ee20000000800 */
[----:B------:R-:W-:Y:S01]  /*fe10*/  ISETP.GE.U32.AND P5, PT, R56, 0x7ffffe95, PT ;  /* 0x7ffffe953800780c */ /* 0x000fe20003fa6070 */
[----:B------:R-:W-:Y:S01]  /*fe20*/  LDGSTS.E [R248+0x1c004], desc[UR60][R178.64], !P6 ;  /* 0x1c004000b2f87fae */ /* 0x000fe2000f12187c */
[----:B--2---:R-:W-:-:S05]  /*fe30*/  IADD3 R58, R62, -0x8f, RZ ;  /* 0xffffff713e3a7810 */ /* 0x004fca0007ffe0ff */
[----:B------:R-:W2:Y:S01]  /*fe40*/  LDC R55, c[0x0][0x230] ;  /* 0x00008c00ff377b82 */ /* 0x000ea20000000800 */
[----:B------:R-:W-:-:S04]  /*fe50*/  IMAD.WIDE R2, R183, 0x4, R52 ;  /* 0x00000004b7027825 */ /* 0x000fc800078e0234 */
[----:B------:R-:W-:Y:S01]  /*fe60*/  VIADD R52, R64, 0xffffff6f ;  /* 0xffffff6f40347836 */ /* 0x000fe20000000000 */
[----:B------:R4:W-:Y:S02]  /*fe70*/  LDGSTS.E [R248+0x1c008], desc[UR60][R2.64], !P0 ;  /* 0x1c00800002f87fae */ /* 0x0009e4000c12187c */
[----:B------:R-:W2:Y:S02]  /*fe80*/  LDC R53, c[0x0][0x230] ;  /* 0x00008c00ff357b82 */ /* 0x000ea40000000800 */
[----:B------:R-:W-:Y:S01]  /*fe90*/  ISETP.GE.U32.AND P0, PT, R52, 0x7ffffef0, PT ;  /* 0x7ffffef03400780c */ /* 0x000fe20003f06070 */
[----:B------:R-:W-:Y:S05]  /*fea0*/  STL.64 [R1+0x618], R178 ;  /* 0x000618b201007387 */ /* 0x000fea0000100a00 */
[----:B------:R-:W2:Y:S01]  /*feb0*/  LDC R52, c[0x0][0x230] ;  /* 0x00008c00ff347b82 */ /* 0x000ea20000000800 */
[----:B------:R-:W-:Y:S01]  /*fec0*/  ISETP.GE.U32.AND P2, PT, R58, 0x7ffffef2, PT ;  /* 0x7ffffef23a00780c */ /* 0x000fe20003f46070 */
[----:B------:R1:W-:Y:S01]  /*fed0*/  STL.64 [R1+0x610], R2 ;  /* 0x0006100201007387 */ /* 0x0003e20000100a00 */
[----:B----4-:R-:W-:-:S05]  /*fee0*/  VIADD R54, R61, 0xffffff70 ;  /* 0xffffff703d367836 */ /* 0x010fca0000000000 */
[----:B------:R-:W4:Y:S01]  /*fef0*/  LDC R58, c[0x0][0x230] ;  /* 0x00008c00ff3a7b82 */ /* 0x000f220000000800 */
[----:B-1----:R-:W-:Y:S01]  /*ff00*/  IMAD.WIDE R2, R183, 0x4, R50 ;  /* 0x00000004b7027825 */ /* 0x002fe200078e0232 */
[----:B------:R-:W-:-:S06]  /*ff10*/  IADD3 R50, R59, -0x92, RZ ;  /* 0xffffff6e3b327810 */ /* 0x000fcc0007ffe0ff */
[----:B------:R-:W1:Y:S01]  /*ff20*/  LDC R56, c[0x0][0x230] ;  /* 0x00008c00ff387b82 */ /* 0x000e620000000800 */
[----:B------:R3:W-:Y:S01]  /*ff30*/  STL.64 [R1+0x608], R2 ;  /* 0x0006080201007387 */ /* 0x0007e20000100a00 */
[----:B------:R-:W-:-:S03]  /*ff40*/  VIADD R51, R65, 0xffffff53 ;  /* 0xffffff5341337836 */ /* 0x000fc60000000000 */
[----:B------:R3:W-:Y:S01]  /*ff50*/  LDGSTS.E [R248+0x1c00c], desc[UR60][R2.64], !P5 ;  /* 0x1c00c00002f87fae */ /* 0x0007e2000e92187c */
[----:B------:R-:W-:Y:S01]  /*ff60*/  ISETP.GE.U32.AND P5, PT, R50, 0x7ffffeef, PT ;  /* 0x7ffffeef3200780c */ /* 0x000fe20003fa6070 */
[----:B------:R-:W-:Y:S01]  /*ff70*/  VIADD R50, R57, 0xffffff52 ;  /* 0xffffff5239327836 */ /* 0x000fe20000000000 */
[----:B------:R-:W-:Y:S01]  /*ff80*/  ISETP.GE.U32.AND P6, PT, R54, 0x7ffffef1, PT ;  /* 0x7ffffef13600780c */ /* 0x000fe20003fc6070 */
[----:B------:R-:W1:Y:S08]  /*ff90*/  LDC R57, c[0x0][0x230] ;  /* 0x00008c00ff397b82 */ /* 0x000e700000000800 */
[----:B------:R-:W1:Y:S01]  /*ffa0*/  LDC R54, c[0x0][0x230] ;  /* 0x00008c00ff367b82 */ /* 0x000e620000000800 */
[----:B---3--:R-:W-:-:S05]  /*ffb0*/  IMAD.WIDE R4, R183, 0x4, R4 ;  /* 0x00000004b7047825 */ /* 0x008fca00078e0204 */
[----:B------:R3:W-:Y:S01]  /*ffc0*/  LDGSTS.E [R249+0x10000], desc[UR60][R4.64], !P3 ;  /* 0x1000000004f97fae */ /* 0x0007e2000d92187c */
[----:B------:R-:W-:-:S03]  /*ffd0*/  IMAD.WIDE R2, R183, 0x4, R6 ;  /* 0x00000004b7027825 */ /* 0x000fc600078e0206 */
[----:B------:R3:W-:Y:S01]  /*ffe0*/  STL.64 [R1+0x600], R4 ;  /* 0x0006000401007387 */ /* 0x0007e20000100a00 */
[----:B------:R-:W-:-:S03]  /*fff0*/  ISETP.GE.U32.AND P3, PT, R51, 0x7ffffed4, PT ;  /* 0x7ffffed43300780c */ /* 0x000fc60003f66070 */
[----:B------:R4:W-:Y:S01]  /*10000*/  LDGSTS.E [R249+0x10004], desc[UR60][R2.64], !P1 ;  /* 0x1000400002f97fae */ /* 0x0009e2000c92187c */
[----:B------:R-:W-:Y:S01]  /*10010*/  ISETP.GE.U32.AND P1, PT, R50, 0x7ffffed3, PT ;  /* 0x7ffffed33200780c */ /* 0x000fe20003f26070 */
[----:B------:R-:W-:Y:S01]  /*10020*/  VIADD R51, R60, 0xffffff51 ;  /* 0xffffff513c337836 */ /* 0x000fe20000000000 */
[----:B--2---:R-:W-:Y:S01]  /*10030*/  IADD3 R50, R53, -0xb0, RZ ;  /* 0xffffff5035327810 */ /* 0x004fe20007ffe0ff */
[----:B------:R-:W2:Y:S01]  /*10040*/  LDL R0, [R1+0x7f4] ;  /* 0x0007f40001007983 */ /* 0x000ea20000100800 */
[----:B------:R-:W1:Y:S01]  /*10050*/  LDC R53, c[0x0][0x230] ;  /* 0x00008c00ff357b82 */ /* 0x000e620000000800 */
[----:B---3--:R-:W-:Y:S02]  /*10060*/  IMAD.WIDE R4, R183, 0x4, R250 ;  /* 0x00000004b7047825 */ /* 0x008fe400078e02fa */
[----:B------:R4:W-:Y:S04]  /*10070*/  STL.64 [R1+0x5f8], R2 ;  /* 0x0005f80201007387 */ /* 0x0009e80000100a00 */
[----:B------:R3:W-:Y:S01]  /*10080*/  LDGSTS.E [R249+0x10008], desc[UR60][R4.64], !P2 ;  /* 0x1000800004f97fae */ /* 0x0007e2000d12187c */
[----:B------:R-:W-:Y:S01]  /*10090*/  ISETP.GE.U32.AND P2, PT, R51, 0x7ffffed2, PT ;  /* 0x7ffffed23300780c */ /* 0x000fe20003f46070 */
[----:B------:R-:W-:-:S02]  /*100a0*/  VIADD R51, R52, 0xffffff33 ;  /* 0xffffff3334337836 */ /* 0x000fc40000000000 */
[----:B------:R3:W-:Y:S01]  /*100b0*/  STL.64 [R1+0x5f0], R4 ;  /* 0x0005f00401007387 */ /* 0x0007e20000100a00 */
[----:B------:R-:W1:Y:S01]  /*100c0*/  LDC R52, c[0x0][0x230] ;  /* 0x00008c00ff347b82 */ /* 0x000e620000000800 */
[----:B----4-:R-:W-:-:S05]  /*100d0*/  IMAD.WIDE R2, R183, 0x4, R236 ;  /* 0x00000004b7027825 */ /* 0x010fca00078e02ec */
[----:B------:R4:W-:Y:S01]  /*100e0*/  STL.64 [R1+0x5e8], R2 ;  /* 0x0005e80201007387 */ /* 0x0009e20000100a00 */
[----:B---3--:R-:W-:-:S03]  /*100f0*/  IMAD.WIDE R4, R183, 0x4, R176 ;  /* 0x00000004b7047825 */ /* 0x008fc600078e02b0 */
[----:B------:R4:W-:Y:S01]  /*10100*/  LDGSTS.E [R249+0x1000c], desc[UR60][R2.64], !P6 ;  /* 0x1000c00002f97fae */ /* 0x0009e2000f12187c */
[----:B------:R-:W-:Y:S01]  /*10110*/  ISETP.GE.U32.AND P6, PT, R50, 0x7ffffed1, PT ;  /* 0x7ffffed13200780c */ /* 0x000fe20003fc6070 */
[----:B------:R-:W-:Y:S02]  /*10120*/  VIADD R50, R58, 0xffffff32 ;  /* 0xffffff323a327836 */ /* 0x000fe40000000000 */
[----:B------:R3:W-:Y:S04]  /*10130*/  STL.64 [R1+0x5e0], R4 ;  /* 0x0005e00401007387 */ /* 0x0007e80000100a00 */
[----:B------:R3:W-:Y:S01]  /*10140*/  LDGSTS.E [R249+0x14000], desc[UR60][R4.64], !P3 ;  /* 0x1400000004f97fae */ /* 0x0007e2000d92187c */
[----:B------:R-:W-:Y:S01]  /*10150*/  ISETP.GE.U32.AND P3, PT, R51, 0x7ffffeb4, PT ;  /* 0x7ffffeb43300780c */ /* 0x000fe20003f66070 */
[----:B----4-:R-:W-:-:S04]  /*10160*/  IMAD.WIDE R2, R183, 0x4, R174 ;  /* 0x00000004b7027825 */ /* 0x010fc800078e02ae */
[----:B------:R-:W-:Y:S01]  /*10170*/  VIADD R51, R55, 0xffffff31 ;  /* 0xffffff3137337836 */ /* 0x000fe20000000000 */
[----:B------:R4:W-:Y:S01]  /*10180*/  LDGSTS.E [R249+0x14004], desc[UR60][R2.64], !P1 ;  /* 0x1400400002f97fae */ /* 0x0009e2000c92187c */
[----:B---3--:R-:W-:Y:S01]  /*10190*/  IMAD.WIDE R4, R183, 0x4, R172 ;  /* 0x00000004b7047825 */ /* 0x008fe200078e02ac */
[----:B------:R-:W-:Y:S02]  /*101a0*/  ISETP.GE.U32.AND P1, PT, R50, 0x7ffffeb3, PT ;  /* 0x7ffffeb33200780c */ /* 0x000fe40003f26070 */
[----:B------:R4:W-:Y:S01]  /*101b0*/  STL.64 [R1+0x5d8], R2 ;  /* 0x0005d80201007387 */ /* 0x0009e20000100a00 */
[----:B-1----:R-:W-:Y:S01]  /*101c0*/  IADD3 R50, R56, -0xd0, RZ ;  /* 0xffffff3038327810 */ /* 0x002fe20007ffe0ff */
[----:B------:R-:W1:Y:S02]  /*101d0*/  LDC R55, c[0x0][0x230] ;  /* 0x00008c00ff377b82 */ /* 0x000e640000000800 */
[----:B------:R3:W-:Y:S01]  /*101e0*/  LDGSTS.E [R249+0x14008], desc[UR60][R4.64], !P2 ;  /* 0x1400800004f97fae */ /* 0x0007e2000d12187c */
[----:B------:R-:W-:Y:S01]  /*101f0*/  ISETP.GE.U32.AND P2, PT, R51, 0x7ffffeb2, PT ;  /* 0x7ffffeb23300780c */ /* 0x000fe20003f46070 */
[----:B------:R-:W-:-:S02]  /*10200*/  VIADD R51, R54, 0xffffff13 ;  /* 0xffffff1336337836 */ /* 0x000fc40000000000 */
[----:B------:R3:W-:Y:S02]  /*10210*/  STL.64 [R1+0x5d0], R4 ;  /* 0x0005d00401007387 */ /* 0x0007e40000100a00 */
[----:B------:R-:W1:Y:S01]  /*10220*/  LDC R54, c[0x0][0x230] ;  /* 0x00008c00ff367b82 */ /* 0x000e620000000800 */
[----:B----4-:R-:W-:-:S05]  /*10230*/  IMAD.WIDE R2, R183, 0x4, R170 ;  /* 0x00000004b7027825 */ /* 0x010fca00078e02aa */
[----:B------:R4:W-:Y:S02]  /*10240*/  STL.64 [R1+0x5c8], R2 ;  /* 0x0005c80201007387 */ /* 0x0009e40000100a00 */
[----:B------:R-:W1:Y:S01]  /*10250*/  LDC R56, c[0x0][0x230] ;  /* 0x00008c00ff387b82 */ /* 0x000e620000000800 */
[----:B---3--:R-:W-:Y:S01]  /*10260*/  IMAD.WIDE R4, R183, 0x4, R112 ;  /* 0x00000004b7047825 */ /* 0x008fe200078e0270 */
[----:B------:R4:W-:Y:S01]  /*10270*/  LDGSTS.E [R249+0x1400c], desc[UR60][R2.64], !P6 ;  /* 0x1400c00002f97fae */ /* 0x0009e2000f12187c */
[----:B------:R-:W-:Y:S02]  /*10280*/  ISETP.GE.U32.AND P6, PT, R50, 0x7ffffeb1, PT ;  /* 0x7ffffeb13200780c */ /* 0x000fe40003fc6070 */
[----:B------:R-:W-:Y:S01]  /*10290*/  VIADD R50, R53, 0xffffff12 ;  /* 0xffffff1235327836 */ /* 0x000fe20000000000 */
[----:B------:R3:W-:Y:S04]  /*102a0*/  STL.64 [R1+0x5c0], R4 ;  /* 0x0005c00401007387 */ /* 0x0007e80000100a00 */
[----:B------:R3:W-:Y:S01]  /*102b0*/  LDGSTS.E [R249+0x18000], desc[UR60][R4.64], !P3 ;  /* 0x1800000004f97fae */ /* 0x0007e2000d92187c */
[----:B----4-:R-:W-:Y:S01]  /*102c0*/  IMAD.WIDE R2, R183, 0x4, R110 ;  /* 0x00000004b7027825 */ /* 0x010fe200078e026e */
[----:B------:R-:W-:-:S02]  /*102d0*/  ISETP.GE.U32.AND P3, PT, R51, 0x7ffffe94, PT ;  /* 0x7ffffe943300780c */ /* 0x000fc40003f66070 */
[----:B------:R-:W4:Y:S02]  /*102e0*/  LDC R51, c[0x0][0x230] ;  /* 0x00008c00ff337b82 */ /* 0x000f240000000800 */
[----:B------:R3:W-:Y:S04]  /*102f0*/  STL.64 [R1+0x5b8], R2 ;  /* 0x0005b80201007387 */ /* 0x0007e80000100a00 */
[----:B------:R3:W-:Y:S01]  /*10300*/  LDGSTS.E [R249+0x18004], desc[UR60][R2.64], !P1 ;  /* 0x1800400002f97fae */ /* 0x0007e2000c92187c */
[----:B------:R-:W-:Y:S01]  /*10310*/  ISETP.GE.U32.AND P1, PT, R50, 0x7ffffe93, PT ;  /* 0x7ffffe933200780c */ /* 0x000fe20003f26070 */
[----:B------:R-:W-:Y:S02]  /*10320*/  VIADD R50, R52, 0xffffff11 ;  /* 0xffffff1134327836 */ /* 0x000fe40000000000 */
[C---:B---3--:R-:W-:Y:S01]  /*10330*/  IMAD.WIDE R4, R183.reuse, 0x4, R106 ;  /* 0x00000004b7047825 */ /* 0x048fe200078e026a */
[----:B------:R-:W3:Y:S03]  /*10340*/  LDC R52, c[0x0][0x230] ;  /* 0x00008c00ff347b82 */ /* 0x000ee60000000800 */
[----:B------:R-:W-:-:S05]  /*10350*/  IMAD.WIDE R2, R183, 0x4, R108 ;  /* 0x00000004b7027825 */ /* 0x000fca00078e026c */
[----:B------:R1:W-:Y:S01]  /*10360*/  LDGSTS.E [R249+0x18008], desc[UR60][R2.64], !P2 ;  /* 0x1800800002f97fae */ /* 0x0003e2000d12187c */
[----:B------:R-:W-:-:S03]  /*10370*/  ISETP.GE.U32.AND P2, PT, R50, 0x7ffffe92, PT ;  /* 0x7ffffe923200780c */ /* 0x000fc60003f46070 */
[----:B------:R1:W-:Y:S04]  /*10380*/  STL.64 [R1+0x5b0], R2 ;  /* 0x0005b00201007387 */ /* 0x0003e80000100a00 */
[----:B------:R4:W-:Y:S04]  /*10390*/  STL.64 [R1+0x5a8], R4 ;  /* 0x0005a80401007387 */ /* 0x0009e80000100a00 */
[----:B------:R4:W-:Y:S01]  /*103a0*/  LDGSTS.E [R249+0x1800c], desc[UR60][R4.64], !P6 ;  /* 0x1800c00004f97fae */ /* 0x0009e2000f12187c */
[C---:B-1----:R-:W-:Y:S02]  /*103b0*/  IMAD.WIDE R2, R183.reuse, 0x4, R48 ;  /* 0x00000004b7027825 */ /* 0x042fe400078e0230 */
[----:B------:R-:W1:Y:S03]  /*103c0*/  LDC R49, c[0x0][0x230] ;  /* 0x00008c00ff317b82 */ /* 0x000e660000000800 */
[----:B------:R3:W-:Y:S01]  /*103d0*/  STL.64 [R1+0x5a0], R2 ;  /* 0x0005a00201007387 */ /* 0x0007e20000100a00 */
[----:B----4-:R-:W-:-:S03]  /*103e0*/  IMAD.WIDE R4, R183, 0x4, R46 ;  /* 0x00000004b7047825 */ /* 0x010fc600078e022e */
[----:B------:R3:W-:Y:S01]  /*103f0*/  LDGSTS.E [R249+0x1c000], desc[UR60][R2.64], !P3 ;  /* 0x1c00000002f97fae */ /* 0x0007e2000d92187c */
[----:B------:R-:W4:Y:S01]  /*10400*/  LDC R47, c[0x0][0x230] ;  /* 0x00008c00ff2f7b82 */ /* 0x000f220000000800 */
[----:B------:R-:W-:Y:S02]  /*10410*/  VIADD R48, R55, 0xffffff10 ;  /* 0xffffff1037307836 */ /* 0x000fe40000000000 */
[----:B------:R1:W-:Y:S01]  /*10420*/  LDGSTS.E [R249+0x1c004], desc[UR60][R4.64], !P1 ;  /* 0x1c00400004f97fae */ /* 0x0003e2000c92187c */
[----:B---3--:R-:W-:-:S04]  /*10430*/  IMAD.WIDE R2, R183, 0x4, R44 ;  /* 0x00000004b7027825 */ /* 0x008fc800078e022c */
[----:B------:R-:W3:Y:S01]  /*10440*/  LDC R45, c[0x0][0x230] ;  /* 0x00008c00ff2d7b82 */ /* 0x000ee20000000800 */
[----:B------:R-:W-:Y:S01]  /*10450*/  VIADD R44, R54, 0xffffff6b ;  /* 0xffffff6b362c7836 */ /* 0x000fe20000000000 */
[----:B------:R1:W-:Y:S01]  /*10460*/  LDGSTS.E [R249+0x1c008], desc[UR60][R2.64], !P2 ;  /* 0x1c00800002f97fae */ /* 0x0003e2000d12187c */
[----:B------:R-:W-:-:S03]  /*10470*/  ISETP.GE.U32.AND P3, PT, R48, 0x7ffffe91, PT ;  /* 0x7ffffe913000780c */ /* 0x000fc60003f66070 */
[----:B------:R-:W-:Y:S02]  /*10480*/  ISETP.GE.U32.AND P2, PT, R44, 0x7ffffeec, PT ;  /* 0x7ffffeec2c00780c */ /* 0x000fe40003f46070 */
[----:B------:R-:W-:Y:S01]  /*10490*/  IADD3 R50, R57, -0x93, RZ ;  /* 0xffffff6d39327810 */ /* 0x000fe20007ffe0ff */
[----:B------:R-:W3:Y:S01]  /*104a0*/  LDC R44, c[0x0][0x230] ;  /* 0x00008c00ff2c7b82 */ /* 0x000ee20000000800 */
[----:B------:R1:W-:Y:S02]  /*104b0*/  STL.64 [R1+0x598], R4 ;  /* 0x0005980401007387 */ /* 0x0003e40000100a00 */
[----:B------:R-:W-:Y:S02]  /*104c0*/  ISETP.GE.U32.AND P6, PT, R50, 0x7ffffeee, PT ;  /* 0x7ffffeee3200780c */ /* 0x000fe40003fc6070 */
[----:B------:R4:W-:Y:S01]  /*104d0*/  STL.64 [R1+0x590], R2 ;  /* 0x0005900201007387 */ /* 0x0009e20000100a00 */
[----:B------:R-:W-:Y:S02]  /*104e0*/  VIADD R46, R56, 0xffffff6c ;  /* 0xffffff6c382e7836 */ /* 0x000fe40000000000 */
[----:B------:R-:W3:Y:S01]  /*104f0*/  LDC R48, c[0x0][0x230] ;  /* 0x00008c00ff307b82 */ /* 0x000ee20000000800 */
[----:B-1----:R-:W-:Y:S01]  /*10500*/  IMAD.WIDE R4, R183, 0x4, R42 ;  /* 0x00000004b7047825 */ /* 0x002fe200078e022a */
[----:B------:R-:W-:-:S06]  /*10510*/  IADD3 R43, R51, -0x96, RZ ;  /* 0xffffff6a332b7810 */ /* 0x000fcc0007ffe0ff */
[----:B------:R-:W1:Y:S01]  /*10520*/  LDC R51, c[0x0][0x230] ;  /* 0x00008c00ff337b82 */ /* 0x000e620000000800 */
[----:B----4-:R-:W-:Y:S01]  /*10530*/  IMAD.WIDE R2, R183, 0x4, R234 ;  /* 0x00000004b7027825 */ /* 0x010fe200078e02ea */
[----:B------:R4:W-:Y:S03]  /*10540*/  STL.64 [R1+0x588], R4 ;  /* 0x0005880401007387 */ /* 0x0009e60000100a00 */
[----:B------:R-:W-:Y:S01]  /*10550*/  VIADD R42, R52, 0xffffff4f ;  /* 0xffffff4f342a7836 */ /* 0x000fe20000000000 */
[----:B------:R4:W-:Y:S01]  /*10560*/  LDGSTS.E [R249+0x1c00c], desc[UR60][R4.64], !P3 ;  /* 0x1c00c00004f97fae */ /* 0x0009e2000d92187c */
[----:B------:R-:W-:Y:S01]  /*10570*/  ISETP.GE.U32.AND P1, PT, R46, 0x7ffffeed, PT ;  /* 0x7ffffeed2e00780c */ /* 0x000fe20003f26070 */
[----:B------:R-:W1:Y:S02]  /*10580*/  LDC R50, c[0x0][0x230] ;  /* 0x00008c00ff327b82 */ /* 0x000e640000000800 */
[----:B------:R-:W-:Y:S01]  /*10590*/  STL.64 [R1+0xfd0], R248 ;  /* 0x000fd0f801007387 */ /* 0x000fe20000100a00 */
[----:B------:R-:W-:Y:S01]  /*105a0*/  ISETP.GE.U32.AND P3, PT, R43, 0x7ffffeeb, PT ;  /* 0x7ffffeeb2b00780c */ /* 0x000fe20003f66070 */
[----:B------:R-:W-:-:S02]  /*105b0*/  VIADD R43, R49, 0xffffff4e ;  /* 0xffffff4e312b7836 */ /* 0x000fc40000000000 */
[----:B------:R3:W-:Y:S02]  /*105c0*/  STL.64 [R1+0x580], R2 ;  /* 0x0005800201007387 */ /* 0x0007e40000100a00 */
[----:B------:R-:W1:Y:S02]  /*105d0*/  LDC R46, c[0x0][0x230] ;  /* 0x00008c00ff2e7b82 */ /* 0x000e640000000800 */
[----:B------:R3:W-:Y:S01]  /*105e0*/  LDGSTS.E [R245+0x10000], desc[UR60][R2.64], !P0 ;  /* 0x1000000002f57fae */ /* 0x0007e2000c12187c */
[----:B----4-:R-:W-:Y:S01]  /*105f0*/  IMAD.WIDE R4, R183, 0x4, R232 ;  /* 0x00000004b7047825 */ /* 0x010fe200078e02e8 */
[----:B------:R-:W-:-:S03]  /*10600*/  ISETP.GE.U32.AND P0, PT, R42, 0x7ffffed0, PT ;  /* 0x7ffffed02a00780c */ /* 0x000fc60003f06070 */
[----:B------:R-:W-:Y:S01]  /*10610*/  VIADD R42, R47, 0xffffff4d ;  /* 0xffffff4d2f2a7836 */ /* 0x000fe20000000000 */
[----:B------:R4:W-:Y:S01]  /*10620*/  LDGSTS.E [R245+0x10004], desc[UR60][R4.64], !P5 ;  /* 0x1000400004f57fae */ /* 0x0009e2000e92187c */
[----:B------:R-:W2:Y:S01]  /*10630*/  LDC R49, c[0x0][0x230] ;  /* 0x00008c00ff317b82 */ /* 0x000ea20000000800 */
[----:B---3--:R-:W-:Y:S01]  /*10640*/  IMAD.WIDE R2, R183, 0x4, R230 ;  /* 0x00000004b7027825 */ /* 0x008fe200078e02e6 */
[----:B------:R-:W-:Y:S01]  /*10650*/  ISETP.GE.U32.AND P5, PT, R43, 0x7ffffecf, PT ;  /* 0x7ffffecf2b00780c */ /* 0x000fe20003fa6070 */
[----:B------:R4:W-:Y:S01]  /*10660*/  STL.64 [R1+0x578], R4 ;  /* 0x0005780401007387 */ /* 0x0009e20000100a00 */
[----:B------:R-:W-:-:S04]  /*10670*/  IADD3 R43, R45, -0xb4, RZ ;  /* 0xffffff4c2d2b7810 */ /* 0x000fc80007ffe0ff */
[----:B------:R-:W3:Y:S01]  /*10680*/  LDC R47, c[0x0][0x230] ;  /* 0x00008c00ff2f7b82 */ /* 0x000ee20000000800 */
[----:B------:R4:W-:Y:S01]  /*10690*/  LDGSTS.E [R245+0x10008], desc[UR60][R2.64], !P6 ;  /* 0x1000800002f57fae */ /* 0x0009e2000f12187c */
[----:B------:R-:W-:Y:S01]  /*106a0*/  ISETP.GE.U32.AND P6, PT, R42, 0x7ffffece, PT ;  /* 0x7ffffece2a00780c */ /* 0x000fe20003fc6070 */
[----:B------:R-:W-:Y:S02]  /*106b0*/  VIADD R42, R44, 0xffffff2f ;  /* 0xffffff2f2c2a7836 */ /* 0x000fe40000000000 */
[----:B------:R4:W-:Y:S03]  /*106c0*/  STL.64 [R1+0x570], R2 ;  /* 0x0005700201007387 */ /* 0x0009e60000100a00 */
[----:B------:R-:W3:Y:S01]  /*106d0*/  LDC R45, c[0x0][0x230] ;  /* 0x00008c00ff2d7b82 */ /* 0x000ee20000000800 */
[----:B----4-:R-:W-:-:S07]  /*106e0*/  IMAD.WIDE R4, R183, 0x4, R228 ;  /* 0x00000004b7047825 */ /* 0x010fce00078e02e4 */
[----:B------:R-:W4:Y:S01]  /*106f0*/  LDC R44, c[0x0][0x230] ;  /* 0x00008c00ff2c7b82 */ /* 0x000f220000000800 */
[----:B------:R-:W-:Y:S01]  /*10700*/  IMAD.WIDE R2, R183, 0x4, R168 ;  /* 0x00000004b7027825 */ /* 0x000fe200078e02a8 */
[----:B------:R1:W-:Y:S04]  /*10710*/  STL.64 [R1+0x568], R4 ;  /* 0x0005680401007387 */ /* 0x0003e80000100a00 */
[----:B------:R1:W-:Y:S01]  /*10720*/  LDGSTS.E [R245+0x1000c], desc[UR60][R4.64], !P1 ;  /* 0x1000c00004f57fae */ /* 0x0003e2000c92187c */
[----:B------:R-:W-:-:S03]  /*10730*/  ISETP.GE.U32.AND P1, PT, R43, 0x7ffffecd, PT ;  /* 0x7ffffecd2b00780c */ /* 0x000fc60003f26070 */
[----:B------:R1:W-:Y:S02]  /*10740*/  STL.64 [R1+0x560], R2 ;  /* 0x0005600201007387 */ /* 0x0003e40000100a00 */
[----:B-1----:R-:W-:Y:S02]  /*10750*/  VIADD R43, R51, 0xffffff2d ;  /* 0xffffff2d332b7836 */ /* 0x002fe40000000000 */
[----:B------:R1:W-:Y:S01]  /*10760*/  LDGSTS.E [R245+0x14000], desc[UR60][R2.64], !P0 ;  /* 0x1400000002f57fae */ /* 0x0003e2000c12187c */
[----:B------:R-:W-:Y:S01]  /*10770*/  ISETP.GE.U32.AND P0, PT, R42, 0x7ffffeb0, PT ;  /* 0x7ffffeb02a00780c */ /* 0x000fe20003f06070 */
[----:B------:R-:W-:Y:S02]  /*10780*/  VIADD R42, R48, 0xffffff2e ;  /* 0xffffff2e302a7836 */ /* 0x000fe40000000000 */
[C---:B------:R-:W-:Y:S01]  /*10790*/  IMAD.WIDE R4, R183.reuse, 0x4, R164 ;  /* 0x00000004b7047825 */ /* 0x040fe200078e02a4 */
[----:B------:R-:W2:Y:S03]  /*107a0*/  LDC R48, c[0x0][0x230] ;  /* 0x00008c00ff307b82 */ /* 0x000ea60000000800 */
[----:B-1----:R-:W-:-:S05]  /*107b0*/  IMAD.WIDE R2, R183, 0x4, R166 ;  /* 0x00000004b7027825 */ /* 0x002fca00078e02a6 */
[----:B------:R1:W-:Y:S01]  /*107c0*/  LDGSTS.E [R245+0x14004], desc[UR60][R2.64], !P5 ;  /* 0x1400400002f57fae */ /* 0x0003e2000e92187c */
[----:B------:R-:W-:-:S03]  /*107d0*/  ISETP.GE.U32.AND P5, PT, R42, 0x7ffffeaf, PT ;  /* 0x7ffffeaf2a00780c */ /* 0x000fc60003fa6070 */
[----:B------:R1:W-:Y:S01]  /*107e0*/  STL.64 [R1+0x558], R2 ;  /* 0x0005580201007387 */ /* 0x0003e20000100a00 */
[----:B------:R-:W-:Y:S02]  /*107f0*/  IADD3 R42, R46, -0xd4, RZ ;  /* 0xffffff2c2e2a7810 */ /* 0x000fe40007ffe0ff */
[----:B------:R-:W2:Y:S01]  /*10800*/  LDC R46, c[0x0][0x230] ;  /* 0x00008c00ff2e7b82 */ /* 0x000ea20000000800 */
[----:B------:R3:W-:Y:S01]  /*10810*/  LDGSTS.E [R245+0x14008], desc[UR60][R4.64], !P6 ;  /* 0x1400800004f57fae */ /* 0x0007e2000f12187c */
[----:B------:R-:W-:Y:S01]  /*10820*/  ISETP.GE.U32.AND P6, PT, R43, 0x7ffffeae, PT ;  /* 0x7ffffeae2b00780c */ /* 0x000fe20003fc6070 */
[----:B------:R-:W-:Y:S02]  /*10830*/  VIADD R43, R50, 0xffffff0f ;  /* 0xffffff0f322b7836 */ /* 0x000fe40000000000 */
[----:B------:R3:W-:Y:S01]  /*10840*/  STL.64 [R1+0x550], R4 ;  /* 0x0005500401007387 */ /* 0x0007e20000100a00 */
[----:B-1----:R-:W-:-:S05]  /*10850*/  IMAD.WIDE R2, R183, 0x4, R162 ;  /* 0x00000004b7027825 */ /* 0x002fca00078e02a2 */
[----:B------:R1:W-:Y:S01]  /*10860*/  LDGSTS.E [R245+0x1400c], desc[UR60][R2.64], !P1 ;  /* 0x1400c00002f57fae */ /* 0x0003e2000c92187c */
[----:B---3--:R-:W-:-:S03]  /*10870*/  IMAD.WIDE R4, R183, 0x4, R104 ;  /* 0x00000004b7047825 */ /* 0x008fc600078e0268 */
[----:B------:R1:W-:Y:S01]  /*10880*/  STL.64 [R1+0x548], R2 ;  /* 0x0005480201007387 */ /* 0x0003e20000100a00 */
[----:B------:R-:W-:-:S03]  /*10890*/  ISETP.GE.U32.AND P1, PT, R42, 0x7ffffead, PT ;  /* 0x7ffffead2a00780c */ /* 0x000fc60003f26070 */
[----:B------:R3:W-:Y:S01]  /*108a0*/  STL.64 [R1+0x540], R4 ;  /* 0x0005400401007387 */ /* 0x0007e20000100a00 */
[----:B------:R-:W-:Y:S02]  /*108b0*/  VIADD R42, R45, 0xffffff0e ;  /* 0xffffff0e2d2a7836 */ /* 0x000fe40000000000 */
[----:B------:R-:W2:Y:S01]  /*108c0*/  LDC R45, c[0x0][0x230] ;  /* 0x00008c00ff2d7b82 */ /* 0x000ea20000000800 */
[----:B------:R3:W-:Y:S01]  /*108d0*/  LDGSTS.E [R245+0x18000], desc[UR60][R4.64], !P0 ;  /* 0x1800000004f57fae */ /* 0x0007e2000c12187c */
[----:B------:R-:W-:Y:S01]  /*108e0*/  ISETP.GE.U32.AND P0, PT, R43, 0x7ffffe90, PT ;  /* 0x7ffffe902b00780c */ /* 0x000fe20003f06070 */
[----:B----4-:R-:W-:Y:S02]  /*108f0*/  VIADD R43, R44, 0xffffff0d ;  /* 0xffffff0d2c2b7836 */ /* 0x010fe40000000000 */
[----:B-1----:R-:W-:-:S03]  /*10900*/  IMAD.WIDE R2, R183, 0x4, R102 ;  /* 0x00000004b7027825 */ /* 0x002fc600078e0266 */
[----:B------:R-:W1:Y:S02]  /*10910*/  LDC R44, c[0x0][0x230] ;  /* 0x00008c00ff2c7b82 */ /* 0x000e640000000800 */
[----:B------:R4:W-:Y:S01]  /*10920*/  LDGSTS.E [R245+0x18004], desc[UR60][R2.64], !P5 ;  /* 0x1800400002f57fae */ /* 0x0009e2000e92187c */
[----:B---3--:R-:W-:-:S03]  /*10930*/  IMAD.WIDE R4, R183, 0x4, R100 ;  /* 0x00000004b7047825 */ /* 0x008fc600078e0264 */
[----:B------:R4:W-:Y:S04]  /*10940*/  STL.64 [R1+0x538], R2 ;  /* 0x0005380201007387 */ /* 0x0009e80000100a00 */
[----:B------:R3:W-:Y:S01]  /*10950*/  LDGSTS.E [R245+0x18008], desc[UR60][R4.64], !P6 ;  /* 0x1800800004f57fae */ /* 0x0007e2000f12187c */
[----:B------:R-:W-:Y:S02]  /*10960*/  ISETP.GE.U32.AND P6, PT, R43, 0x7ffffe8e, PT ;  /* 0x7ffffe8e2b00780c */ /* 0x000fe40003fc6070 */
[----:B------:R-:W1:Y:S01]  /*10970*/  LDC R43, c[0x0][0x230] ;  /* 0x00008c00ff2b7b82 */ /* 0x000e620000000800 */
[----:B------:R-:W-:Y:S01]  /*10980*/  ISETP.GE.U32.AND P5, PT, R42, 0x7ffffe8f, PT ;  /* 0x7ffffe8f2a00780c */ /* 0x000fe20003fa6070 */
[----:B----4-:R-:W-:Y:S01]  /*10990*/  IMAD.WIDE R2, R183, 0x4, R98 ;  /* 0x00000004b7027825 */ /* 0x010fe200078e0262 */
[----:B------:R3:W-:Y:S01]  /*109a0*/  STL.64 [R1+0x530], R4 ;  /* 0x0005300401007387 */ /* 0x0007e20000100a00 */
[----:B--2---:R-:W-:-:S03]  /*109b0*/  IADD3 R42, R49, -0xf4, RZ ;  /* 0xffffff0c312a7810 */ /* 0x004fc60007ffe0ff */
[----:B------:R2:W-:Y:S04]  /*109c0*/  STL.64 [R1+0x528], R2 ;  /* 0x0005280201007387 */ /* 0x0005e80000100a00 */
[----:B------:R2:W-:Y:S01]  /*109d0*/  LDGSTS.E [R245+0x1800c], desc[UR60][R2.64], !P1 ;  /* 0x1800c00002f57fae */ /* 0x0005e2000c92187c */
[----:B------:R-:W-:Y:S02]  /*109e0*/  ISETP.GE.U32.AND P1, PT, R42, 0x7ffffe8d, PT ;  /* 0x7ffffe8d2a00780c */ /* 0x000fe40003f26070 */
[----:B------:R-:W4:Y:S01]  /*109f0*/  LDC R42, c[0x0][0x230] ;  /* 0x00008c00ff2a7b82 */ /* 0x000f220000000800 */
[----:B---3--:R-:W-:-:S04]  /*10a00*/  IMAD.WIDE R4, R183, 0x4, R40 ;  /* 0x00000004b7047825 */ /* 0x008fc800078e0228 */
[----:B--2---:R-:W-:Y:S01]  /*10a10*/  IMAD.WIDE R2, R183, 0x4, R38 ;  /* 0x00000004b7027825 */ /* 0x004fe200078e0226 */
[----:B------:R2:W-:Y:S02]  /*10a20*/  LDGSTS.E [R245+0x1c000], desc[UR60][R4.64], !P0 ;  /* 0x1c00000004f57fae */ /* 0x0005e4000c12187c */
[----:B------:R-:W3:Y:S02]  /*10a30*/  LDC R39, c[0x0][0x230] ;  /* 0x00008c00ff277b82 */ /* 0x000ee40000000800 */
[----:B------:R2:W-:Y:S01]  /*10a40*/  STL.64 [R1+0x520], R4 ;  /* 0x0005200401007387 */ /* 0x0005e20000100a00 */
[----:B------:R-:W-:-:S03]  /*10a50*/  VIADD R40, R47, 0xffffff69 ;  /* 0xffffff692f287836 */ /* 0x000fc60000000000 */
[----:B------:R1:W-:Y:S02]  /*10a60*/  STL.64 [R1+0x518], R2 ;  /* 0x0005180201007387 */ /* 0x0003e40000100a00 */
[----:B------:R-:W4:Y:S02]  /*10a70*/  LDC R41, c[0x0][0x230] ;  /* 0x00008c00ff297b82 */ /* 0x000f240000000800 */
[----:B------:R1:W-:Y:S01]  /*10a80*/  LDGSTS.E [R245+0x1c004], desc[UR60][R2.64], !P5 ;  /* 0x1c00400002f57fae */ /* 0x0003e2000e92187c */
[----:B--2---:R-:W-:-:S05]  /*10a90*/  IMAD.WIDE R4, R183, 0x4, R36 ;  /* 0x00000004b7047825 */ /* 0x004fca00078e0224 */
[----:B------:R-:W2:Y:S01]  /*10aa0*/  LDC R37, c[0x0][0x230] ;  /* 0x00008c00ff257b82 */ /* 0x000ea20000000800 */
[----:B------:R-:W-:Y:S01]  /*10ab0*/  ISETP.GE.U32.AND P0, PT, R40, 0x7ffffeea, PT ;  /* 0x7ffffeea2800780c */ /* 0x000fe20003f06070 */
[----:B-1----:R-:W-:Y:S01]  /*10ac0*/  IMAD.WIDE R2, R183, 0x4, R34 ;  /* 0x00000004b7027825 */ /* 0x002fe200078e0222 */
[----:B------:R-:W-:Y:S01]  /*10ad0*/  IADD3 R34, R45, -0x9a, RZ ;  /* 0xffffff662d227810 */ /* 0x000fe20007ffe0ff */
[----:B------:R1:W-:Y:S04]  /*10ae0*/  STL.64 [R1+0x510], R4 ;  /* 0x0005100401007387 */ /* 0x0003e80000100a00 */
[----:B------:R-:W4:Y:S01]  /*10af0*/  LDC R40, c[0x0][0x230] ;  /* 0x00008c00ff287b82 */ /* 0x000f220000000800 */
[----:B------:R1:W-:Y:S04]  /*10b00*/  LDGSTS.E [R245+0x1c008], desc[UR60][R4.64], !P6 ;  /* 0x1c00800004f57fae */ /* 0x0003e8000f12187c */
[----:B------:R3:W-:Y:S04]  /*10b10*/  STL.64 [R1+0x508], R2 ;  /* 0x0005080201007387 */ /* 0x0007e80000100a00 */
[----:B------:R3:W-:Y:S01]  /*10b20*/  LDGSTS.E [R245+0x1c00c], desc[UR60][R2.64], !P1 ;  /* 0x1c00c00002f57fae */ /* 0x0007e2000c92187c */
[----:B------:R-:W-:Y:S01]  /*10b30*/  ISETP.GE.U32.AND P1, PT, R34, 0x7ffffee7, PT ;  /* 0x7ffffee72200780c */ /* 0x000fe20003f26070 */
[----:B------:R-:W-:-:S02]  /*10b40*/  VIADD R34, R43, 0xffffff4b ;  /* 0xffffff4b2b227836 */ /* 0x000fc40000000000 */
[----:B------:R-:W-:Y:S02]  /*10b50*/  VIADD R38, R48, 0xffffff68 ;  /* 0xffffff6830267836 */ /* 0x000fe40000000000 */
[----:B-1----:R-:W-:-:S04]  /*10b60*/  IMAD.WIDE R4, R183, 0x4, R224 ;  /* 0x00000004b7047825 */ /* 0x002fc800078e02e0 */
[----:B---3--:R-:W-:Y:S01]  /*10b70*/  IMAD.WIDE R2, R183, 0x4, R226 ;  /* 0x00000004b7027825 */ /* 0x008fe200078e02e2 */
[----:B------:R-:W-:Y:S02]  /*10b80*/  ISETP.GE.U32.AND P5, PT, R38, 0x7ffffee9, PT ;  /* 0x7ffffee92600780c */ /* 0x000fe40003fa6070 */
[----:B------:R-:W1:Y:S02]  /*10b90*/  LDC R38, c[0x0][0x230] ;  /* 0x00008c00ff267b82 */ /* 0x000e640000000800 */
[----:B------:R3:W-:Y:S01]  /*10ba0*/  LDGSTS.E [R244+0x10000], desc[UR60][R2.64], !P2 ;  /* 0x1000000002f47fae */ /* 0x0007e2000d12187c */
[----:B------:R-:W-:Y:S01]  /*10bb0*/  ISETP.GE.U32.AND P2, PT, R34, 0x7ffffecc, PT ;  /* 0x7ffffecc2200780c */ /* 0x000fe20003f46070 */
[----:B------:R-:W-:Y:S02]  /*10bc0*/  VIADD R34, R39, 0xffffff49 ;  /* 0xffffff4927227836 */ /* 0x000fe40000000000 */
[----:B------:R3:W-:Y:S02]  /*10bd0*/  STL.64 [R1+0x500], R2 ;  /* 0x0005000201007387 */ /* 0x0007e40000100a00 */
[----:B------:R-:W1:Y:S01]  /*10be0*/  LDC R39, c[0x0][0x230] ;  /* 0x00008c00ff277b82 */ /* 0x000e620000000800 */
[----:B------:R-:W-:Y:S01]  /*10bf0*/  VIADD R35, R44, 0xffffff4a ;  /* 0xffffff4a2c237836 */ /* 0x000fe20000000000 */
[----:B------:R4:W-:Y:S01]  /*10c00*/  LDGSTS.E [R244+0x10004], desc[UR60][R4.64], !P3 ;  /* 0x1000400004f47fae */ /* 0x0009e2000d92187c */
[----:B---3--:R-:W-:-:S03]  /*10c10*/  IMAD.WIDE R2, R183, 0x4, R222 ;  /* 0x00000004b7027825 */ /* 0x008fc600078e02de */
[----:B------:R3:W-:Y:S01]  /*10c20*/  STL.64 [R1+0x4f8], R4 ;  /* 0x0004f80401007387 */ /* 0x0007e20000100a00 */
[----:B------:R-:W-:-:S03]  /*10c30*/  ISETP.GE.U32.AND P3, PT, R35, 0x7ffffecb, PT ;  /* 0x7ffffecb2300780c */ /* 0x000fc60003f66070 */
[----:B------:R3:W-:Y:S01]  /*10c40*/  LDGSTS.E [R244+0x10008], desc[UR60][R2.64], !P0 ;  /* 0x1000800002f47fae */ /* 0x0007e2000c12187c */
[----:B------:R-:W-:Y:S01]  /*10c50*/  ISETP.GE.U32.AND P0, PT, R34, 0x7ffffeca, PT ;  /* 0x7ffffeca2200780c */ /* 0x000fe20003f06070 */
[----:B--2---:R-:W-:Y:S02]  /*10c60*/  VIADD R34, R37, 0xffffff2b ;  /* 0xffffff2b25227836 */ /* 0x004fe40000000000 */
[----:B------:R-:W2:Y:S01]  /*10c70*/  LDC R37, c[0x0][0x230] ;  /* 0x00008c00ff257b82 */ /* 0x000ea20000000800 */
[----:B------:R3:W-:Y:S01]  /*10c80*/  STL.64 [R1+0x4f0], R2 ;  /* 0x0004f00201007387 */ /* 0x0007e20000100a00 */
[----:B----4-:R-:W-:Y:S01]  /*10c90*/  IADD3 R35, R42, -0xb8, RZ ;  /* 0xffffff482a237810 */ /* 0x010fe20007ffe0ff */
[----:B---3--:R-:W-:-:S04]  /*10ca0*/  IMAD.WIDE R4, R183, 0x4, R220 ;  /* 0x00000004b7047825 */ /* 0x008fc800078e02dc */
[----:B------:R-:W-:Y:S01]  /*10cb0*/  VIADD R36, R46, 0xffffff67 ;  /* 0xffffff672e247836 */ /* 0x000fe20000000000 */
[----:B------:R3:W-:Y:S01]  /*10cc0*/  LDGSTS.E [R244+0x1000c], desc[UR60][R4.64], !P5 ;  /* 0x1000c00004f47fae */ /* 0x0007e2000e92187c */
[----:B------:R-:W-:-:S03]  /*10cd0*/  IMAD.WIDE R2, R183, 0x4, R160 ;  /* 0x00000004b7027825 */ /* 0x000fc600078e02a0 */
[----:B------:R3:W-:Y:S01]  /*10ce0*/  STL.64 [R1+0x4e8], R4 ;  /* 0x0004e80401007387 */ /* 0x0007e20000100a00 */
[----:B------:R-:W-:Y:S02]  /*10cf0*/  ISETP.GE.U32.AND P5, PT, R35, 0x7ffffec9, PT ;  /* 0x7ffffec92300780c */ /* 0x000fe40003fa6070 */
[----:B------:R-:W-:Y:S01]  /*10d00*/  ISETP.GE.U32.AND P6, PT, R36, 0x7ffffee8, PT ;  /* 0x7ffffee82400780c */ /* 0x000fe20003fc6070 */
[----:B------:R4:W-:Y:S01]  /*10d10*/  STL.64 [R1+0x4e0], R2 ;  /* 0x0004e00201007387 */ /* 0x0009e20000100a00 */
[----:B------:R-:W-:Y:S01]  /*10d20*/  VIADD R35, R40, 0xffffff2a ;  /* 0xffffff2a28237836 */ /* 0x000fe20000000000 */
[----:B------:R-:W2:Y:S02]  /*10d30*/  LDC R36, c[0x0][0x230] ;  /* 0x00008c00ff247b82 */ /* 0x000ea40000000800 */
[----:B------:R4:W-:Y:S01]  /*10d40*/  LDGSTS.E [R244+0x14000], desc[UR60][R2.64], !P2 ;  /* 0x1400000002f47fae */ /* 0x0009e2000d12187c */
[----:B------:R-:W-:Y:S01]  /*10d50*/  ISETP.GE.U32.AND P2, PT, R34, 0x7ffffeac, PT ;  /* 0x7ffffeac2200780c */ /* 0x000fe20003f46070 */
[----:B------:R-:W-:-:S02]  /*10d60*/  VIADD R34, R41, 0xffffff29 ;  /* 0xffffff2929227836 */ /* 0x000fc40000000000 */
[C---:B---3--:R-:W-:Y:S02]  /*10d70*/  IMAD.WIDE R4, R183.reuse, 0x4, R158 ;  /* 0x00000004b7047825 */ /* 0x048fe400078e029e */
[----:B------:R-:W3:Y:S03]  /*10d80*/  LDC R40, c[0x0][0x230] ;  /* 0x00008c00ff287b82 */ /* 0x000ee60000000800 */
[----:B------:R1:W-:Y:S01]  /*10d90*/  LDGSTS.E [R244+0x14004], desc[UR60][R4.64], !P3 ;  /* 0x1400400004f47fae */ /* 0x0003e2000d92187c */
[----:B----4-:R-:W-:-:S03]  /*10da0*/  IMAD.WIDE R2, R183, 0x4, R156 ;  /* 0x00000004b7027825 */ /* 0x010fc600078e029c */
[----:B------:R4:W-:Y:S01]  /*10db0*/  STL.64 [R1+0x4d8], R4 ;  /* 0x0004d80401007387 */ /* 0x0009e20000100a00 */
[----:B------:R-:W-:Y:S01]  /*10dc0*/  ISETP.GE.U32.AND P3, PT, R35, 0x7ffffeab, PT ;  /* 0x7ffffeab2300780c */ /* 0x000fe20003f66070 */
[----:B------:R-:W3:Y:S02]  /*10dd0*/  LDC R41, c[0x0][0x230] ;  /* 0x00008c00ff297b82 */ /* 0x000ee40000000800 */
[----:B------:R4:W-:Y:S01]  /*10de0*/  LDGSTS.E [R244+0x14008], desc[UR60][R2.64], !P0 ;  /* 0x1400800002f47fae */ /* 0x0009e2000c12187c */
[----:B------:R-:W-:Y:S02]  /*10df0*/  ISETP.GE.U32.AND P0, PT, R34, 0x7ffffeaa, PT ;  /* 0x7ffffeaa2200780c */ /* 0x000fe40003f06070 */
[----:B-1----:R-:W-:Y:S01]  /*10e00*/  IADD3 R35, R39, -0xd8, RZ ;  /* 0xffffff2827237810 */ /* 0x002fe20007ffe0ff */
[----:B------:R1:W-:Y:S01]  /*10e10*/  STL.64 [R1+0x4d0], R2 ;  /* 0x0004d00201007387 */ /* 0x0003e20000100a00 */
[C---:B----4-:R-:W-:Y:S01]  /*10e20*/  IMAD.WIDE R4, R183.reuse, 0x4, R154 ;  /* 0x00000004b7047825 */ /* 0x050fe200078e029a */
[----:B------:R-:W4:Y:S04]  /*10e30*/  LDC R39, c[0x0][0x230] ;  /* 0x00008c00ff277b82 */ /* 0x000f280000000800 */
[----:B------:R2:W-:Y:S01]  /*10e40*/  LDGSTS.E [R244+0x1400c], desc[UR60][R4.64], !P5 ;  /* 0x1400c00004f47fae */ /* 0x0005e2000e92187c */
[----:B-1----:R-:W-:-:S03]  /*10e50*/  IMAD.WIDE R2, R183, 0x4, R96 ;  /* 0x00000004b7027825 */ /* 0x002fc600078e0260 */
[----:B------:R1:W-:Y:S01]  /*10e60*/  STL.64 [R1+0x4c8], R4 ;  /* 0x0004c80401007387 */ /* 0x0003e20000100a00 */
[----:B------:R-:W-:-:S03]  /*10e70*/  ISETP.GE.U32.AND P5, PT, R35, 0x7ffffea9, PT ;  /* 0x7ffffea92300780c */ /* 0x000fc60003fa6070 */
[----:B------:R1:W-:Y:S01]  /*10e80*/  STL.64 [R1+0x4c0], R2 ;  /* 0x0004c00201007387 */ /* 0x0003e20000100a00 */
[----:B--2---:R-:W-:Y:S02]  /*10e90*/  VIADD R35, R37, 0xffffff0a ;  /* 0xffffff0a25237836 */ /* 0x004fe40000000000 */
[----:B------:R-:W-:Y:S01]  /*10ea0*/  VIADD R34, R38, 0xffffff0b ;  /* 0xffffff0b26227836 */ /* 0x000fe20000000000 */
[----:B------:R2:W-:Y:S01]  /*10eb0*/  LDGSTS.E [R244+0x18000], desc[UR60][R2.64], !P2 ;  /* 0x1800000002f47fae */ /* 0x0005e2000d12187c */
[----:B------:R-:W4:Y:S01]  /*10ec0*/  LDC R37, c[0x0][0x230] ;  /* 0x00008c00ff257b82 */ /* 0x000f220000000800 */
[----:B-1----:R-:W-:-:S04]  /*10ed0*/  IMAD.WIDE R4, R183, 0x4, R94 ;  /* 0x00000004b7047825 */ /* 0x002fc800078e025e */
[----:B------:R-:W-:-:S03]  /*10ee0*/  IMAD.WIDE R250, R183, 0x4, R88 ;  /* 0x00000004b7fa7825 */ /* 0x000fc600078e0258 */
[----:B------:R-:W1:Y:S01]  /*10ef0*/  LDC R38, c[0x0][0x230] ;  /* 0x00008c00ff267b82 */ /* 0x000e620000000800 */
[----:B--2---:R-:W-:Y:S01]  /*10f00*/  IMAD.WIDE R2, R183, 0x4, R92 ;  /* 0x00000004b7027825 */ /* 0x004fe200078e025c */
[----:B------:R-:W-:Y:S04]  /*10f10*/  STL.64 [R1+0x4b8], R4 ;  /* 0x0004b80401007387 */ /* 0x000fe80000100a00 */
[----:B------:R-:W-:Y:S01]  /*10f20*/  LDGSTS.E [R244+0x18004], desc[UR60][R4.64], !P3 ;  /* 0x1800400004f47fae */ /* 0x000fe2000d92187c */
[----:B------:R-:W-:Y:S02]  /*10f30*/  ISETP.GE.U32.AND P3, PT, R35, 0x7ffffe8b, PT ;  /* 0x7ffffe8b2300780c */ /* 0x000fe40003f66070 */
[----:B------:R-:W2:Y:S01]  /*10f40*/  LDC R35, c[0x0][0x230] ;  /* 0x00008c00ff237b82 */ /* 0x000ea20000000800 */
[----:B------:R3:W-:Y:S04]  /*10f50*/  STL.64 [R1+0x4b0], R2 ;  /* 0x0004b00201007387 */ /* 0x0007e80000100a00 */
[----:B------:R3:W-:Y:S01]  /*10f60*/  LDGSTS.E [R244+0x18008], desc[UR60][R2.64], !P0 ;  /* 0x1800800002f47fae */ /* 0x0007e2000c12187c */
[----:B------:R-:W-:Y:S01]  /*10f70*/  ISETP.GE.U32.AND P2, PT, R34, 0x7ffffe8c, PT ;  /* 0x7ffffe8c2200780c */ /* 0x000fe20003f46070 */
[----:B------:R-:W-:-:S02]  /*10f80*/  VIADD R34, R36, 0xffffff09 ;  /* 0xffffff0924227836 */ /* 0x000fc40000000000 */
[----:B------:R-:W1:Y:S01]  /*10f90*/  LDC R36, c[0x0][0x230] ;  /* 0x00008c00ff247b82 */ /* 0x000e620000000800 */
[----:B---3--:R-:W-:-:S05]  /*10fa0*/  IMAD.WIDE R2, R183, 0x4, R90 ;  /* 0x00000004b7027825 */ /* 0x008fca00078e025a */
[----:B------:R3:W-:Y:S04]  /*10fb0*/  STL.64 [R1+0x4a8], R2 ;  /* 0x0004a80201007387 */ /* 0x0007e80000100a00 */
[----:B------:R3:W-:Y:S01]  /*10fc0*/  LDGSTS.E [R244+0x1800c], desc[UR60][R2.64], !P5 ;  /* 0x1800c00002f47fae */ /* 0x0007e2000e92187c */
[----:B------:R-:W-:Y:S01]  /*10fd0*/  ISETP.GE.U32.AND P0, PT, R34, 0x7ffffe8a, PT ;  /* 0x7ffffe8a2200780c */ /* 0x000fe20003f06070 */
[C---:B------:R-:W-:Y:S01]  /*10fe0*/  IMAD.WIDE R4, R183.reuse, 0x4, R32 ;  /* 0x00000004b7047825 */ /* 0x040fe200078e0220 */
[----:B------:R-:W-:Y:S01]  /*10ff0*/  IADD3 R34, R40, -0xf8, RZ ;  /* 0xffffff0828227810 */ /* 0x000fe20007ffe0ff */
[----:B------:R-:W1:Y:S02]  /*11000*/  LDC R33, c[0x0][0x230] ;  /* 0x00008c00ff217b82 */ /* 0x000e640000000800 */
[----:B---3--:R-:W-:Y:S01]  /*11010*/  IMAD.WIDE R2, R183, 0x4, R30 ;  /* 0x00000004b7027825 */ /* 0x008fe200078e021e */
[----:B------:R3:W-:Y:S05]  /*11020*/  LDGSTS.E [R244+0x1c000], desc[UR60][R4.64], !P2 ;  /* 0x1c00000004f47fae */ /* 0x0007ea000d12187c */
[----:B------:R-:W1:Y:S01]  /*11030*/  LDC R31, c[0x0][0x230] ;  /* 0x00008c00ff1f7b82 */ /* 0x000e620000000800 */
[----:B------:R-:W-:Y:S01]  /*11040*/  ISETP.GE.U32.AND P5, PT, R34, 0x7ffffe89, PT ;  /* 0x7ffffe892200780c */ /* 0x000fe20003fa6070 */
[----:B------:R-:W-:Y:S01]  /*11050*/  VIADD R32, R41, 0xffffff65 ;  /* 0xffffff6529207836 */ /* 0x000fe20000000000 */
[----:B------:R3:W-:Y:S01]  /*11060*/  STL.64 [R1+0x4a0], R4 ;  /* 0x0004a00401007387 */ /* 0x0007e20000100a00 */
[----:B----4-:R-:W-:-:S03]  /*11070*/  VIADD R30, R39, 0xffffff64 ;  /* 0xffffff64271e7836 */ /* 0x010fc60000000000 */
[----:B------:R4:W-:Y:S01]  /*11080*/  STL.64 [R1+0x498], R2 ;  /* 0x0004980201007387 */ /* 0x0009e20000100a00 */
[----:B------:R-:W-:Y:S01]  /*11090*/  ISETP.GE.U32.AND P2, PT, R32, 0x7ffffee6, PT ;  /* 0x7ffffee62000780c */ /* 0x000fe20003f46070 */
[C---:B------:R-:W-:Y:S01]  /*110a0*/  IMAD.WIDE R234, R183.reuse, 0x4, R86 ;  /* 0x00000004b7ea7825 */ /* 0x040fe200078e0256 */
[----:B------:R-:W1:Y:S01]  /*110b0*/  LDC R32, c[0x0][0x230] ;  /* 0x00008c00ff207b82 */ /* 0x000e620000000800 */
[----:B------:R4:W-:Y:S02]  /*110c0*/  LDGSTS.E [R244+0x1c004], desc[UR60][R2.64], !P3 ;  /* 0x1c00400002f47fae */ /* 0x0009e4000d92187c */
[----:B---3--:R-:W-:Y:S01]  /*110d0*/  IMAD.WIDE R4, R183, 0x4, R28 ;  /* 0x00000004b7047825 */ /* 0x008fe200078e021c */
[----:B------:R-:W-:-:S04]  /*110e0*/  ISETP.GE.U32.AND P3, PT, R30, 0x7ffffee5, PT ;  /* 0x7ffffee51e00780c */ /* 0x000fc80003f66070 */
[----:B------:R-:W3:Y:S01]  /*110f0*/  LDC R30, c[0x0][0x230] ;  /* 0x00008c00ff1e7b82 */ /* 0x000ee20000000800 */
[----:B------:R2:W-:Y:S01]  /*11100*/  STL.64 [R1+0x490], R4 ;  /* 0x0004900401007387 */ /* 0x0005e20000100a00 */
[----:B----4-:R-:W-:-:S03]  /*11110*/  IMAD.WIDE R2, R183, 0x4, R26 ;  /* 0x00000004b7027825 */ /* 0x010fc600078e021a */
[----:B------:R4:W-:Y:S01]  /*11120*/  LDGSTS.E [R244+0x1c008], desc[UR60][R4.64], !P0 ;  /* 0x1c00800004f47fae */ /* 0x0009e2000c12187c */
[----:B------:R-:W-:Y:S02]  /*11130*/  IADD3 R26, R37, -0x9e, RZ ;  /* 0xffffff62251a7810 */ /* 0x000fe40007ffe0ff */
[----:B------:R-:W3:Y:S01]  /*11140*/  LDC R29, c[0x0][0x230] ;  /* 0x00008c00ff1d7b82 */ /* 0x000ee20000000800 */
[----:B--2---:R-:W-:Y:S01]  /*11150*/  VIADD R27, R35, 0xffffff47 ;  /* 0xffffff47231b7836 */ /* 0x004fe20000000000 */
[----:B------:R2:W-:Y:S04]  /*11160*/  STL.64 [R1+0x488], R2 ;  /* 0x0004880201007387 */ /* 0x0005e80000100a00 */
[----:B------:R2:W-:Y:S01]  /*11170*/  LDGSTS.E [R244+0x1c00c], desc[UR60][R2.64], !P5 ;  /* 0x1c00c00002f47fae */ /* 0x0005e2000e92187c */
[C---:B------:R-:W-:Y:S01]  /*11180*/  IMAD.WIDE R228, R183.reuse, 0x4, R84 ;  /* 0x00000004b7e47825 */ /* 0x040fe200078e0254 */
[----:B------:R-:W3:Y:S03]  /*11190*/  LDC R34, c[0x0][0x230] ;  /* 0x00008c00ff227b82 */ /* 0x000ee60000000800 */
[----:B----4-:R-:W-:Y:S01]  /*111a0*/  IMAD.WIDE R4, R183, 0x4, R218 ;  /* 0x00000004b7047825 */ /* 0x010fe200078e02da */
[----:B------:R-:W-:Y:S01]  /*111b0*/  STL.64 [R1+0xfc8], R244 ;  /* 0x000fc8f401007387 */ /* 0x000fe20000100a00 */
[----:B------:R-:W-:-:S02]  /*111c0*/  ISETP.GE.U32.AND P5, PT, R26, 0x7ffffee3, PT ;  /* 0x7ffffee31a00780c */ /* 0x000fc40003fa6070 */
[----:B-1----:R-:W-:Y:S01]  /*111d0*/  VIADD R26, R36, 0xffffff46 ;  /* 0xffffff46241a7836 */ /* 0x002fe20000000000 */
[----:B------:R1:W-:Y:S01]  /*111e0*/  STL.64 [R1+0x480], R4 ;  /* 0x0004800401007387 */ /* 0x0003e20000100a00 */
[C---:B------:R-:W-:Y:S01]  /*111f0*/  IMAD.WIDE R222, R183.reuse, 0x4, R82 ;  /* 0x00000004b7de7825 */ /* 0x040fe200078e0252 */
[----:B------:R-:W4:Y:S02]  /*11200*/  LDC R36, c[0x0][0x230] ;  /* 0x00008c00ff247b82 */ /* 0x000f240000000800 */
[----:B------:R1:W-:Y:S01]  /*11210*/  LDGSTS.E [R243+0x10000], desc[UR60][R4.64], !P6 ;  /* 0x1000000004f37fae */ /* 0x0003e2000f12187c */
[----:B--2---:R-:W-:Y:S01]  /*11220*/  IMAD.WIDE R2, R183, 0x4, R216 ;  /* 0x00000004b7027825 */ /* 0x004fe200078e02d8 */
[----:B------:R-:W-:-:S03]  /*11230*/  ISETP.GE.U32.AND P6, PT, R27, 0x7ffffec8, PT ;  /* 0x7ffffec81b00780c */ /* 0x000fc60003fc6070 */
[----:B------:R-:W-:Y:S01]  /*11240*/  VIADD R27, R31, 0xffffff45 ;  /* 0xffffff451f1b7836 */ /* 0x000fe20000000000 */
[----:B------:R2:W-:Y:S01]  /*11250*/  LDGSTS.E [R243+0x10004], desc[UR60][R2.64], !P1 ;  /* 0x1000400002f37fae */ /* 0x0005e2000c92187c */
[----:B------:R-:W-:Y:S01]  /*11260*/  ISETP.GE.U32.AND P1, PT, R26, 0x7ffffec7, PT ;  /* 0x7ffffec71a00780c */ /* 0x000fe20003f26070 */
[C---:B------:R-:W-:Y:S01]  /*11270*/  IMAD.WIDE R210, R183.reuse, 0x4, R210 ;  /* 0x00000004b7d27825 */ /* 0x040fe200078e02d2 */
[----:B------:R-:W4:Y:S03]  /*11280*/  LDC R35, c[0x0][0x230] ;  /* 0x00008c00ff237b82 */ /* 0x000f260000000800 */
[----:B-1----:R-:W-:Y:S01]  /*11290*/  IMAD.WIDE R4, R183, 0x4, R214 ;  /* 0x00000004b7047825 */ /* 0x002fe200078e02d6 */
[----:B------:R2:W-:Y:S04]  /*112a0*/  STL.64 [R1+0x478], R2 ;  /* 0x0004780201007387 */ /* 0x0005e80000100a00 */
[----:B------:R1:W-:Y:S01]  /*112b0*/  LDGSTS.E [R243+0x10008], desc[UR60][R4.64], !P2 ;  /* 0x1000800004f37fae */ /* 0x0003e2000d12187c */
[----:B------:R-:W-:Y:S01]  /*112c0*/  ISETP.GE.U32.AND P2, PT, R27, 0x7ffffec6, PT ;  /* 0x7ffffec61b00780c */ /* 0x000fe20003f46070 */
[C---:B------:R-:W-:Y:S01]  /*112d0*/  IMAD.WIDE R208, R183.reuse, 0x4, R208 ;  /* 0x00000004b7d07825 */ /* 0x040fe200078e02d0 */
[----:B------:R-:W4:Y:S01]  /*112e0*/  LDC R31, c[0x0][0x230] ;  /* 0x00008c00ff1f7b82 */ /* 0x000f220000000800 */
[----:B------:R1:W-:Y:S02]  /*112f0*/  STL.64 [R1+0x470], R4 ;  /* 0x0004700401007387 */ /* 0x0003e40000100a00 */
[----:B--2---:R-:W-:-:S04]  /*11300*/  IMAD.WIDE R2, R183, 0x4, R212 ;  /* 0x00000004b7027825 */ /* 0x004fc800078e02d4 */
[C---:B-1----:R-:W-:Y:S01]  /*11310*/  IMAD.WIDE R4, R183.reuse, 0x4, R152 ;  /* 0x00000004b7047825 */ /* 0x042fe200078e0298 */
[----:B------:R1:W-:Y:S04]  /*11320*/  STL.64 [R1+0x468], R2 ;  /* 0x0004680201007387 */ /* 0x0003e80000100a00 */
[----:B------:R1:W-:Y:S04]  /*11330*/  LDGSTS.E [R243+0x1000c], desc[UR60][R2.64], !P3 ;  /* 0x1000c00002f37fae */ /* 0x0003e8000d92187c */
[----:B------:R2:W-:Y:S04]  /*11340*/  STL.64 [R1+0x58], R4 ;  /* 0x0000580401007387 */ /* 0x0005e80000100a00 */
[----:B------:R2:W-:Y:S01]  /*11350*/  LDGSTS.E [R243+0x14000], desc[UR60][R4.64], !P6 ;  /* 0x1400000004f37fae */ /* 0x0005e2000f12187c */
[----:B-1----:R-:W-:-:S04]  /*11360*/  IMAD.WIDE R2, R183, 0x4, R150 ;  /* 0x00000004b7027825 */ /* 0x002fc800078e0296 */
[C---:B--2---:R-:W-:Y:S01]  /*11370*/  IMAD.WIDE R4, R183.reuse, 0x4, R148 ;  /* 0x00000004b7047825 */ /* 0x044fe200078e0294 */
[----:B------:R1:W-:Y:S04]  /*11380*/  STL.64 [R1+0x40], R2 ;  /* 0x0000400201007387 */ /* 0x0003e80000100a00 */
[----:B------:R1:W-:Y:S04]  /*11390*/  LDGSTS.E [R243+0x14004], desc[UR60][R2.64], !P1 ;  /* 0x1400400002f37fae */ /* 0x0003e8000c92187c */
[----:B------:R2:W-:Y:S04]  /*113a0*/  STL.64 [R1+0x28], R4 ;  /* 0x0000280401007387 */ /* 0x0005e80000100a00 */
[----:B------:R2:W-:Y:S01]  /*113b0*/  LDGSTS.E [R243+0x14008], desc[UR60][R4.64], !P2 ;  /* 0x1400800004f37fae */ /* 0x0005e2000d12187c */
[C---:B-1----:R-:W-:Y:S01]  /*113c0*/  IMAD.WIDE R2, R183.reuse, 0x4, R146 ;  /* 0x00000004b7027825 */ /* 0x042fe200078e0292 */
[----:B--2---:R-:W1:Y:S04]  /*113d0*/  S2R R5, SR_TID.X ;  /* 0x0000000000057919 */ /* 0x004e680000002100 */
[----:B------:R1:W-:Y:S04]  /*113e0*/  STL.64 [R1+0x10], R2 ;  /* 0x0000100201007387 */ /* 0x0003e80000100a00 */
[----:B------:R-:W-:Y:S01]  /*113f0*/  STL.64 [R1+0xf98], R250 ;  /* 0x000f98fa01007387 */ /* 0x000fe20000100a00 */
[----:B------:R-:W-:Y:S01]  /*11400*/  IADD3 R26, R32, -0xbc, RZ ;  /* 0xffffff44201a7810 */ /* 0x000fe20007ffe0ff */
[C---:B------:R-:W-:Y:S01]  /*11410*/  IMAD.WIDE R206, R183.reuse, 0x4, R206 ;  /* 0x00000004b7ce7825 */ /* 0x040fe200078e02ce */
[----:B------:R-:W2:Y:S01]  /*11420*/  LDC R32, c[0x0][0x230] ;  /* 0x00008c00ff207b82 */ /* 0x000ea20000000800 */
[----:B------:R-:W-:Y:S04]  /*11430*/  STL.64 [R1+0xfa0], R234 ;  /* 0x000fa0ea01007387 */ /* 0x000fe80000100a00 */
[----:B------:R-:W-:Y:S01]  /*11440*/  STL.64 [R1+0xfa8], R228 ;  /* 0x000fa8e401007387 */ /* 0x000fe20000100a00 */
[----:B------:R-:W-:-:S03]  /*11450*/  IMAD.WIDE R204, R183, 0x4, R204 ;  /* 0x00000004b7cc7825 */ /* 0x000fc600078e02cc */
[----:B------:R-:W-:Y:S04]  /*11460*/  STL.64 [R1+0xfb0], R222 ;  /* 0x000fb0de01007387 */ /* 0x000fe80000100a00 */
[----:B------:R-:W-:Y:S01]  /*11470*/  STL.64 [R1+0xfb8], R22 ;  /* 0x000fb81601007387 */ /* 0x000fe20000100a00 */
[----:B------:R-:W-:-:S03]  /*11480*/  ISETP.GE.U32.AND P3, PT, R26, 0x7ffffec5, PT ;  /* 0x7ffffec51a00780c */ /* 0x000fc60003f66070 */
[----:B------:R2:W-:Y:S04]  /*11490*/  STL.64 [R1+0xfc0], R20 ;  /* 0x000fc01401007387 */ /* 0x0005e80000100a00 */
[----:B------:R-:W-:Y:S04]  /*114a0*/  STL.64 [R1+0xfe0], R18 ;  /* 0x000fe01201007387 */ /* 0x000fe80000100a00 */
[----:B------:R-:W-:Y:S04]  /*114b0*/  STL.64 [R1+0xfe8], R210 ;  /* 0x000fe8d201007387 */ /* 0x000fe80000100a00 */
[----:B------:R2:W-:Y:S04]  /*114c0*/  STL.64 [R1+0xff0], R208 ;  /* 0x000ff0d001007387 */ /* 0x0005e80000100a00 */
[----:B------:R-:W-:Y:S04]  /*114d0*/  STL.64 [R1+0xff8], R206 ;  /* 0x000ff8ce01007387 */ /* 0x000fe80000100a00 */
[----:B------:R-:W-:Y:S04]  /*114e0*/  STL.64 [R1+0x1000], R204 ;  /* 0x001000cc01007387 */ /* 0x000fe80000100a00 */
[----:B------:R-:W2:Y:S04]  /*114f0*/  LDL.LU.64 R198, [R1+0x158] ;  /* 0x0001580001c67983 */ /* 0x000ea80000300a00 */
[----:B------:R-:W2:Y:S04]  /*11500*/  LDL.LU.64 R200, [R1+0x150] ;  /* 0x0001500001c87983 */ /* 0x000ea80000300a00 */
[----:B------:R-:W2:Y:S04]  /*11510*/  LDL.LU.64 R246, [R1+0x148] ;  /* 0x0001480001f67983 */ /* 0x000ea80000300a00 */
[----:B------:R-:W2:Y:S04]  /*11520*/  LDL.LU.64 R202, [R1+0x140] ;  /* 0x0001400001ca7983 */ /* 0x000ea80000300a00 */
[----:B------:R1:W-:Y:S04]  /*11530*/  LDGSTS.E [R243+0x1400c], desc[UR60][R2.64], !P3 ;  /* 0x1400c00002f37fae */ /* 0x0003e8000d92187c */
[----:B------:R-:W2:Y:S01]  /*11540*/  LDL.LU.64 R188, [R1+0x138] ;  /* 0x0001380001bc7983 */ /* 0x000ea20000300a00 */
[----:B-1----:R-:W-:Y:S01]  /*11550*/  LOP3.LUT R3, R5, 0x7f, RZ, 0xc0, !PT ;  /* 0x0000007f05037812 */ /* 0x002fe200078ec0ff */
[----:B------:R-:W-:-:S02]  /*11560*/  VIADD R28, R38, 0xffffff63 ;  /* 0xffffff63261c7836 */ /* 0x000fc40000000000 */
[----:B------:R-:W2:Y:S01]  /*11570*/  LDL.LU.64 R4, [R1+0x130] ;  /* 0x0001300001047983 */ /* 0x000ea20000300a00 */
[----:B------:R-:W-:Y:S02]  /*11580*/  VIADD R26, R33, 0xffffff26 ;  /* 0xffffff26211a7836 */ /* 0x000fe40000000000 */
[C---:B------:R-:W-:Y:S01]  /*11590*/  IMAD.WIDE R24, R183.reuse, 0x4, R24 ;  /* 0x00000004b7187825 */ /* 0x040fe200078e0218 */
[----:B------:R-:W2:Y:S01]  /*115a0*/  LDL.LU.64 R190, [R1+0x128] ;  /* 0x0001280001be7983 */ /* 0x000ea20000300a00 */
[----:B------:R-:W-:Y:S01]  /*115b0*/  ISETP.GE.U32.AND P0, PT, R28, 0x7ffffee4, PT ;  /* 0x7ffffee41c00780c */ /* 0x000fe20003f06070 */
[----:B------:R-:W1:Y:S02]  /*115c0*/  LDC R33, c[0x0][0x230] ;  /* 0x00008c00ff217b82 */ /* 0x000e640000000800 */
[----:B------:R-:W2:Y:S04]  /*115d0*/  LDL.LU.64 R170, [R1+0x120] ;  /* 0x0001200001aa7983 */ /* 0x000ea80000300a00 */
[----:B------:R-:W2:Y:S02]  /*115e0*/  LDL.LU.64 R6, [R1+0x118] ;  /* 0x0001180001067983 */ /* 0x000ea40000300a00 */
[----:B------:R-:W1:Y:S01]  /*115f0*/  LDC R28, c[0x0][0x230] ;  /* 0x00008c00ff1c7b82 */ /* 0x000e620000000800 */
[----:B---3--:R-:W-:Y:S01]  /*11600*/  VIADD R27, R30, 0xffffff27 ;  /* 0xffffff271e1b7836 */ /* 0x008fe20000000000 */
[----:B------:R-:W-:Y:S01]  /*11610*/  ISETP.GE.U32.AND P1, PT, R26, 0x7ffffea7, PT ;  /* 0x7ffffea71a00780c */ /* 0x000fe20003f26070 */
[----:B------:R-:W-:-:S04]  /*11620*/  IMAD.WIDE R144, R183, 0x4, R144 ;  /* 0x00000004b7907825 */ /* 0x000fc800078e0290 */
[----:B------:R-:W-:Y:S01]  /*11630*/  IMAD.WIDE R142, R183, 0x4, R142 ;  /* 0x00000004b78e7825 */ /* 0x000fe200078e028e */
[----:B------:R-:W-:Y:S01]  /*11640*/  ISETP.GE.U32.AND P6, PT, R27, 0x7ffffea8, PT ;  /* 0x7ffffea81b00780c */ /* 0x000fe20003fc6070 */
[----:B------:R-:W3:Y:S01]  /*11650*/  LDC R30, c[0x0][0x230] ;  /* 0x00008c00ff1e7b82 */ /* 0x000ee20000000800 */
[----:B----4-:R-:W-:Y:S01]  /*11660*/  IADD3 R27, R36, -0xdc, RZ ;  /* 0xffffff24241b7810 */ /* 0x010fe20007ffe0ff */
[----:B------:R-:W-:-:S04]  /*11670*/  IMAD.WIDE R140, R183, 0x4, R140 ;  /* 0x00000004b78c7825 */ /* 0x000fc800078e028c */
[----:B------:R-:W-:-:S04]  /*11680*/  IMAD.WIDE R138, R183, 0x4, R138 ;  /* 0x00000004b78a7825 */ /* 0x000fc800078e028a */
[----:B------:R-:W-:-:S04]  /*11690*/  IMAD.WIDE R80, R183, 0x4, R80 ;  /* 0x00000004b7507825 */ /* 0x000fc800078e0250 */
[----:B------:R-:W-:Y:S01]  /*116a0*/  IMAD.WIDE R78, R183, 0x4, R78 ;  /* 0x00000004b74e7825 */ /* 0x000fe200078e024e */
[----:B------:R-:W-:Y:S01]  /*116b0*/  SHF.L.U32 R185, R239, 0x7, RZ ;  /* 0x00000007efb97819 */ /* 0x000fe200000006ff */
[----:B------:R-:W-:Y:S01]  /*116c0*/  LDGSTS.E [R243+0x18000], desc[UR60][R250.64], !P6 ;  /* 0x18000000faf37fae */ /* 0x000fe2000f12187c */
[----:B------:R-:W4:Y:S01]  /*116d0*/  LDC R2, c[0x0][0x230] ;  /* 0x00008c00ff027b82 */ /* 0x000f220000000800 */
[----:B-1----:R-:W-:Y:S01]  /*116e0*/  VIADD R26, R28, 0xffffff25 ;  /* 0xffffff251c1a7836 */ /* 0x002fe20000000000 */
[----:B------:R-:W-:Y:S01]  /*116f0*/  ISETP.GE.U32.AND P3, PT, R27, 0x7ffffea5, PT ;  /* 0x7ffffea51b00780c */ /* 0x000fe20003f66070 */
[----:B------:R-:W-:Y:S03]  /*11700*/  LDGSTS.E [R243+0x18004], desc[UR60][R234.64], !P1 ;  /* 0x18004000eaf37fae */ /* 0x000fe6000c92187c */
[----:B------:R-:W-:Y:S01]  /*11710*/  ISETP.GE.U32.AND P2, PT, R26, 0x7ffffea6, PT ;  /* 0x7ffffea61a00780c */ /* 0x000fe20003f46070 */
[----:B------:R-:W-:Y:S01]  /*11720*/  VIADD R26, R29, 0xffffff07 ;  /* 0xffffff071d1a7836 */ /* 0x000fe20000000000 */
[----:B------:R-:W1:Y:S01]  /*11730*/  LDC R28, c[0x0][0x230] ;  /* 0x00008c00ff1c7b82 */ /* 0x000e620000000800 */
[----:B------:R-:W-:Y:S01]  /*11740*/  VIADD R27, R35, 0xffffff06 ;  /* 0xffffff06231b7836 */ /* 0x000fe20000000000 */
[----:B------:R-:W4:Y:S02]  /*11750*/  LDL.LU.64 R192, [R1+0x110] ;  /* 0x0001100001c07983 */ /* 0x000f240000300a00 */
[----:B------:R-:W-:Y:S01]  /*11760*/  ISETP.GE.U32.AND P6, PT, R26, 0x7ffffe88, PT ;  /* 0x7ffffe881a00780c */ /* 0x000fe20003fc6070 */
[----:B--2---:R-:W-:Y:S01]  /*11770*/  VIADD R26, R32, 0xffffff05 ;  /* 0xffffff05201a7836 */ /* 0x004fe20000000000 */
[----:B------:R-:W-:Y:S01]  /*11780*/  ISETP.GE.U32.AND P1, PT, R27, 0x7ffffe87, PT ;  /* 0x7ffffe871b00780c */ /* 0x000fe20003f26070 */
[----:B------:R-:W-:Y:S01]  /*11790*/  IMAD.WIDE R76, R183, 0x4, R76 ;  /* 0x00000004b74c7825 */ /* 0x000fe200078e024c */
[----:B------:R-:W-:Y:S01]  /*117a0*/  IADD3 R27, R33, -0x9f, RZ ;  /* 0xffffff61211b7810 */ /* 0x000fe20007ffe0ff */
[----:B------:R-:W2:Y:S01]  /*117b0*/  LDC R29, c[0x0][0x230] ;  /* 0x00008c00ff1d7b82 */ /* 0x000ea20000000800 */
[----:B------:R-:W4:Y:S04]  /*117c0*/  LDL.LU.64 R172, [R1+0x108] ;  /* 0x0001080001ac7983 */ /* 0x000f280000300a00 */
[----:B------:R-:W-:Y:S01]  /*117d0*/  LDGSTS.E [R243+0x18008], desc[UR60][R228.64], !P2 ;  /* 0x18008000e4f37fae */ /* 0x000fe2000d12187c */
[----:B------:R-:W-:-:S02]  /*117e0*/  ISETP.GE.U32.AND P2, PT, R26, 0x7ffffe86, PT ;  /* 0x7ffffe861a00780c */ /* 0x000fc40003f46070 */
[----:B------:R-:W2:Y:S01]  /*117f0*/  LDC R33, c[0x0][0x230] ;  /* 0x00008c00ff217b82 */ /* 0x000ea20000000800 */
[----:B------:R-:W-:Y:S01]  /*11800*/  VIADD R26, R34, 0xffffff04 ;  /* 0xffffff04221a7836 */ /* 0x000fe20000000000 */
[----:B------:R-:W-:Y:S04]  /*11810*/  LDGSTS.E [R243+0x1800c], desc[UR60][R222.64], !P3 ;  /* 0x1800c000def37fae */ /* 0x000fe8000d92187c */
[----:B------:R-:W-:Y:S01]  /*11820*/  LDGSTS.E [R243+0x1c000], desc[UR60][R24.64], !P6 ;  /* 0x1c00000018f37fae */ /* 0x000fe2000f12187c */
[----:B------:R-:W-:Y:S01]  /*11830*/  ISETP.GE.U32.AND P6, PT, R26, 0x7ffffe85, PT ;  /* 0x7ffffe851a00780c */ /* 0x000fe20003fc6070 */
[----:B------:R-:W2:Y:S01]  /*11840*/  LDC R35, c[0x0][0x230] ;  /* 0x00008c00ff237b82 */ /* 0x000ea20000000800 */
[----:B---3--:R-:W-:Y:S01]  /*11850*/  VIADD R26, R30, 0xffffff43 ;  /* 0xffffff431e1a7836 */ /* 0x008fe20000000000 */
[----:B------:R-:W-:Y:S01]  /*11860*/  LDGSTS.E [R243+0x1c004], desc[UR60][R22.64], !P1 ;  /* 0x1c00400016f37fae */ /* 0x000fe2000c92187c */
[----:B------:R-:W-:Y:S01]  /*11870*/  ISETP.GE.U32.AND P3, PT, R27, 0x7ffffee2, PT ;  /* 0x7ffffee21b00780c */ /* 0x000fe20003f66070 */
[----:B------:R-:W-:-:S02]  /*11880*/  VIADD R27, R31, 0xffffff60 ;  /* 0xffffff601f1b7836 */ /* 0x000fc40000000000 */
[----:B------:R3:W-:Y:S02]  /*11890*/  LDGSTS.E [R243+0x1c008], desc[UR60][R20.64], !P2 ;  /* 0x1c00800014f37fae */ /* 0x0007e4000d12187c */
[----:B------:R-:W3:Y:S01]  /*118a0*/  LDC R32, c[0x0][0x230] ;  /* 0x00008c00ff207b82 */ /* 0x000ee20000000800 */
[----:B------:R-:W-:Y:S01]  /*118b0*/  ISETP.GE.U32.AND P2, PT, R26, 0x7ffffec4, PT ;  /* 0x7ffffec41a00780c */ /* 0x000fe20003f46070 */
[----:B-1----:R-:W-:Y:S01]  /*118c0*/  VIADD R26, R28, 0xffffff41 ;  /* 0xffffff411c1a7836 */ /* 0x002fe20000000000 */
[----:B------:R-:W4:Y:S04]  /*118d0*/  LDL.LU.64 R194, [R1+0x100] ;  /* 0x0001000001c27983 */ /* 0x000f280000300a00 */
[----:B------:R-:W-:Y:S01]  /*118e0*/  LDGSTS.E [R243+0x1c00c], desc[UR60][R18.64], !P6 ;  /* 0x1c00c00012f37fae */ /* 0x000fe2000f12187c */
[----:B------:R-:W1:Y:S03]  /*118f0*/  LDC R34, c[0x0][0x230] ;  /* 0x00008c00ff227b82 */ /* 0x000e660000000800 */
[----:B------:R-:W-:Y:S01]  /*11900*/  LDGSTS.E [R9+0x10000], desc[UR60][R210.64], !P0 ;  /* 0x10000000d2097fae */ /* 0x000fe2000c12187c */
[----:B------:R-:W-:-:S04]  /*11910*/  ISETP.GE.U32.AND P0, PT, R26, 0x7ffffec2, PT ;  /* 0x7ffffec21a00780c */ /* 0x000fc80003f06070 */
[----:B------:R-:W3:Y:S01]  /*11920*/  LDC R31, c[0x0][0x230] ;  /* 0x00008c00ff1f7b82 */ /* 0x000ee20000000800 */
[----:B--2---:R-:W-:Y:S01]  /*11930*/  VIADD R26, R33, 0xffffff40 ;  /* 0xffffff40211a7836 */ /* 0x004fe20000000000 */
[----:B------:R-:W-:Y:S01]  /*11940*/  ISETP.GE.U32.AND P1, PT, R27, 0x7ffffee1, PT ;  /* 0x7ffffee11b00780c */ /* 0x000fe20003f26070 */
[----:B------:R-:W-:Y:S05]  /*11950*/  LDGSTS.E [R9+0x10004], desc[UR60][R208.64], !P5 ;  /* 0x10004000d0097fae */ /* 0x000fea000e92187c */
[----:B------:R-:W2:Y:S01]  /*11960*/  LDC R30, c[0x0][0x230] ;  /* 0x00008c00ff1e7b82 */ /* 0x000ea20000000800 */
[----:B------:R-:W-:Y:S01]  /*11970*/  IADD3 R27, R29, -0xbe, RZ ;  /* 0xffffff421d1b7810 */ /* 0x000fe20007ffe0ff */
[----:B------:R-:W-:Y:S01]  /*11980*/  LDGSTS.E [R9+0x10008], desc[UR60][R206.64], !P3 ;  /* 0x10008000ce097fae */ /* 0x000fe2000d92187c */
[----:B------:R-:W-:-:S03]  /*11990*/  IMAD.WIDE R74, R183, 0x4, R74 ;  /* 0x00000004b74a7825 */ /* 0x000fc600078e024a */
[----:B------:R-:W4:Y:S02]  /*119a0*/  LDL.LU.64 R196, [R1+0xf8] ;  /* 0x0000f80001c47983 */ /* 0x000f240000300a00 */
[----:B------:R-:W2:Y:S01]  /*119b0*/  LDC R33, c[0x0][0x230] ;  /* 0x00008c00ff217b82 */ /* 0x000ea20000000800 */
[----:B------:R-:W-:Y:S01]  /*119c0*/  ISETP.GE.U32.AND P6, PT, R27, 0x7ffffec3, PT ;  /* 0x7ffffec31b00780c */ /* 0x000fe20003fc6070 */
[----:B------:R-:W-:-:S06]  /*119d0*/  VIADD R27, R35, 0xffffff23 ;  /* 0xffffff23231b7836 */ /* 0x000fcc0000000000 */
[----:B------:R-:W2:Y:S01]  /*119e0*/  LDC R28, c[0x0][0x230] ;  /* 0x00008c00ff1c7b82 */ /* 0x000ea20000000800 */
[----:B------:R-:W-:Y:S01]  /*119f0*/  ISETP.GE.U32.AND P5, PT, R26, 0x7ffffec1, PT ;  /* 0x7ffffec11a00780c */ /* 0x000fe20003fa6070 */
[----:B------:R-:W-:Y:S01]  /*11a00*/  LDGSTS.E [R9+0x1000c], desc[UR60][R204.64], !P1 ;  /* 0x1000c000cc097fae */ /* 0x000fe2000c92187c */
[----:B------:R-:W-:Y:S01]  /*11a10*/  ISETP.GE.U32.AND P3, PT, R27, 0x7ffffea4, PT ;  /* 0x7ffffea41b00780c */ /* 0x000fe20003f66070 */
[----:B-1----:R-:W-:Y:S01]  /*11a20*/  VIADD R27, R34, 0xffffff21 ;  /* 0xffffff21221b7836 */ /* 0x002fe20000000000 */
[----:B---3--:R-:W-:Y:S01]  /*11a30*/  IADD3 R26, R32, -0xde, RZ ;  /* 0xffffff22201a7810 */ /* 0x008fe20007ffe0ff */
[----:B------:R-:W-:Y:S02]  /*11a40*/  LDGSTS.E [R9+0x14000], desc[UR60][R144.64], !P2 ;  /* 0x1400000090097fae */ /* 0x000fe4000d12187c */
[----:B------:R-:W1:Y:S01]  /*11a50*/  LDC R29, c[0x0][0x230] ;  /* 0x00008c00ff1d7b82 */ /* 0x000e620000000800 */
[----:B------:R-:W-:Y:S01]  /*11a60*/  ISETP.GE.U32.AND P1, PT, R26, 0x7ffffea3, PT ;  /* 0x7ffffea31a00780c */ /* 0x000fe20003f26070 */
[----:B------:R-:W-:Y:S01]  /*11a70*/  VIADD R26, R31, 0xffffff20 ;  /* 0xffffff201f1a7836 */ /* 0x000fe20000000000 */
[----:B------:R-:W-:Y:S01]  /*11a80*/  ISETP.GE.U32.AND P2, PT, R27, 0x7ffffea2, PT ;  /* 0x7ffffea21b00780c */ /* 0x000fe20003f46070 */
[----:B--2---:R-:W-:Y:S01]  /*11a90*/  VIADD R27, R30, 0xffffff03 ;  /* 0xffffff031e1b7836 */ /* 0x004fe20000000000 */
[----:B------:R-:W-:Y:S03]  /*11aa0*/  LDGSTS.E [R9+0x14004], desc[UR60][R142.64], !P6 ;  /* 0x140040008e097fae */ /* 0x000fe6000f12187c */
[----:B------:R-:W2:Y:S01]  /*11ab0*/  LDC R30, c[0x0][0x230] ;  /* 0x00008c00ff1e7b82 */ /* 0x000ea20000000800 */
[----:B------:R-:W-:Y:S01]  /*11ac0*/  ISETP.GE.U32.AND P6, PT, R26, 0x7ffffea1, PT ;  /* 0x7ffffea11a00780c */ /* 0x000fe20003fc6070 */
[----:B------:R-:W-:Y:S01]  /*11ad0*/  LDGSTS.E [R9+0x14008], desc[UR60][R140.64], !P0 ;  /* 0x140080008c097fae */ /* 0x000fe2000c12187c */
[----:B------:R-:W-:-:S02]  /*11ae0*/  IADD3 R26, R33, -0xfe, RZ ;  /* 0xffffff02211a7810 */ /* 0x000fc40007ffe0ff */
[----:B------:R-:W-:Y:S01]  /*11af0*/  ISETP.GE.U32.AND P0, PT, R27, 0x7ffffe84, PT ;  /* 0x7ffffe841b00780c */ /* 0x000fe20003f06070 */
[----:B------:R-:W-:Y:S02]  /*11b00*/  LDGSTS.E [R9+0x1400c], desc[UR60][R138.64], !P5 ;  /* 0x1400c0008a097fae */ /* 0x000fe4000e92187c */
[----:B------:R-:W3:Y:S01]  /*11b10*/  LDC R32, c[0x0][0x230] ;  /* 0x00008c00ff207b82 */ /* 0x000ee20000000800 */
[----:B------:R-:W-:Y:S01]  /*11b20*/  VIADD R27, R28, 0xffffff00 ;  /* 0xffffff001c1b7836 */ /* 0x000fe20000000000 */
[----:B------:R-:W-:Y:S01]  /*11b30*/  LDGSTS.E [R9+0x18000], desc[UR60][R80.64], !P3 ;  /* 0x1800000050097fae */ /* 0x000fe2000d92187c */
[----:B------:R-:W-:-:S03]  /*11b40*/  IMAD.WIDE R16, R183, 0x4, R16 ;  /* 0x00000004b7107825 */ /* 0x000fc600078e0210 */
[----:B------:R-:W4:Y:S02]  /*11b50*/  LDL.LU.64 R240, [R1+0xf0] ;  /* 0x0000f00001f07983 */ /* 0x000f240000300a00 */
[----:B------:R-:W3:Y:S01]  /*11b60*/  LDC R33, c[0x0][0x230] ;  /* 0x00008c00ff217b82 */ /* 0x000ee20000000800 */
[----:B------:R-:W-:Y:S01]  /*11b70*/  ISETP.GE.AND P3, PT, R3, R27, PT ;  /* 0x0000001b0300720c */ /* 0x000fe20003f66270 */
[----:B------:R-:W-:Y:S01]  /*11b80*/  LDGSTS.E [R9+0x18004], desc[UR60][R78.64], !P1 ;  /* 0x180040004e097fae */ /* 0x000fe2000c92187c */
[----:B------:R-:W-:-:S05]  /*11b90*/  ISETP.GE.U32.AND P5, PT, R26, 0x7ffffe83, PT ;  /* 0x7ffffe831a00780c */ /* 0x000fca0003fa6070 */
[----:B------:R-:W3:Y:S01]  /*11ba0*/  LDC R31, c[0x0][0x230] ;  /* 0x00008c00ff1f7b82 */ /* 0x000ee20000000800 */
[----:B------:R-:W-:-:S07]  /*11bb0*/  ISETP.GT.AND P1, PT, R0, 0x17f, PT ;  /* 0x0000017f0000780c */ /* 0x000fce0003f24270 */
[----:B------:R-:W3:Y:S01]  /*11bc0*/  LDC R34, c[0x0][0x230] ;  /* 0x00008c00ff227b82 */ /* 0x000ee20000000800 */
[----:B------:R-:W-:Y:S01]  /*11bd0*/  SEL R26, RZ, 0x4, P3 ;  /* 0x00000004ff1a7807 */ /* 0x000fe20001800000 */
[----:B-1----:R-:W-:Y:S01]  /*11be0*/  VIADD R28, R29, 0xffffff01 ;  /* 0xffffff011d1c7836 */ /* 0x002fe20000000000 */
[----:B------:R-:W-:Y:S05]  /*11bf0*/  LDGSTS.E [R9+0x18008], desc[UR60][R76.64], !P2 ;  /* 0x180080004c097fae */ /* 0x000fea000d12187c */
[----:B------:R-:W1:Y:S01]  /*11c00*/  LDC R239, c[0x0][0x230] ;  /* 0x00008c00ffef7b82 */ /* 0x000e620000000800 */
[----:B------:R-:W-:Y:S01]  /*11c10*/  SEL R26, R26, RZ, P1 ;  /* 0x000000ff1a1a7207 */ /* 0x000fe20000800000 */
[----:B------:R-:W-:Y:S06]  /*11c20*/  LDGSTS.E [R9+0x1800c], desc[UR60][R74.64], !P6 ;  /* 0x1800c0004a097fae */ /* 0x000fec000f12187c */
[----:B------:R-:W4:Y:S01]  /*11c30*/  LDC R21, c[0x0][0x230] ;  /* 0x00008c00ff157b82 */ /* 0x000f220000000800 */
[----:B------:R-:W-:Y:S01]  /*11c40*/  ISETP.NE.U32.AND P1, PT, R26, RZ, PT ;  /* 0x000000ff1a00720c */ /* 0x000fe20003f25070 */
[----:B------:R-:W-:Y:S06]  /*11c50*/  LDGSTS.E [R9+0x1c000], desc[UR60][R16.64], !P0 ;  /* 0x1c00000010097fae */ /* 0x000fec000c12187c */
[----:B------:R-:W4:Y:S01]  /*11c60*/  LDC R20, c[0x0][0x230] ;  /* 0x00008c00ff147b82 */ /* 0x000f220000000800 */
[----:B--2---:R-:W-:-:S02]  /*11c70*/  IADD3 R26, R30, -0x102, RZ ;  /* 0xfffffefe1e1a7810 */ /* 0x004fc40007ffe0ff */
[----:B------:R-:W-:Y:S02]  /*11c80*/  ISETP.GE.U32.AND P2, PT, R28, 0x7ffffe82, PT ;  /* 0x7ffffe821c00780c */ /* 0x000fe40003f46070 */
[----:B------:R-:W-:Y:S01]  /*11c90*/  ISETP.GE.U32.AND P3, PT, R27, 0x7ffffe81, PT ;  /* 0x7ffffe811b00780c */ /* 0x000fe20003f66070 */
[----:B------:R-:W-:Y:S01]  /*11ca0*/  IMAD.WIDE R14, R183, 0x4, R14 ;  /* 0x00000004b70e7825 */ /* 0x000fe200078e020e */
[----:B------:R-:W-:-:S03]  /*11cb0*/  ISETP.GE.U32.AND P0, PT, R26, 0x7ffffe7f, PT ;  /* 0x7ffffe7f1a00780c */ /* 0x000fc60003f06070 */
[----:B---3--:R-:W-:Y:S02]  /*11cc0*/  VIADD R27, R32, 0xfffffeff ;  /* 0xfffffeff201b7836 */ /* 0x008fe40000000000 */
[----:B------:R-:W-:Y:S01]  /*11cd0*/  IMAD.WIDE R12, R183, 0x4, R12 ;  /* 0x00000004b70c7825 */ /* 0x000fe200078e020c */
[----:B------:R-:W-:Y:S03]  /*11ce0*/  STL.64 [R1+0x1008], R16 ;  /* 0x0010081001007387 */ /* 0x000fe60000100a00 */
[----:B------:R-:W-:Y:S01]  /*11cf0*/  VIADD R26, R33, 0xfffffefd ;  /* 0xfffffefd211a7836 */ /* 0x000fe20000000000 */
[----:B------:R-:W-:Y:S01]  /*11d00*/  STL.64 [R1+0x1018], R182 ;  /* 0x001018b601007387 */ /* 0x000fe20000100a00 */
[----:B------:R-:W-:Y:S01]  /*11d10*/  IMAD.WIDE R10, R183, 0x4, R10 ;  /* 0x00000004b70a7825 */ /* 0x000fe200078e020a */
[----:B------:R-:W-:Y:S02]  /*11d20*/  ISETP.GE.U32.AND P6, PT, R27, 0x7ffffe80, PT ;  /* 0x7ffffe801b00780c */ /* 0x000fe40003fc6070 */
[----:B------:R2:W-:Y:S01]  /*11d30*/  LDGSTS.E [R9+0x1c004], desc[UR60][R14.64], !P5 ;  /* 0x1c0040000e097fae */ /* 0x0005e2000e92187c */
[----:B------:R-:W-:Y:S01]  /*11d40*/  ISETP.GE.U32.AND P5, PT, R26, 0x7ffffe7e, PT ;  /* 0x7ffffe7e1a00780c */ /* 0x000fe20003fa6070 */
[----:B------:R-:W-:-:S02]  /*11d50*/  VIADD R27, R31, 0xfffffefc ;  /* 0xfffffefc1f1b7836 */ /* 0x000fc40000000000 */
[----:B------:R-:W-:Y:S01]  /*11d60*/  STL.64 [R1+0x1010], R14 ;  /* 0x0010100e01007387 */ /* 0x000fe20000100a00 */
[----:B------:R-:W-:-:S03]  /*11d70*/  VIADD R26, R34, 0xfffffedf ;  /* 0xfffffedf221a7836 */ /* 0x000fc60000000000 */
[----:B------:R-:W-:Y:S04]  /*11d80*/  STL.64 [R1+0x1020], R12 ;  /* 0x0010200c01007387 */ /* 0x000fe80000100a00 */
[----:B------:R-:W-:Y:S04]  /*11d90*/  STL.64 [R1+0x1040], R8 ;  /* 0x0010400801007387 */ /* 0x000fe80000100a00 */
[----:B------:R-:W-:Y:S04]  /*11da0*/  STL.64 [R1+0x1028], R10 ;  /* 0x0010280a01007387 */ /* 0x000fe80000100a00 */
[----:B------:R-:W-:Y:S01]  /*11db0*/  LDGSTS.E [R9+0x1c008], desc[UR60][R12.64], !P2 ;  /* 0x1c0080000c097fae */ /* 0x000fe2000d12187c */
[----:B------:R-:W-:-:S03]  /*11dc0*/  ISETP.GE.U32.AND P2, PT, R27, 0x7ffffe7d, PT ;  /* 0x7ffffe7d1b00780c */ /* 0x000fc60003f46070 */
[----:B-1----:R-:W-:Y:S04]  /*11dd0*/  STL.64 [R1+0x1030], R238 ;  /* 0x001030ee01007387 */ /* 0x002fe80000100a00 */
[----:B------:R1:W-:Y:S01]  /*11de0*/  LDGSTS.E [R9+0x1c00c], desc[UR60][R10.64], !P3 ;  /* 0x1c00c0000a097fae */ /* 0x0003e2000d92187c */
[----:B------:R-:W-:-:S03]  /*11df0*/  ISETP.GE.U32.AND P3, PT, R26, 0x7ffffe60, PT ;  /* 0x7ffffe601a00780c */ /* 0x000fc60003f66070 */
[----:B----4-:R-:W-:Y:S04]  /*11e00*/  STL.64 [R1+0x1038], R2 ;  /* 0x0010380201007387 */ /* 0x010fe80000100a00 */
[----:B------:R-:W-:Y:S04]  /*11e10*/  STL.64 [R1+0x1048], R20 ;  /* 0x0010481401007387 */ /* 0x000fe80000100a00 */
[----:B------:R-:W3:Y:S04]  /*11e20*/  LDL.LU.64 R174, [R1+0xe8] ;  /* 0x0000e80001ae7983 */ /* 0x000ee80000300a00 */
[----:B------:R-:W0:Y:S01]  /*11e30*/  LDGDEPBAR ;  /* 0x00000000000079af */ /* 0x000e220000000000 */
[----:B------:R-:W-:-:S03]  /*11e40*/  IMAD.WIDE R26, R185, 0x4, R198 ;  /* 0x00000004b91a7825 */ /* 0x000fc600078e02c6 */
[----:B------:R-:W4:Y:S01]  /*11e50*/  LDL.LU.64 R198, [R1+0xe0] ;  /* 0x0000e00001c67983 */ /* 0x000f220000300a00 */
[----:B------:R-:W-:-:S03]  /*11e60*/  IMAD.WIDE R28, R185, 0x4, R200 ;  /* 0x00000004b91c7825 */ /* 0x000fc600078e02c8 */
[----:B------:R-:W2:Y:S04]  /*11e70*/  LDL.LU.64 R186, [R1+0xd8] ;  /* 0x0000d80001ba7983 */ /* 0x000ea80000300a00 */
[----:B------:R-:W3:Y:S01]  /*11e80*/  LDL.LU.64 R200, [R1+0xd0] ;  /* 0x0000d00001c87983 */ /* 0x000ee20000300a00 */
[----:B------:R-:W-:-:S03]  /*11e90*/  IMAD.WIDE R32, R185, 0x4, R202 ;  /* 0x00000004b9207825 */ /* 0x000fc600078e02ca */
[----:B------:R-:W3:Y:S04]  /*11ea0*/  LDL.LU.64 R176, [R1+0xc8] ;  /* 0x0000c80001b07983 */ /* 0x000ee80000300a00 */
[----:B------:R-:W3:Y:S04]  /*11eb0*/  LDL.LU.64 R236, [R1+0xc0] ;  /* 0x0000c00001ec7983 */ /* 0x000ee80000300a00 */
[----:B------:R-:W3:Y:S01]  /*11ec0*/  LDL.LU.64 R202, [R1+0xb8] ;  /* 0x0000b80001ca7983 */ /* 0x000ee20000300a00 */
[----:B------:R-:W-:-:S03]  /*11ed0*/  IMAD.WIDE R30, R185, 0x4, R246 ;  /* 0x00000004b91e7825 */ /* 0x000fc600078e02f6 */
[----:B------:R-:W3:Y:S04]  /*11ee0*/  LDL.LU.64 R178, [R1+0xb0] ;  /* 0x0000b00001b27983 */ /* 0x000ee80000300a00 */
[----:B------:R-:W3:Y:S01]  /*11ef0*/  LDL.LU.64 R180, [R1+0xa8] ;  /* 0x0000a80001b47983 */ /* 0x000ee20000300a00 */
[----:B------:R-:W-:-:S03]  /*11f00*/  IMAD.WIDE R36, R185, 0x4, R4 ;  /* 0x00000004b9247825 */ /* 0x000fc600078e0204 */
[----:B------:R-:W3:Y:S01]  /*11f10*/  LDL.LU.64 R246, [R1+0xa0] ;  /* 0x0000a00001f67983 */ /* 0x000ee20000300a00 */
[----:B------:R-:W-:-:S03]  /*11f20*/  IMAD.WIDE R34, R185, 0x4, R188 ;  /* 0x00000004b9227825 */ /* 0x000fc600078e02bc */
[----:B------:R-:W3:Y:S01]  /*11f30*/  LDL.LU.64 R4, [R1+0x98] ;  /* 0x0000980001047983 */ /* 0x000ee20000300a00 */
[----:B------:R-:W-:-:S03]  /*11f40*/  IMAD.WIDE R38, R185, 0x4, R190 ;  /* 0x00000004b9267825 */ /* 0x000fc600078e02be */
[----:B------:R-:W3:Y:S01]  /*11f50*/  LDL.LU.64 R188, [R1+0x90] ;  /* 0x0000900001bc7983 */ /* 0x000ee20000300a00 */
[----:B------:R-:W-:-:S03]  /*11f60*/  IMAD.WIDE R42, R185, 0x4, R6 ;  /* 0x00000004b92a7825 */ /* 0x000fc600078e0206 */
[----:B------:R-:W3:Y:S04]  /*11f70*/  LDL.LU.64 R190, [R1+0x88] ;  /* 0x0000880001be7983 */ /* 0x000ee80000300a00 */
[----:B------:R-:W3:Y:S01]  /*11f80*/  LDL.LU.64 R6, [R1+0x80] ;  /* 0x0000800001067983 */ /* 0x000ee20000300a00 */
[----:B------:R-:W-:-:S03]  /*11f90*/  IMAD.WIDE R40, R185, 0x4, R170 ;  /* 0x00000004b9287825 */ /* 0x000fc600078e02aa */
[----:B------:R-:W-:Y:S04]  /*11fa0*/  LDGSTS.E [R242+-0x70000], desc[UR60][R26.64], P4 ;  /* 0x900000001af27fae */ /* 0x000fe8000a12187c */
[----:B------:R-:W-:Y:S01]  /*11fb0*/  LDGSTS.E [R242+-0x6fc00], desc[UR60][R42.64], P4 ;  /* 0x904000002af27fae */ /* 0x000fe2000a12187c */
[----:B------:R-:W-:-:S03]  /*11fc0*/  IMAD.WIDE R44, R185, 0x4, R192 ;  /* 0x00000004b92c7825 */ /* 0x000fc600078e02c0 */
[----:B------:R-:W3:Y:S01]  /*11fd0*/  LDL.LU.64 R192, [R1+0x78] ;  /* 0x0000780001c07983 */ /* 0x000ee20000300a00 */
[----:B------:R-:W-:-:S03]  /*11fe0*/  IMAD.WIDE R48, R185, 0x4, R194 ;  /* 0x00000004b9307825 */ /* 0x000fc600078e02c2 */
[----:B------:R-:W3:Y:S01]  /*11ff0*/  LDL.LU.64 R194, [R1+0x70] ;  /* 0x0000700001c27983 */ /* 0x000ee20000300a00 */
[----:B------:R-:W-:-:S03]  /*12000*/  IMAD.WIDE R50, R185, 0x4, R196 ;  /* 0x00000004b9327825 */ /* 0x000fc600078e02c4 */
[----:B------:R-:W3:Y:S01]  /*12010*/  LDL.LU.64 R196, [R1+0x68] ;  /* 0x0000680001c47983 */ /* 0x000ee20000300a00 */
[----:B------:R-:W-:-:S03]  /*12020*/  IMAD.WIDE R52, R185, 0x4, R240 ;  /* 0x00000004b9347825 */ /* 0x000fc600078e02f0 */
[----:B------:R-:W3:Y:S01]  /*12030*/  LDL.LU.64 R240, [R1+0x160] ;  /* 0x0001600001f07983 */ /* 0x000ee20000300a00 */
[----:B----4-:R-:W-:-:S03]  /*12040*/  IMAD.WIDE R56, R185, 0x4, R198 ;  /* 0x00000004b9387825 */ /* 0x010fc600078e02c6 */
[----:B------:R-:W4:Y:S01]  /*12050*/  LDL.LU.64 R198, [R1+0x168] ;  /* 0x0001680001c67983 */ /* 0x000f220000300a00 */
[----:B--2---:R-:W-:-:S03]  /*12060*/  IMAD.WIDE R58, R185, 0x4, R186 ;  /* 0x00000004b93a7825 */ /* 0x004fc600078e02ba */
[----:B------:R-:W2:Y:S01]  /*12070*/  LDL.LU.64 R186, [R1+0x170] ;  /* 0x0001700001ba7983 */ /* 0x000ea20000300a00 */
[----:B---3--:R-:W-:-:S03]  /*12080*/  IMAD.WIDE R60, R185, 0x4, R200 ;  /* 0x00000004b93c7825 */ /* 0x008fc600078e02c8 */
[----:B------:R-:W3:Y:S01]  /*12090*/  LDL.LU.64 R200, [R1+0x178] ;  /* 0x0001780001c87983 */ /* 0x000ee20000300a00 */
[----:B------:R-:W-:-:S03]  /*120a0*/  IMAD.WIDE R46, R185, 0x4, R172 ;  /* 0x00000004b92e7825 */ /* 0x000fc600078e02ac */
[----:B------:R-:W-:Y:S01]  /*120b0*/  LDGSTS.E [R242+-0x6f800], desc[UR60][R58.64], P4 ;  /* 0x908000003af27fae */ /* 0x000fe2000a12187c */
[----:B------:R-:W-:-:S03]  /*120c0*/  IMAD.WIDE R66, R185, 0x4, R202 ;  /* 0x00000004b9427825 */ /* 0x000fc600078e02ca */
[----:B------:R-:W2:Y:S01]  /*120d0*/  LDL.LU.64 R202, [R1+0x180] ;  /* 0x0001800001ca7983 */ /* 0x000ea20000300a00 */
[----:B------:R-:W-:-:S03]  /*120e0*/  IMAD.WIDE R72, R185, 0x4, R246 ;  /* 0x00000004b9487825 */ /* 0x000fc600078e02f6 */
[----:B------:R-:W2:Y:S01]  /*120f0*/  LDL.LU.64 R246, [R1+0x188] ;  /* 0x0001880001f67983 */ /* 0x000ea20000300a00 */
[----:B------:R-:W-:-:S03]  /*12100*/  IMAD.WIDE R82, R185, 0x4, R4 ;  /* 0x00000004b9527825 */ /* 0x000fc600078e0204 */
[----:B------:R-:W2:Y:S01]  /*12110*/  LDL.LU.64 R4, [R1+0x190] ;  /* 0x0001900001047983 */ /* 0x000ea20000300a00 */
[----:B------:R-:W-:-:S03]  /*12120*/  IMAD.WIDE R84, R185, 0x4, R188 ;  /* 0x00000004b9547825 */ /* 0x000fc600078e02bc */
[----:B------:R-:W2:Y:S04]  /*12130*/  LDL.LU.64 R170, [R1+0x198] ;  /* 0x0001980001aa7983 */ /* 0x000ea80000300a00 */
[----:B------:R-:W2:Y:S01]  /*12140*/  LDL.LU.64 R188, [R1+0x1a0] ;  /* 0x0001a00001bc7983 */ /* 0x000ea20000300a00 */
[----:B------:R-:W-:-:S03]  /*12150*/  IMAD.WIDE R88, R185, 0x4, R6 ;  /* 0x00000004b9587825 */ /* 0x000fc600078e0206 */
[----:B------:R-:W2:Y:S01]  /*12160*/  LDL.LU.64 R6, [R1+0x1a8] ;  /* 0x0001a80001067983 */ /* 0x000ea20000300a00 */
[----:B------:R-:W-:-:S03]  /*12170*/  IMAD.WIDE R86, R185, 0x4, R190 ;  /* 0x00000004b9567825 */ /* 0x000fc600078e02be */
[----:B------:R-:W2:Y:S04]  /*12180*/  LDL.LU.64 R172, [R1+0x1b0] ;  /* 0x0001b00001ac7983 */ /* 0x000ea80000300a00 */
[----:B------:R-:W2:Y:S01]  /*12190*/  LDL.LU.64 R190, [R1+0x1b8] ;  /* 0x0001b80001be7983 */ /* 0x000ea20000300a00 */
[----:B------:R-:W-:-:S03]  /*121a0*/  IMAD.WIDE R54, R185, 0x4, R174 ;  /* 0x00000004b9367825 */ /* 0x000fc600078e02ae */
[----:B------:R-:W-:Y:S01]  /*121b0*/  LDGSTS.E [R242+-0x6f400], desc[UR60][R82.64], P4 ;  /* 0x90c0000052f27fae */ /* 0x000fe2000a12187c */
[----:B------:R-:W-:-:S04]  /*121c0*/  IMAD.WIDE R62, R185, 0x4, R176 ;  /* 0x00000004b93e7825 */ /* 0x000fc800078e02b0 */
[----:B------:R-:W-:-:S04]  /*121d0*/  IMAD.WIDE R64, R185, 0x4, R236 ;  /* 0x00000004b9407825 */ /* 0x000fc800078e02ec */
[C---:B------:R-:W-:Y:S02]  /*121e0*/  IMAD.WIDE R90, R185.reuse, 0x4, R192 ;  /* 0x00000004b95a7825 */ /* 0x040fe400078e02c0 */
[----:B------:R-:W2:Y:S02]  /*121f0*/  LDL.LU.64 R192, [R1+0x1c0] ;  /* 0x0001c00001c07983 */ /* 0x000ea40000300a00 */
[----:B------:R-:W-:-:S04]  /*12200*/  IMAD.WIDE R68, R185, 0x4, R178 ;  /* 0x00000004b9447825 */ /* 0x000fc800078e02b2 */
[----:B------:R-:W-:-:S04]  /*12210*/  IMAD.WIDE R70, R185, 0x4, R180 ;  /* 0x00000004b9467825 */ /* 0x000fc800078e02b4 */
[C---:B------:R-:W-:Y:S02]  /*12220*/  IMAD.WIDE R92, R185.reuse, 0x4, R194 ;  /* 0x00000004b95c7825 */ /* 0x040fe400078e02c2 */
[----:B------:R-:W2:Y:S04]  /*12230*/  LDL.LU.64 R194, [R1+0x1c8] ;  /* 0x0001c80001c27983 */ /* 0x000ea80000300a00 */
[----:B------:R-:W2:Y:S01]  /*12240*/  LDL.LU.64 R174, [R1+0x1d0] ;  /* 0x0001d00001ae7983 */ /* 0x000ea20000300a00 */
[----:B------:R-:W-:-:S04]  /*12250*/  IMAD.WIDE R94, R185, 0x4, R196 ;  /* 0x00000004b95e7825 */ /* 0x000fc800078e02c4 */
[C---:B------:R-:W-:Y:S02]  /*12260*/  IMAD.WIDE R96, R185.reuse, 0x4, R240 ;  /* 0x00000004b9607825 */ /* 0x040fe400078e02f0 */
[----:B------:R-:W2:Y:S04]  /*12270*/  LDL.LU.64 R240, [R1+0x1d8] ;  /* 0x0001d80001f07983 */ /* 0x000ea80000300a00 */
[----:B------:R-:W2:Y:S01]  /*12280*/  LDL.LU.64 R196, [R1+0x1e0] ;  /* 0x0001e00001c47983 */ /* 0x000ea20000300a00 */
[----:B----4-:R-:W-:-:S03]  /*12290*/  IMAD.WIDE R98, R185, 0x4, R198 ;  /* 0x00000004b9627825 */ /* 0x010fc600078e02c6 */
[----:B------:R-:W4:Y:S04]  /*122a0*/  LDL.LU.64 R198, [R1+0x1e8] ;  /* 0x0001e80001c67983 */ /* 0x000f280000300a00 */
[----:B------:R-:W4:Y:S01]  /*122b0*/  LDL.LU.64 R176, [R1+0x1f0] ;  /* 0x0001f00001b07983 */ /* 0x000f220000300a00 */
[----:B---3--:R-:W-:-:S03]  /*122c0*/  IMAD.WIDE R102, R185, 0x4, R200 ;  /* 0x00000004b9667825 */ /* 0x008fc600078e02c8 */
[----:B------:R-:W3:Y:S04]  /*122d0*/  LDL.LU.64 R236, [R1+0x1f8] ;  /* 0x0001f80001ec7983 */ /* 0x000ee80000300a00 */
[----:B------:R-:W3:Y:S01]  /*122e0*/  LDL.LU.64 R200, [R1+0x200] ;  /* 0x0002000001c87983 */ /* 0x000ee20000300a00 */
[----:B--2---:R-:W-:-:S03]  /*122f0*/  IMAD.WIDE R100, R185, 0x4, R186 ;  /* 0x00000004b9647825 */ /* 0x004fc600078e02ba */
[----:B------:R-:W2:Y:S01]  /*12300*/  LDL.LU.64 R178, [R1+0x208] ;  /* 0x0002080001b27983 */ /* 0x000ea20000300a00 */
[----:B------:R-:W-:-:S03]  /*12310*/  IMAD.WIDE R104, R185, 0x4, R202 ;  /* 0x00000004b9687825 */ /* 0x000fc600078e02ca */
[----:B------:R-:W2:Y:S04]  /*12320*/  LDL.LU.64 R180, [R1+0x210] ;  /* 0x0002100001b47983 */ /* 0x000ea80000300a00 */
[----:B------:R-:W2:Y:S04]  /*12330*/  LDL.LU.64 R202, [R1+0x218] ;  /* 0x0002180001ca7983 */ /* 0x000ea80000300a00 */
[----:B------:R-:W2:Y:S01]  /*12340*/  LDL.LU.64 R186, [R1+0x220] ;  /* 0x0002200001ba7983 */ /* 0x000ea20000300a00 */
[----:B------:R-:W-:-:S03]  /*12350*/  IMAD.WIDE R106, R185, 0x4, R246 ;  /* 0x00000004b96a7825 */ /* 0x000fc600078e02f6 */
[----:B------:R-:W2:Y:S01]  /*12360*/  LDL.LU.64 R246, [R1+0x228] ;  /* 0x0002280001f67983 */ /* 0x000ea20000300a00 */
[----:B------:R-:W-:-:S03]  /*12370*/  IMAD.WIDE R108, R185, 0x4, R4 ;  /* 0x00000004b96c7825 */ /* 0x000fc600078e0204 */
[----:B------:R-:W2:Y:S01]  /*12380*/  LDL.LU.64 R4, [R1+0x230] ;  /* 0x0002300001047983 */ /* 0x000ea20000300a00 */
[----:B------:R-:W-:-:S03]  /*12390*/  IMAD.WIDE R110, R185, 0x4, R170 ;  /* 0x00000004b96e7825 */ /* 0x000fc600078e02aa */
[----:B------:R-:W-:Y:S01]  /*123a0*/  LDGSTS.E [R242+-0x6f000], desc[UR60][R98.64], P4 ;  /* 0x9100000062f27fae */ /* 0x000fe2000a12187c */
        /* <DEDUP_REMOVED lines=16> */
[----:B----4-:R-:W-:-:S03]  /*124b0*/  IMAD.WIDE R130, R185, 0x4, R198 ;  /* 0x00000004b9827825 */ /* 0x010fc600078e02c6 */
[----:B------:R-:W4:Y:S01]  /*124c0*/  LDL.LU.64 R198, [R1+0x270] ;  /* 0x0002700001c67983 */ /* 0x000f220000300a00 */
[----:B------:R-:W-:-:S03]  /*124d0*/  IMAD.WIDE R124, R185, 0x4, R174 ;  /* 0x00000004b97c7825 */ /* 0x000fc600078e02ae */
[----:B------:R-:W-:Y:S01]  /*124e0*/  LDGSTS.E [R242+-0x6e800], desc[UR60][R130.64], P4 ;  /* 0x9180000082f27fae */ /* 0x000fe2000a12187c */
[----:B---3--:R-:W-:-:S03]  /*124f0*/  IMAD.WIDE R136, R185, 0x4, R200 ;  /* 0x00000004b9887825 */ /* 0x008fc600078e02c8 */
[----:B------:R-:W3:Y:S01]  /*12500*/  LDL.LU.64 R200, [R1+0x278] ;  /* 0x0002780001c87983 */ /* 0x000ee20000300a00 */
[----:B--2---:R-:W-:-:S03]  /*12510*/  IMAD.WIDE R150, R185, 0x4, R202 ;  /* 0x00000004b9967825 */ /* 0x004fc600078e02ca */
[----:B------:R-:W2:Y:S01]  /*12520*/  LDL.LU.64 R202, [R1+0x280] ;  /* 0x0002800001ca7983 */ /* 0x000ea20000300a00 */
[----:B------:R-:W-:-:S05]  /*12530*/  IMAD.WIDE R152, R185, 0x4, R186 ;  /* 0x00000004b9987825 */ /* 0x000fca00078e02ba */
[----:B------:R-:W-:Y:S01]  /*12540*/  STL.64 [R1+0x1050], R152 ;  /* 0x0010509801007387 */ /* 0x000fe20000100a00 */
[----:B------:R-:W-:-:S03]  /*12550*/  IMAD.WIDE R156, R185, 0x4, R4 ;  /* 0x00000004b99c7825 */ /* 0x000fc600078e0204 */
[----:B------:R-:W2:Y:S01]  /*12560*/  LDL.LU.64 R4, [R1+0x288] ;  /* 0x0002880001047983 */ /* 0x000ea20000300a00 */
[----:B------:R-:W-:-:S03]  /*12570*/  IMAD.WIDE R158, R185, 0x4, R188 ;  /* 0x00000004b99e7825 */ /* 0x000fc600078e02bc */
[----:B------:R-:W-:Y:S01]  /*12580*/  STL.64 [R1+0x10b8], R156 ;  /* 0x0010b89c01007387 */ /* 0x000fe20000100a00 */
[----:B------:R-:W-:-:S03]  /*12590*/  IMAD.WIDE R160, R185, 0x4, R6 ;  /* 0x00000004b9a07825 */ /* 0x000fc600078e0206 */
[----:B------:R-:W-:Y:S04]  /*125a0*/  STL.64 [R1+0x1090], R158 ;  /* 0x0010909e01007387 */ /* 0x000fe80000100a00 */
[----:B------:R-:W2:Y:S01]  /*125b0*/  LDL.LU.64 R6, [R1+0x290] ;  /* 0x0002900001067983 */ /* 0x000ea20000300a00 */
[----:B------:R-:W-:-:S03]  /*125c0*/  IMAD.WIDE R162, R185, 0x4, R190 ;  /* 0x00000004b9a27825 */ /* 0x000fc600078e02be */
[----:B------:R-:W-:Y:S04]  /*125d0*/  STL.64 [R1+0x1070], R160 ;  /* 0x001070a001007387 */ /* 0x000fe80000100a00 */
[----:B------:R-:W-:Y:S01]  /*125e0*/  STL.64 [R1+0x1058], R162 ;  /* 0x001058a201007387 */ /* 0x000fe20000100a00 */
[----:B------:R-:W-:-:S04]  /*125f0*/  IMAD.WIDE R132, R185, 0x4, R176 ;  /* 0x00000004b9847825 */ /* 0x000fc800078e02b0 */
[----:B------:R-:W-:-:S05]  /*12600*/  IMAD.WIDE R164, R185, 0x4, R192 ;  /* 0x00000004b9a47825 */ /* 0x000fca00078e02c0 */
[----:B------:R-:W-:Y:S04]  /*12610*/  STL.64 [R1+0x1060], R164 ;  /* 0x001060a401007387 */ /* 0x000fe80000100a00 */
[----:B------:R-:W2:Y:S01]  /*12620*/  LDL.LU.64 R188, [R1+0x298] ;  /* 0x0002980001bc7983 */ /* 0x000ea20000300a00 */
[----:B------:R-:W-:-:S04]  /*12630*/  IMAD.WIDE R146, R185, 0x4, R178 ;  /* 0x00000004b9927825 */ /* 0x000fc800078e02b2 */
[----:B------:R-:W-:-:S05]  /*12640*/  IMAD.WIDE R166, R185, 0x4, R194 ;  /* 0x00000004b9a67825 */ /* 0x000fca00078e02c2 */
[----:B------:R-:W-:Y:S01]  /*12650*/  STL.64 [R1+0x1078], R166 ;  /* 0x001078a601007387 */ /* 0x000fe20000100a00 */
[----:B------:R-:W-:-:S04]  /*12660*/  IMAD.WIDE R148, R185, 0x4, R180 ;  /* 0x00000004b9947825 */ /* 0x000fc800078e02b4 */
[C---:B------:R-:W-:Y:S02]  /*12670*/  IMAD.WIDE R168, R185.reuse, 0x4, R240 ;  /* 0x00000004b9a87825 */ /* 0x040fe400078e02f0 */
[----:B------:R-:W2:Y:S04]  /*12680*/  LDL.LU.64 R240, [R1+0x2a0] ;  /* 0x0002a00001f07983 */ /* 0x000ea80000300a00 */
[----:B------:R-:W-:Y:S01]  /*12690*/  STL.64 [R1+0x1080], R168 ;  /* 0x001080a801007387 */ /* 0x000fe20000100a00 */
[----:B------:R-:W-:-:S03]  /*126a0*/  IMAD.WIDE R170, R185, 0x4, R196 ;  /* 0x00000004b9aa7825 */ /* 0x000fc600078e02c4 */
[----:B------:R-:W2:Y:S04]  /*126b0*/  LDL.LU.64 R190, [R1+0x2a8] ;  /* 0x0002a80001be7983 */ /* 0x000ea80000300a00 */
[----:B------:R-:W2:Y:S01]  /*126c0*/  LDL.LU.64 R192, [R1+0x2b0] ;  /* 0x0002b00001c07983 */ /* 0x000ea20000300a00 */
[----:B----4-:R-:W-:-:S05]  /*126d0*/  IMAD.WIDE R172, R185, 0x4, R198 ;  /* 0x00000004b9ac7825 */ /* 0x010fca00078e02c6 */
[----:B------:R-:W-:Y:S04]  /*126e0*/  STL.64 [R1+0x10c0], R172 ;  /* 0x0010c0ac01007387 */ /* 0x000fe80000100a00 */
[----:B------:R-:W4:Y:S01]  /*126f0*/  LDL.LU.64 R194, [R1+0x2b8] ;  /* 0x0002b80001c27983 */ /* 0x000f220000300a00 */
[----:B---3--:R-:W-:-:S03]  /*12700*/  IMAD.WIDE R174, R185, 0x4, R200 ;  /* 0x00000004b9ae7825 */ /* 0x008fc600078e02c8 */
[----:B------:R-:W3:Y:S04]  /*12710*/  LDL.LU.64 R196, [R1+0x2c0] ;  /* 0x0002c00001c47983 */ /* 0x000ee80000300a00 */
[----:B------:R-:W-:Y:S04]  /*12720*/  STL.64 [R1+0x1098], R174 ;  /* 0x001098ae01007387 */ /* 0x000fe80000100a00 */
[----:B------:R-:W3:Y:S01]  /*12730*/  LDL.LU.64 R198, [R1+0x2c8] ;  /* 0x0002c80001c67983 */ /* 0x000ee20000300a00 */
[----:B--2---:R-:W-:-:S03]  /*12740*/  IMAD.WIDE R176, R185, 0x4, R202 ;  /* 0x00000004b9b07825 */ /* 0x004fc600078e02ca */
[----:B------:R-:W2:Y:S04]  /*12750*/  LDL.LU.64 R200, [R1+0x2d0] ;  /* 0x0002d00001c87983 */ /* 0x000ea80000300a00 */
[----:B------:R-:W2:Y:S04]  /*12760*/  LDL.LU.64 R202, [R1+0x2d8] ;  /* 0x0002d80001ca7983 */ /* 0x000ea80000300a00 */
[----:B------:R1:W-:Y:S01]  /*12770*/  STL.64 [R1+0x1088], R176 ;  /* 0x001088b001007387 */ /* 0x0003e20000100a00 */
[----:B------:R-:W-:-:S03]  /*12780*/  IMAD.WIDE R178, R185, 0x4, R4 ;  /* 0x00000004b9b27825 */ /* 0x000fc600078e0204 */
[----:B------:R-:W4:Y:S04]  /*12790*/  LDL.LU.64 R218, [R1+0x2e0] ;  /* 0x0002e00001da7983 */ /* 0x000f280000300a00 */
[----:B------:R-:W3:Y:S04]  /*127a0*/  LDL.LU.64 R244, [R1+0x2e8] ;  /* 0x0002e80001f47983 */ /* 0x000ee80000300a00 */
[----:B------:R-:W2:Y:S04]  /*127b0*/  LDL.LU.64 R4, [R1+0x2f0] ;  /* 0x0002f00001047983 */ /* 0x000ea80000300a00 */
[----:B------:R-:W-:Y:S01]  /*127c0*/  STL.64 [R1+0x10a0], R178 ;  /* 0x0010a0b201007387 */ /* 0x000fe20000100a00 */
[----:B------:R-:W-:-:S03]  /*127d0*/  IMAD.WIDE R180, R185, 0x4, R6 ;  /* 0x00000004b9b47825 */ /* 0x000fc600078e0206 */
[----:B------:R-:W3:Y:S04]  /*127e0*/  LDL.LU.64 R220, [R1+0x2f8] ;  /* 0x0002f80001dc7983 */ /* 0x000ee80000300a00 */
[----:B------:R-:W3:Y:S04]  /*127f0*/  LDL.LU.64 R224, [R1+0x300] ;  /* 0x0003000001e07983 */ /* 0x000ee80000300a00 */
[----:B------:R-:W3:Y:S04]  /*12800*/  LDL.LU.64 R226, [R1+0x308] ;  /* 0x0003080001e27983 */ /* 0x000ee80000300a00 */
[----:B------:R-:W3:Y:S01]  /*12810*/  LDL.LU.64 R6, [R1+0x310] ;  /* 0x0003100001067983 */ /* 0x000ee20000300a00 */
[----:B------:R-:W-:-:S03]  /*12820*/  IMAD.WIDE R134, R185, 0x4, R236 ;  /* 0x00000004b9867825 */ /* 0x000fc600078e02ec */
[----:B------:R-:W3:Y:S04]  /*12830*/  LDL.LU.64 R230, [R1+0x318] ;  /* 0x0003180001e67983 */ /* 0x000ee80000300a00 */
[----:B------:R-:W-:Y:S01]  /*12840*/  STL.64 [R1+0x10a8], R180 ;  /* 0x0010a8b401007387 */ /* 0x000fe20000100a00 */
[----:B------:R-:W-:-:S03]  /*12850*/  IMAD.WIDE R154, R185, 0x4, R246 ;  /* 0x00000004b99a7825 */ /* 0x000fc600078e02f6 */
[----:B------:R-:W3:Y:S04]  /*12860*/  LDL.LU.64 R232, [R1+0x320] ;  /* 0x0003200001e87983 */ /* 0x000ee80000300a00 */
[----:B------:R-:W3:Y:S04]  /*12870*/  LDL.LU.64 R236, [R1+0x328] ;  /* 0x0003280001ec7983 */ /* 0x000ee80000300a00 */
[----:B------:R-:W-:Y:S01]  /*12880*/  LDGSTS.E [R242+-0x6e400], desc[UR60][R154.64], P4 ;  /* 0x91c000009af27fae */ /* 0x000fe2000a12187c */
[----:B------:R-:W-:-:S03]  /*12890*/  IMAD.WIDE R186, R185, 0x4, R188 ;  /* 0x00000004b9ba7825 */ /* 0x000fc600078e02bc */
[----:B------:R-:W-:Y:S04]  /*128a0*/  LDGSTS.E [R242+-0x6e000], desc[UR60][R170.64], P4 ;  /* 0x92000000aaf27fae */ /* 0x000fe8000a12187c */
[----:B------:R1:W-:Y:S01]  /*128b0*/  STL.64 [R1+0x10c8], R186 ;  /* 0x0010c8ba01007387 */ /* 0x0003e20000100a00 */
[----:B------:R-:W-:-:S03]  /*128c0*/  IMAD.WIDE R188, R185, 0x4, R240 ;  /* 0x00000004b9bc7825 */ /* 0x000fc600078e02f0 */
[----:B------:R-:W3:Y:S04]  /*128d0*/  LDL.LU.64 R240, [R1+0x330] ;  /* 0x0003300001f07983 */ /* 0x000ee80000300a00 */
[----:B------:R-:W1:Y:S04]  /*128e0*/  LDL.LU.64 R246, [R1+0x338] ;  /* 0x0003380001f67983 */ /* 0x000e680000300a00 */
[----:B------:R-:W3:Y:S04]  /*128f0*/  LDL.LU.64 R222, [R1+0x340] ;  /* 0x0003400001de7983 */ /* 0x000ee80000300a00 */
[----:B------:R-:W3:Y:S04]  /*12900*/  LDL.LU.64 R208, [R1+0x348] ;  /* 0x0003480001d07983 */ /* 0x000ee80000300a00 */
[----:B------:R-:W3:Y:S04]  /*12910*/  LDL.LU.64 R228, [R1+0x350] ;  /* 0x0003500001e47983 */ /* 0x000ee80000300a00 */
[----:B------:R-:W3:Y:S04]  /*12920*/  LDL.LU.64 R18, [R1+0x358] ;  /* 0x0003580001127983 */ /* 0x000ee80000300a00 */
[----:B------:R-:W3:Y:S04]  /*12930*/  LDL.LU.64 R248, [R1+0x360] ;  /* 0x0003600001f87983 */ /* 0x000ee80000300a00 */
[----:B------:R-:W3:Y:S04]  /*12940*/  LDL.LU.64 R210, [R1+0x368] ;  /* 0x0003680001d27983 */ /* 0x000ee80000300a00 */
[----:B------:R-:W3:Y:S01]  /*12950*/  LDL.LU.64 R234, [R1+0x370] ;  /* 0x0003700001ea7983 */ /* 0x000ee20000300a00 */
[----:B----4-:R-:W-:-:S04]  /*12960*/  IMAD.WIDE R212, R185, 0x4, R218 ;  /* 0x00000004b9d47825 */ /* 0x010fc800078e02da */
[C---:B--2---:R-:W-:Y:S02]  /*12970*/  IMAD.WIDE R216, R185.reuse, 0x4, R4 ;  /* 0x00000004b9d87825 */ /* 0x044fe400078e0204 */
[----:B------:R-:W2:Y:S02]  /*12980*/  LDL.LU.64 R4, [R1+0x378] ;  /* 0x0003780001047983 */ /* 0x000ea40000300a00 */
[----:B---3--:R-:W-:-:S04]  /*12990*/  IMAD.WIDE R218, R185, 0x4, R220 ;  /* 0x00000004b9da7825 */ /* 0x008fc800078e02dc */
[----:B------:R-:W-:-:S04]  /*129a0*/  IMAD.WIDE R220, R185, 0x4, R224 ;  /* 0x00000004b9dc7825 */ /* 0x000fc800078e02e0 */
[----:B------:R-:W-:-:S04]  /*129b0*/  IMAD.WIDE R224, R185, 0x4, R226 ;  /* 0x00000004b9e07825 */ /* 0x000fc800078e02e2 */
[C---:B------:R-:W-:Y:S02]  /*129c0*/  IMAD.WIDE R226, R185.reuse, 0x4, R6 ;  /* 0x00000004b9e27825 */ /* 0x040fe400078e0206 */
[----:B------:R-:W3:Y:S02]  /*129d0*/  LDL.LU.64 R6, [R1+0x380] ;  /* 0x0003800001067983 */ /* 0x000ee40000300a00 */
[C---:B------:R-:W-:Y:S02]  /*129e0*/  IMAD.WIDE R214, R185.reuse, 0x4, R244 ;  /* 0x00000004b9d67825 */ /* 0x040fe400078e02f4 */
[----:B------:R-:W4:Y:S04]  /*129f0*/  LDL.LU.64 R250, [R1+0x388] ;  /* 0x0003880001fa7983 */ /* 0x000f280000300a00 */
[----:B------:R-:W4:Y:S04]  /*12a00*/  LDL.LU.64 R22, [R1+0x390] ;  /* 0x0003900001167983 */ /* 0x000f280000300a00 */
[----:B------:R-:W4:Y:S01]  /*12a10*/  LDL.LU.64 R244, [R1+0x398] ;  /* 0x0003980001f47983 */ /* 0x000f220000300a00 */
[----:B-1----:R-:W-:-:S03]  /*12a20*/  IMAD.WIDE R176, R185, 0x4, R246 ;  /* 0x00000004b9b07825 */ /* 0x002fc600078e02f6 */
[----:B------:R-:W4:Y:S01]  /*12a30*/  LDL.LU.64 R246, [R1+0x3a0] ;  /* 0x0003a00001f67983 */ /* 0x000f220000300a00 */
[----:B------:R-:W-:-:S03]  /*12a40*/  IMAD.WIDE R164, R185, 0x4, R222 ;  /* 0x00000004b9a47825 */ /* 0x000fc600078e02de */
[----:B------:R-:W4:Y:S01]  /*12a50*/  LDL.LU.64 R222, [R1+0x3a8] ;  /* 0x0003a80001de7983 */ /* 0x000f220000300a00 */
[----:B------:R-:W-:-:S04]  /*12a60*/  IMAD.WIDE R2, R185, 0x4, R208 ;  /* 0x00000004b9027825 */ /* 0x000fc800078e02d0 */
[C---:B------:R-:W-:Y:S02]  /*12a70*/  IMAD.WIDE R14, R185.reuse, 0x4, R228 ;  /* 0x00000004b90e7825 */ /* 0x040fe400078e02e4 */
[----:B------:R-:W4:Y:S02]  /*12a80*/  LDL.LU.64 R228, [R1+0x3b0] ;  /* 0x0003b00001e47983 */ /* 0x000f240000300a00 */
[C---:B------:R-:W-:Y:S02]  /*12a90*/  IMAD.WIDE R208, R185.reuse, 0x4, R18 ;  /* 0x00000004b9d07825 */ /* 0x040fe400078e0212 */
[----:B------:R-:W-:Y:S02]  /*12aa0*/  STL.64 [R1], R176 ;  /* 0x000000b001007387 */ /* 0x000fe40000100a00 */
[C---:B------:R-:W-:Y:S02]  /*12ab0*/  IMAD.WIDE R18, R185.reuse, 0x4, R248 ;  /* 0x00000004b9127825 */ /* 0x040fe400078e02f8 */
[----:B------:R-:W-:Y:S02]  /*12ac0*/  STL.64 [R1+0x8], R164 ;  /* 0x000008a401007387 */ /* 0x000fe40000100a00 */
[----:B------:R-:W-:-:S02]  /*12ad0*/  IMAD.WIDE R186, R185, 0x4, R210 ;  /* 0x00000004b9ba7825 */ /* 0x000fc400078e02d2 */
[----:B------:R-:W4:Y:S02]  /*12ae0*/  LDL.LU.64 R248, [R1+0x3b8] ;  /* 0x0003b80001f87983 */ /* 0x000f240000300a00 */
[C---:B------:R-:W-:Y:S02]  /*12af0*/  IMAD.WIDE R180, R185.reuse, 0x4, R234 ;  /* 0x00000004b9b47825 */ /* 0x040fe400078e02ea */
[----:B------:R-:W-:Y:S04]  /*12b00*/  STL.64 [R1+0x18], R2 ;  /* 0x0000180201007387 */ /* 0x000fe80000100a00 */
[----:B------:R-:W-:Y:S04]  /*12b10*/  STL.64 [R1+0x20], R14 ;  /* 0x0000200e01007387 */ /* 0x000fe80000100a00 */
[----:B------:R-:W-:Y:S04]  /*12b20*/  STL.64 [R1+0x30], R208 ;  /* 0x000030d001007387 */ /* 0x000fe80000100a00 */
[----:B------:R1:W-:Y:S01]  /*12b30*/  STL.64 [R1+0x48], R186 ;  /* 0x000048ba01007387 */ /* 0x0003e20000100a00 */
[----:B--2---:R-:W-:-:S03]  /*12b40*/  IMAD.WIDE R168, R185, 0x4, R4 ;  /* 0x00000004b9a87825 */ /* 0x004fc600078e0204 */
[----:B------:R-:W2:Y:S04]  /*12b50*/  LDL.LU.64 R4, [R1+0x3c0] ;  /* 0x0003c00001047983 */ /* 0x000ea80000300a00 */
[----:B------:R-:W2:Y:S04]  /*12b60*/  LDL.LU.64 R234, [R1+0x3c8] ;  /* 0x0003c80001ea7983 */ /* 0x000ea80000300a00 */
[----:B------:R-:W-:Y:S04]  /*12b70*/  STL.64 [R1+0x38], R18 ;  /* 0x0000381201007387 */ /* 0x000fe80000100a00 */
[----:B------:R-:W-:Y:S01]  /*12b80*/  STL.64 [R1+0x50], R180 ;  /* 0x000050b401007387 */ /* 0x000fe20000100a00 */
[----:B---3--:R-:W-:-:S03]  /*12b90*/  IMAD.WIDE R162, R185, 0x4, R6 ;  /* 0x00000004b9a27825 */ /* 0x008fc600078e0206 */
[----:B------:R-:W3:Y:S01]  /*12ba0*/  LDL.LU.64 R6, [R1+0x3d0] ;  /* 0x0003d00001067983 */ /* 0x000ee20000300a00 */
[----:B----4-:R-:W-:-:S03]  /*12bb0*/  IMAD.WIDE R238, R185, 0x4, R250 ;  /* 0x00000004b9ee7825 */ /* 0x010fc600078e02fa */
[----:B------:R-:W4:Y:S01]  /*12bc0*/  LDL.LU.64 R250, [R1+0x3d8] ;  /* 0x0003d80001fa7983 */ /* 0x000f220000300a00 */
[----:B------:R-:W-:-:S03]  /*12bd0*/  IMAD.WIDE R16, R185, 0x4, R22 ;  /* 0x00000004b9107825 */ /* 0x000fc600078e0216 */
[----:B------:R-:W-:Y:S01]  /*12be0*/  STL.64 [R1+0x60], R168 ;  /* 0x000060a801007387 */ /* 0x000fe20000100a00 */
[----:B------:R-:W-:-:S03]  /*12bf0*/  IMAD.WIDE R210, R185, 0x4, R244 ;  /* 0x00000004b9d27825 */ /* 0x000fc600078e02f4 */
[----:B------:R-:W4:Y:S04]  /*12c00*/  LDL.LU.64 R244, [R1+0x3e0] ;  /* 0x0003e00001f47983 */ /* 0x000f280000300a00 */
[----:B------:R-:W-:Y:S04]  /*12c10*/  STL.64 [R1+0x68], R162 ;  /* 0x000068a201007387 */ /* 0x000fe80000100a00 */
[----:B------:R-:W-:Y:S04]  /*12c20*/  STL.64 [R1+0x78], R238 ;  /* 0x000078ee01007387 */ /* 0x000fe80000100a00 */
[----:B------:R-:W4:Y:S04]  /*12c30*/  LDL.LU.64 R156, [R1+0x3e8] ;  /* 0x0003e800019c7983 */ /* 0x000f280000300a00 */
[----:B------:R-:W4:Y:S04]  /*12c40*/  LDL.LU.64 R174, [R1+0x3f0] ;  /* 0x0003f00001ae7983 */ /* 0x000f280000300a00 */
[----:B------:R-:W-:Y:S04]  /*12c50*/  STL.64 [R1+0x80], R16 ;  /* 0x0000801001007387 */ /* 0x000fe80000100a00 */
[----:B------:R-:W4:Y:S04]  /*12c60*/  LDL.LU.64 R160, [R1+0x3f8] ;  /* 0x0003f80001a07983 */ /* 0x000f280000300a00 */
[----:B------:R-:W-:Y:S01]  /*12c70*/  STL.64 [R1+0x88], R210 ;  /* 0x000088d201007387 */ /* 0x000fe20000100a00 */
[----:B------:R-:W-:-:S04]  /*12c80*/  IMAD.WIDE R172, R185, 0x4, R222 ;  /* 0x00000004b9ac7825 */ /* 0x000fc800078e02de */
[C---:B------:R-:W-:Y:S01]  /*12c90*/  IMAD.WIDE R246, R185.reuse, 0x4, R246 ;  /* 0x00000004b9f67825 */ /* 0x040fe200078e02f6 */
[----:B------:R1:W-:Y:S03]  /*12ca0*/  STL.64 [R1+0xa0], R172 ;  /* 0x0000a0ac01007387 */ /* 0x0003e60000100a00 */
[C---:B------:R-:W-:Y:S01]  /*12cb0*/  IMAD.WIDE R178, R185.reuse, 0x4, R228 ;  /* 0x00000004b9b27825 */ /* 0x040fe200078e02e4 */
[----:B------:R-:W4:Y:S04]  /*12cc0*/  LDL.LU.64 R20, [R1+0x400] ;  /* 0x0004000001147983 */ /* 0x000f280000300a00 */
[----:B------:R-:W4:Y:S04]  /*12cd0*/  LDL.LU.64 R12, [R1+0x408] ;  /* 0x00040800010c7983 */ /* 0x000f280000300a00 */
[----:B------:R-:W4:Y:S01]  /*12ce0*/  LDL.LU.64 R206, [R1+0x410] ;  /* 0x0004100001ce7983 */ /* 0x000f220000300a00 */
[----:B------:R-:W-:-:S03]  /*12cf0*/  IMAD.WIDE R166, R185, 0x4, R248 ;  /* 0x00000004b9a67825 */ /* 0x000fc600078e02f8 */
[----:B------:R-:W4:Y:S04]  /*12d00*/  LDL.LU.64 R248, [R1+0x418] ;  /* 0x0004180001f87983 */ /* 0x000f280000300a00 */
[----:B------:R-:W4:Y:S04]  /*12d10*/  LDL.LU.64 R228, [R1+0x420] ;  /* 0x0004200001e47983 */ /* 0x000f280000300a00 */
[----:B------:R-:W-:Y:S04]  /*12d20*/  STL.64 [R1+0x98], R246 ;  /* 0x000098f601007387 */ /* 0x000fe80000100a00 */
[----:B------:R-:W-:Y:S01]  /*12d30*/  STL.64 [R1+0xa8], R178 ;  /* 0x0000a8b201007387 */ /* 0x000fe20000100a00 */
[----:B--2---:R-:W-:-:S03]  /*12d40*/  IMAD.WIDE R152, R185, 0x4, R4 ;  /* 0x00000004b9987825 */ /* 0x004fc600078e0204 */
[----:B------:R-:W2:Y:S04]  /*12d50*/  LDL.LU.64 R4, [R1+0x428] ;  /* 0x0004280001047983 */ /* 0x000ea80000300a00 */
[----:B------:R-:W2:Y:S04]  /*12d60*/  LDL.LU.64 R158, [R1+0x430] ;  /* 0x00043000019e7983 */ /* 0x000ea80000300a00 */
[----:B------:R-:W-:Y:S01]  /*12d70*/  STL.64 [R1+0xb8], R166 ;  /* 0x0000b8a601007387 */ /* 0x000fe20000100a00 */
[----:B------:R-:W-:-:S04]  /*12d80*/  IMAD.WIDE R10, R185, 0x4, R234 ;  /* 0x00000004b90a7825 */ /* 0x000fc800078e02ea */
[C---:B---3--:R-:W-:Y:S02]  /*12d90*/  IMAD.WIDE R204, R185.reuse, 0x4, R6 ;  /* 0x00000004b9cc7825 */ /* 0x048fe400078e0206 */
[----:B------:R-:W3:Y:S04]  /*12da0*/  LDL.LU.64 R6, [R1+0x438] ;  /* 0x0004380001067983 */ /* 0x000ee80000300a00 */
[----:B------:R-:W3:Y:S04]  /*12db0*/  LDL.LU.64 R8, [R1+0x440] ;  /* 0x0004400001087983 */ /* 0x000ee80000300a00 */
[----:B------:R-:W3:Y:S04]  /*12dc0*/  LDL.LU.64 R182, [R1+0x448] ;  /* 0x0004480001b67983 */ /* 0x000ee80000300a00 */
[----:B------:R-:W-:Y:S04]  /*12dd0*/  STL.64 [R1+0xc0], R152 ;  /* 0x0000c09801007387 */ /* 0x000fe80000100a00 */
[----:B------:R-:W3:Y:S04]  /*12de0*/  LDL.LU.64 R222, [R1+0x458] ;  /* 0x0004580001de7983 */ /* 0x000ee80000300a00 */
[----:B------:R-:W3:Y:S04]  /*12df0*/  LDL.LU.64 R234, [R1+0x450] ;  /* 0x0004500001ea7983 */ /* 0x000ee80000300a00 */
[----:B------:R-:W3:Y:S01]  /*12e00*/  LDL.LU.64 R22, [R1+0x460] ;  /* 0x0004600001167983 */ /* 0x000ee20000300a00 */
[----:B----4-:R-:W-:-:S04]  /*12e10*/  IMAD.WIDE R250, R185, 0x4, R250 ;  /* 0x00000004b9fa7825 */ /* 0x010fc800078e02fa */
[C---:B------:R-:W-:Y:S01]  /*12e20*/  IMAD.WIDE R156, R185.reuse, 0x4, R156 ;  /* 0x00000004b99c7825 */ /* 0x040fe200078e029c */
[----:B------:R-:W-:Y:S03]  /*12e30*/  STL.64 [R1+0xc8], R10 ;  /* 0x0000c80a01007387 */ /* 0x000fe60000100a00 */
[C---:B------:R-:W-:Y:S01]  /*12e40*/  IMAD.WIDE R244, R185.reuse, 0x4, R244 ;  /* 0x00000004b9f47825 */ /* 0x040fe200078e02f4 */
[----:B------:R-:W-:Y:S03]  /*12e50*/  STL.64 [R1+0xd8], R204 ;  /* 0x0000d8cc01007387 */ /* 0x000fe60000100a00 */
[C---:B------:R-:W-:Y:S01]  /*12e60*/  IMAD.WIDE R174, R185.reuse, 0x4, R174 ;  /* 0x00000004b9ae7825 */ /* 0x040fe200078e02ae */
[----:B------:R-:W-:Y:S03]  /*12e70*/  STL.64 [R1+0xe0], R250 ;  /* 0x0000e0fa01007387 */ /* 0x000fe60000100a00 */
[C---:B------:R-:W-:Y:S01]  /*12e80*/  IMAD.WIDE R160, R185.reuse, 0x4, R160 ;  /* 0x00000004b9a07825 */ /* 0x040fe200078e02a0 */
[----:B------:R4:W-:Y:S04]  /*12e90*/  STL.64 [R1+0x108], R156 ;  /* 0x0001089c01007387 */ /* 0x0009e80000100a00 */
[----:B------:R-:W-:Y:S04]  /*12ea0*/  STL.64 [R1+0xe8], R244 ;  /* 0x0000e8f401007387 */ /* 0x000fe80000100a00 */
[----:B------:R-:W-:Y:S04]  /*12eb0*/  STL.64 [R1+0x118], R174 ;  /* 0x000118ae01007387 */ /* 0x000fe80000100a00 */
[----:B------:R-:W-:Y:S01]  /*12ec0*/  STL.64 [R1+0x128], R160 ;  /* 0x000128a001007387 */ /* 0x000fe20000100a00 */
[----:B------:R-:W-:-:S04]  /*12ed0*/  IMAD.WIDE R190, R185, 0x4, R190 ;  /* 0x00000004b9be7825 */ /* 0x000fc800078e02be */
[C---:B------:R-:W-:Y:S01]  /*12ee0*/  IMAD.WIDE R236, R185.reuse, 0x4, R236 ;  /* 0x00000004b9ec7825 */ /* 0x040fe200078e02ec */
[----:B------:R-:W-:Y:S04]  /*12ef0*/  LDGSTS.E [R242+-0x6dc00], desc[UR60][R190.64], P4 ;  /* 0x92400000bef27fae */ /* 0x000fe8000a12187c */
[----:B------:R-:W-:Y:S04]  /*12f00*/  LDGSTS.E [R242+-0x6d800], desc[UR60][R214.64], P4 ;  /* 0x92800000d6f27fae */ /* 0x000fe8000a12187c */
[----:B------:R-:W-:Y:S04]  /*12f10*/  LDGSTS.E [R242+-0x6d400], desc[UR60][R236.64], P4 ;  /* 0x92c00000ecf27fae */ /* 0x000fe8000a12187c */
[----:B------:R-:W-:Y:S04]  /*12f20*/  LDGSTS.E [R242+-0x6d000], desc[UR60][R186.64], P4 ;  /* 0x93000000baf27fae */ /* 0x000fe8000a12187c */
[----:B------:R-:W-:Y:S04]  /*12f30*/  LDGSTS.E [R242+-0x6cc00], desc[UR60][R172.64], P4 ;  /* 0x93400000acf27fae */ /* 0x000fe8000a12187c */
[----:B------:R-:W-:Y:S01]  /*12f40*/  LDGSTS.E [R242+-0x6c800], desc[UR60][R156.64], P4 ;  /* 0x938000009cf27fae */ /* 0x000fe2000a12187c */
[----:B------:R-:W-:-:S04]  /*12f50*/  IMAD.WIDE R20, R185, 0x4, R20 ;  /* 0x00000004b9147825 */ /* 0x000fc800078e0214 */
[C---:B------:R-:W-:Y:S01]  /*12f60*/  IMAD.WIDE R12, R185.reuse, 0x4, R12 ;  /* 0x00000004b90c7825 */ /* 0x040fe200078e020c */
[----:B------:R-:W-:Y:S03]  /*12f70*/  STL.64 [R1+0x138], R20 ;  /* 0x0001381401007387 */ /* 0x000fe60000100a00 */
[C---:B------:R-:W-:Y:S01]  /*12f80*/  IMAD.WIDE R206, R185.reuse, 0x4, R206 ;  /* 0x00000004b9ce7825 */ /* 0x040fe200078e02ce */
[----:B------:R-:W-:Y:S03]  /*12f90*/  STL.64 [R1+0x148], R12 ;  /* 0x0001480c01007387 */ /* 0x000fe60000100a00 */
[C---:B------:R-:W-:Y:S01]  /*12fa0*/  IMAD.WIDE R248, R185.reuse, 0x4, R248 ;  /* 0x00000004b9f87825 */ /* 0x040fe200078e02f8 */
[----:B------:R-:W-:Y:S03]  /*12fb0*/  STL.64 [R1+0x158], R206 ;  /* 0x000158ce01007387 */ /* 0x000fe60000100a00 */
[C---:B------:R-:W-:Y:S01]  /*12fc0*/  IMAD.WIDE R228, R185.reuse, 0x4, R228 ;  /* 0x00000004b9e47825 */ /* 0x040fe200078e02e4 */
[----:B------:R-:W-:Y:S03]  /*12fd0*/  STL.64 [R1+0x168], R248 ;  /* 0x000168f801007387 */ /* 0x000fe60000100a00 */
[----:B--2---:R-:W-:-:S04]  /*12fe0*/  IMAD.WIDE R4, R185, 0x4, R4 ;  /* 0x00000004b9047825 */ /* 0x004fc800078e0204 */
[C---:B------:R-:W-:Y:S01]  /*12ff0*/  IMAD.WIDE R158, R185.reuse, 0x4, R158 ;  /* 0x00000004b99e7825 */ /* 0x040fe200078e029e */
[----:B------:R2:W-:Y:S04]  /*13000*/  STL.64 [R1+0x188], R4 ;  /* 0x0001880401007387 */ /* 0x0005e80000100a00 */
[----:B------:R-:W-:Y:S04]  /*13010*/  STL.64 [R1+0x178], R228 ;  /* 0x000178e401007387 */ /* 0x000fe80000100a00 */
[----:B------:R2:W-:Y:S04]  /*13020*/  STL.64 [R1+0x198], R158 ;  /* 0x0001989e01007387 */ /* 0x0005e80000100a00 */
[----:B------:R-:W-:Y:S01]  /*13030*/  LDGSTS.E [R242+-0x6c400], desc[UR60][R4.64], P4 ;  /* 0x93c0000004f27fae */ /* 0x000fe2000a12187c */
[----:B---3--:R-:W-:-:S04]  /*13040*/  IMAD.WIDE R6, R185, 0x4, R6 ;  /* 0x00000004b9067825 */ /* 0x008fc800078e0206 */
[C---:B------:R-:W-:Y:S01]  /*13050*/  IMAD.WIDE R8, R185.reuse, 0x4, R8 ;  /* 0x00000004b9087825 */ /* 0x040fe200078e0208 */
[----:B------:R3:W-:Y:S03]  /*13060*/  STL.64 [R1+0x1a8], R6 ;  /* 0x0001a80601007387 */ /* 0x0007e60000100a00 */
[C---:B------:R-:W-:Y:S01]  /*13070*/  IMAD.WIDE R182, R185.reuse, 0x4, R182 ;  /* 0x00000004b9b67825 */ /* 0x040fe200078e02b6 */
[----:B------:R-:W-:Y:S03]  /*13080*/  STL.64 [R1+0x1b8], R8 ;  /* 0x0001b80801007387 */ /* 0x000fe60000100a00 */
[C---:B------:R-:W-:Y:S01]  /*13090*/  IMAD.WIDE R222, R185.reuse, 0x4, R222 ;  /* 0x00000004b9de7825 */ /* 0x040fe200078e02de */
[----:B------:R-:W-:Y:S03]  /*130a0*/  STL.64 [R1+0x1c8], R182 ;  /* 0x0001c8b601007387 */ /* 0x000fe60000100a00 */
[C---:B------:R-:W-:Y:S01]  /*130b0*/  IMAD.WIDE R234, R185.reuse, 0x4, R234 ;  /* 0x00000004b9ea7825 */ /* 0x040fe200078e02ea */
[----:B------:R-:W-:Y:S03]  /*130c0*/  STL.64 [R1+0x1d8], R222 ;  /* 0x0001d8de01007387 */ /* 0x000fe60000100a00 */
[C---:B------:R-:W-:Y:S01]  /*130d0*/  IMAD.WIDE R22, R185.reuse, 0x4, R22 ;  /* 0x00000004b9167825 */ /* 0x040fe200078e0216 */
[----:B------:R-:W-:Y:S04]  /*130e0*/  STL.64 [R1+0x1e8], R234 ;  /* 0x0001e8ea01007387 */ /* 0x000fe80000100a00 */
[----:B------:R-:W-:Y:S04]  /*130f0*/  STL.64 [R1+0x208], R22 ;  /* 0x0002081601007387 */ /* 0x000fe80000100a00 */
[----:B-1----:R-:W3:Y:S04]  /*13100*/  LDL.LU.64 R186, [R1+0x10c8] ;  /* 0x0010c80001ba7983 */ /* 0x002ee80000300a00 */
[----:B------:R-:W3:Y:S04]  /*13110*/  LDL.LU.64 R172, [R1+0x10c0] ;  /* 0x0010c00001ac7983 */ /* 0x000ee80000300a00 */
[----:B----4-:R-:W4:Y:S04]  /*13120*/  LDL.LU.64 R156, [R1+0x10b8] ;  /* 0x0010b800019c7983 */ /* 0x010f280000300a00 */
[----:B--2---:R-:W2:Y:S01]  /*13130*/  LDL.LU.64 R4, [R1+0x10b0] ;  /* 0x0010b00001047983 */ /* 0x004ea20000300a00 */
[----:B------:R-:W-:-:S04]  /*13140*/  IMAD.WIDE R192, R185, 0x4, R192 ;  /* 0x00000004b9c07825 */ /* 0x000fc800078e02c0 */
[C---:B------:R-:W-:Y:S01]  /*13150*/  IMAD.WIDE R240, R185.reuse, 0x4, R240 ;  /* 0x00000004b9f07825 */ /* 0x040fe200078e02f0 */
[----:B--2---:R-:W-:Y:S04]  /*13160*/  LDGSTS.E [R4+-0x6ff80], desc[UR60][R28.64], P4 ;  /* 0x900800001c047fae */ /* 0x004fe8000a12187c */
[----:B------:R-:W-:Y:S04]  /*13170*/  LDGSTS.E [R4+-0x6fb80], desc[UR60][R44.64], P4 ;  /* 0x904800002c047fae */ /* 0x000fe8000a12187c */
[----:B------:R-:W-:Y:S04]  /*13180*/  LDGSTS.E [R4+-0x6f780], desc[UR60][R60.64], P4 ;  /* 0x908800003c047fae */ /* 0x000fe8000a12187c */
[----:B------:R-:W-:Y:S04]  /*13190*/  LDGSTS.E [R4+-0x6f380], desc[UR60][R84.64], P4 ;  /* 0x90c8000054047fae */ /* 0x000fe8000a12187c */
[----:B------:R-:W-:Y:S04]  /*131a0*/  LDGSTS.E [R4+-0x6ef80], desc[UR60][R100.64], P4 ;  /* 0x9108000064047fae */ /* 0x000fe8000a12187c */
[----:B------:R-:W-:Y:S04]  /*131b0*/  LDGSTS.E [R4+-0x6eb80], desc[UR60][R116.64], P4 ;  /* 0x9148000074047fae */ /* 0x000fe8000a12187c */
[----:B------:R-:W-:Y:S04]  /*131c0*/  LDGSTS.E [R4+-0x6e780], desc[UR60][R132.64], P4 ;  /* 0x9188000084047fae */ /* 0x000fe8000a12187c */
[----:B----4-:R-:W-:Y:S04]  /*131d0*/  LDGSTS.E [R4+-0x6e380], desc[UR60][R156.64], P4 ;  /* 0x91c800009c047fae */ /* 0x010fe8000a12187c */
[----:B---3--:R-:W-:Y:S04]  /*131e0*/  LDGSTS.E [R4+-0x6df80], desc[UR60][R172.64], P4 ;  /* 0x92080000ac047fae */ /* 0x008fe8000a12187c */
[----:B------:R-:W-:Y:S04]  /*131f0*/  LDGSTS.E [R4+-0x6db80], desc[UR60][R192.64], P4 ;  /* 0x92480000c0047fae */ /* 0x000fe8000a12187c */
[----:B------:R-:W-:Y:S04]  /*13200*/  LDGSTS.E [R4+-0x6d780], desc[UR60][R216.64], P4 ;  /* 0x92880000d8047fae */ /* 0x000fe8000a12187c */
[----:B------:R-:W-:Y:S04]  /*13210*/  LDGSTS.E [R4+-0x6d380], desc[UR60][R240.64], P4 ;  /* 0x92c80000f0047fae */ /* 0x000fe8000a12187c */
[----:B------:R-:W-:Y:S04]  /*13220*/  LDGSTS.E [R4+-0x6cf80], desc[UR60][R180.64], P4 ;  /* 0x93080000b4047fae */ /* 0x000fe8000a12187c */
[----:B------:R-:W-:Y:S04]  /*13230*/  LDGSTS.E [R4+-0x6cb80], desc[UR60][R178.64], P4 ;  /* 0x93480000b2047fae */ /* 0x000fe8000a12187c */
[----:B------:R-:W-:Y:S04]  /*13240*/  LDGSTS.E [R4+-0x6c780], desc[UR60][R174.64], P4 ;  /* 0x93880000ae047fae */ /* 0x000fe8000a12187c */
[----:B------:R-:W2:Y:S04]  /*13250*/  LDL.LU.64 R180, [R1+0x10a8] ;  /* 0x0010a80001b47983 */ /* 0x000ea80000300a00 */
[----:B------:R-:W3:Y:S04]  /*13260*/  LDL.LU.64 R178, [R1+0x10a0] ;  /* 0x0010a00001b27983 */ /* 0x000ee80000300a00 */
[----:B------:R-:W4:Y:S04]  /*13270*/  LDL.LU.64 R174, [R1+0x1098] ;  /* 0x0010980001ae7983 */ /* 0x000f280000300a00 */
[----:B------:R1:W-:Y:S04]  /*13280*/  LDGSTS.E [R4+-0x6c380], desc[UR60][R158.64], P4 ;  /* 0x93c800009e047fae */ /* 0x0003e8000a12187c */
[----:B------:R-:W-:Y:S01]  /*13290*/  LDGSTS.E [R5+-0x6ff00], desc[UR60][R30.64], P4 ;  /* 0x901000001e057fae */ /* 0x000fe2000a12187c */
[----:B------:R-:W-:-:S03]  /*132a0*/  IMAD.WIDE R194, R185, 0x4, R194 ;  /* 0x00000004b9c27825 */ /* 0x000fc600078e02c2 */
[----:B------:R-:W-:Y:S04]  /*132b0*/  LDGSTS.E [R5+-0x6fb00], desc[UR60][R46.64], P4 ;  /* 0x905000002e057fae */ /* 0x000fe8000a12187c */
[----:B------:R-:W2:Y:S04]  /*132c0*/  LDL.LU.64 R158, [R1+0x1090] ;  /* 0x00109000019e7983 */ /* 0x000ea80000300a00 */
[----:B------:R-:W-:Y:S04]  /*132d0*/  LDGSTS.E [R5+-0x6f700], desc[UR60][R62.64], P4 ;  /* 0x909000003e057fae */ /* 0x000fe8000a12187c */
[----:B------:R-:W-:Y:S04]  /*132e0*/  LDGSTS.E [R5+-0x6f300], desc[UR60][R86.64], P4 ;  /* 0x90d0000056057fae */ /* 0x000fe8000a12187c */
[----:B------:R-:W-:Y:S04]  /*132f0*/  LDGSTS.E [R5+-0x6ef00], desc[UR60][R102.64], P4 ;  /* 0x9110000066057fae */ /* 0x000fe8000a12187c */
[----:B------:R-:W-:Y:S04]  /*13300*/  LDGSTS.E [R5+-0x6eb00], desc[UR60][R118.64], P4 ;  /* 0x9150000076057fae */ /* 0x000fe8000a12187c */
[----:B------:R-:W-:Y:S04]  /*13310*/  LDGSTS.E [R5+-0x6e700], desc[UR60][R134.64], P4 ;  /* 0x9190000086057fae */ /* 0x000fe8000a12187c */
[----:B--2---:R-:W-:Y:S04]  /*13320*/  LDGSTS.E [R5+-0x6e300], desc[UR60][R158.64], P4 ;  /* 0x91d000009e057fae */ /* 0x004fe8000a12187c */
[----:B----4-:R-:W-:Y:S04]  /*13330*/  LDGSTS.E [R5+-0x6df00], desc[UR60][R174.64], P4 ;  /* 0x92100000ae057fae */ /* 0x010fe8000a12187c */
[----:B------:R-:W-:Y:S04]  /*13340*/  LDGSTS.E [R5+-0x6db00], desc[UR60][R194.64], P4 ;  /* 0x92500000c2057fae */ /* 0x000fe8000a12187c */
[----:B------:R-:W-:Y:S04]  /*13350*/  LDGSTS.E [R5+-0x6d700], desc[UR60][R218.64], P4 ;  /* 0x92900000da057fae */ /* 0x000fe8000a12187c */
[----:B------:R-:W-:Y:S04]  /*13360*/  LDGSTS.E [R5+-0x6d300], desc[UR60][R176.64], P4 ;  /* 0x92d00000b0057fae */ /* 0x000fe8000a12187c */
[----:B------:R-:W-:Y:S04]  /*13370*/  LDGSTS.E [R5+-0x6cf00], desc[UR60][R168.64], P4 ;  /* 0x93100000a8057fae */ /* 0x000fe8000a12187c */
[----:B------:R-:W-:Y:S04]  /*13380*/  LDGSTS.E [R5+-0x6cb00], desc[UR60][R166.64], P4 ;  /* 0x93500000a6057fae */ /* 0x000fe8000a12187c */
[----:B------:R-:W2:Y:S04]  /*13390*/  LDL.LU.64 R176, [R1+0x1088] ;  /* 0x0010880001b07983 */ /* 0x000ea80000300a00 */
[----:B------:R-:W4:Y:S04]  /*133a0*/  LDL.LU.64 R168, [R1+0x1080] ;  /* 0x0010800001a87983 */ /* 0x000f280000300a00 */
[----:B------:R-:W4:Y:S04]  /*133b0*/  LDL.LU.64 R166, [R1+0x1078] ;  /* 0x0010780001a67983 */ /* 0x000f280000300a00 */
[----:B------:R-:W-:Y:S04]  /*133c0*/  LDGSTS.E [R5+-0x6c700], desc[UR60][R160.64], P4 ;  /* 0x93900000a0057fae */ /* 0x000fe8000a12187c */
[----:B------:R3:W-:Y:S04]  /*133d0*/  LDGSTS.E [R5+-0x6c300], desc[UR60][R6.64], P4 ;  /* 0x93d0000006057fae */ /* 0x0007e8000a12187c */
[----:B------:R-:W2:Y:S04]  /*133e0*/  LDL.LU.64 R160, [R1+0x1070] ;  /* 0x0010700001a07983 */ /* 0x000ea80000300a00 */
[----:B------:R-:W4:Y:S01]  /*133f0*/  LDL.LU.64 R6, [R1+0x1068] ;  /* 0x0010680001067983 */ /* 0x000f220000300a00 */
[----:B------:R-:W-:-:S03]  /*13400*/  IMAD.WIDE R196, R185, 0x4, R196 ;  /* 0x00000004b9c47825 */ /* 0x000fc600078e02c4 */
[----:B------:R1:W-:Y:S01]  /*13410*/  STL.64 [R1+0xf50], R4 ;  /* 0x000f500401007387 */ /* 0x0003e20000100a00 */
[----:B------:R-:W-:-:S04]  /*13420*/  IMAD.WIDE R198, R185, 0x4, R198 ;  /* 0x00000004b9c67825 */ /* 0x000fc800078e02c6 */
[----:B------:R-:W-:-:S04]  /*13430*/  IMAD.WIDE R200, R185, 0x4, R200 ;  /* 0x00000004b9c87825 */ /* 0x000fc800078e02c8 */
[C---:B------:R-:W-:Y:S01]  /*13440*/  IMAD.WIDE R202, R185.reuse, 0x4, R202 ;  /* 0x00000004b9ca7825 */ /* 0x040fe200078e02ca */
[----:B-1----:R-:W1:Y:S03]  /*13450*/  LDC R4, c[0x0][0x230] ;  /* 0x00008c00ff047b82 */ /* 0x002e660000000800 */
[----:B------:R-:W-:-:S04]  /*13460*/  IMAD.WIDE R230, R185, 0x4, R230 ;  /* 0x00000004b9e67825 */ /* 0x000fc800078e02e6 */
[----:B------:R-:W-:Y:S01]  /*13470*/  IMAD.WIDE R232, R185, 0x4, R232 ;  /* 0x00000004b9e87825 */ /* 0x000fe200078e02e8 */
[----:B---3--:R-:W3:Y:S01]  /*13480*/  LDC R5, c[0x0][0x230] ;  /* 0x00008c00ff057b82 */ /* 0x008ee20000000800 */
[----:B----4-:R-:W-:Y:S04]  /*13490*/  LDGSTS.E [R6+-0x6fe80], desc[UR60][R32.64], P4 ;  /* 0x9018000020067fae */ /* 0x010fe8000a12187c */
[----:B------:R-:W-:Y:S04]  /*134a0*/  LDGSTS.E [R6+-0x6fa80], desc[UR60][R48.64], P4 ;  /* 0x9058000030067fae */ /* 0x000fe8000a12187c */
[----:B------:R-:W-:Y:S04]  /*134b0*/  LDGSTS.E [R6+-0x6f680], desc[UR60][R64.64], P4 ;  /* 0x9098000040067fae */ /* 0x000fe8000a12187c */
[----:B------:R-:W-:Y:S04]  /*134c0*/  LDGSTS.E [R6+-0x6f280], desc[UR60][R88.64], P4 ;  /* 0x90d8000058067fae */ /* 0x000fe8000a12187c */
[----:B------:R-:W-:Y:S04]  /*134d0*/  LDGSTS.E [R6+-0x6ee80], desc[UR60][R104.64], P4 ;  /* 0x9118000068067fae */ /* 0x000fe8000a12187c */
[----:B------:R-:W-:Y:S04]  /*134e0*/  LDGSTS.E [R6+-0x6ea80], desc[UR60][R120.64], P4 ;  /* 0x9158000078067fae */ /* 0x000fe8000a12187c */
[----:B------:R-:W-:Y:S04]  /*134f0*/  LDGSTS.E [R6+-0x6e680], desc[UR60][R136.64], P4 ;  /* 0x9198000088067fae */ /* 0x000fe8000a12187c */
[----:B--2---:R-:W-:Y:S04]  /*13500*/  LDGSTS.E [R6+-0x6e280], desc[UR60][R160.64], P4 ;  /* 0x91d80000a0067fae */ /* 0x004fe8000a12187c */
[----:B------:R-:W-:Y:S04]  /*13510*/  LDGSTS.E [R6+-0x6de80], desc[UR60][R176.64], P4 ;  /* 0x92180000b0067fae */ /* 0x000fe8000a12187c */
[----:B------:R-:W-:Y:S04]  /*13520*/  LDGSTS.E [R6+-0x6da80], desc[UR60][R196.64], P4 ;  /* 0x92580000c4067fae */ /* 0x000fe8000a12187c */
[----:B------:R-:W-:Y:S04]  /*13530*/  LDGSTS.E [R6+-0x6d680], desc[UR60][R220.64], P4 ;  /* 0x92980000dc067fae */ /* 0x000fe8000a12187c */
[----:B------:R-:W-:Y:S04]  /*13540*/  LDGSTS.E [R6+-0x6d280], desc[UR60][R164.64], P4 ;  /* 0x92d80000a4067fae */ /* 0x000fe8000a12187c */
[----:B------:R-:W-:Y:S04]  /*13550*/  LDGSTS.E [R6+-0x6ce80], desc[UR60][R162.64], P4 ;  /* 0x93180000a2067fae */ /* 0x000fe8000a12187c */
[----:B------:R-:W-:Y:S04]  /*13560*/  LDGSTS.E [R6+-0x6ca80], desc[UR60][R152.64], P4 ;  /* 0x9358000098067fae */ /* 0x000fe8000a12187c */
[----:B------:R-:W2:Y:S04]  /*13570*/  LDL.LU.64 R164, [R1+0x1060] ;  /* 0x0010600001a47983 */ /* 0x000ea80000300a00 */
[----:B------:R-:W4:Y:S04]  /*13580*/  LDL.LU.64 R162, [R1+0x1058] ;  /* 0x0010580001a27983 */ /* 0x000f280000300a00 */
[----:B------:R-:W3:Y:S04]  /*13590*/  LDL.LU.64 R152, [R1+0x1050] ;  /* 0x0010500001987983 */ /* 0x000ee80000300a00 */
[----:B------:R-:W-:Y:S04]  /*135a0*/  LDGSTS.E [R6+-0x6c680], desc[UR60][R20.64], P4 ;  /* 0x9398000014067fae */ /* 0x000fe8000a12187c */
[----:B------:R-:W-:Y:S04]  /*135b0*/  LDGSTS.E [R6+-0x6c280], desc[UR60][R8.64], P4 ;  /* 0x93d8000008067fae */ /* 0x000fe8000a12187c */
[----:B------:R-:W-:Y:S04]  /*135c0*/  LDGSTS.E [R7+-0x6fe00], desc[UR60][R34.64], P4 ;  /* 0x9020000022077fae */ /* 0x000fe8000a12187c */
[----:B------:R-:W3:Y:S04]  /*135d0*/  LDL.LU.64 R20, [R1+0x1048] ;  /* 0x0010480001147983 */ /* 0x000ee80000300a00 */
[----:B------:R-:W2:Y:S04]  /*135e0*/  LDL.LU.64 R8, [R1+0x1040] ;  /* 0x0010400001087983 */ /* 0x000ea80000300a00 */
[----:B------:R-:W-:Y:S04]  /*135f0*/  LDGSTS.E [R7+-0x6fa00], desc[UR60][R50.64], P4 ;  /* 0x9060000032077fae */ /* 0x000fe8000a12187c */
[----:B------:R-:W-:Y:S04]  /*13600*/  LDGSTS.E [R7+-0x6f600], desc[UR60][R66.64], P4 ;  /* 0x90a0000042077fae */ /* 0x000fe8000a12187c */
[----:B------:R-:W-:Y:S04]  /*13610*/  LDGSTS.E [R7+-0x6f200], desc[UR60][R90.64], P4 ;  /* 0x90e000005a077fae */ /* 0x000fe8000a12187c */
[----:B------:R-:W-:Y:S04]  /*13620*/  LDGSTS.E [R7+-0x6ee00], desc[UR60][R106.64], P4 ;  /* 0x912000006a077fae */ /* 0x000fe8000a12187c */
[----:B------:R-:W-:Y:S04]  /*13630*/  LDGSTS.E [R7+-0x6ea00], desc[UR60][R122.64], P4 ;  /* 0x916000007a077fae */ /* 0x000fe8000a12187c */
[----:B------:R-:W-:Y:S04]  /*13640*/  LDGSTS.E [R7+-0x6e600], desc[UR60][R146.64], P4 ;  /* 0x91a0000092077fae */ /* 0x000fe8000a12187c */
[----:B----4-:R-:W-:Y:S04]  /*13650*/  LDGSTS.E [R7+-0x6e200], desc[UR60][R162.64], P4 ;  /* 0x91e00000a2077fae */ /* 0x010fe8000a12187c */
[----:B------:R-:W-:Y:S04]  /*13660*/  LDGSTS.E [R7+-0x6de00], desc[UR60][R178.64], P4 ;  /* 0x92200000b2077fae */ /* 0x000fe8000a12187c */
[----:B------:R-:W-:Y:S04]  /*13670*/  LDGSTS.E [R7+-0x6da00], desc[UR60][R198.64], P4 ;  /* 0x92600000c6077fae */ /* 0x000fe8000a12187c */
[----:B------:R-:W-:Y:S04]  /*13680*/  LDGSTS.E [R7+-0x6d600], desc[UR60][R224.64], P4 ;  /* 0x92a00000e0077fae */ /* 0x000fe8000a12187c */
[----:B------:R-:W-:Y:S04]  /*13690*/  LDGSTS.E [R7+-0x6d200], desc[UR60][R2.64], P4 ;  /* 0x92e0000002077fae */ /* 0x000fe8000a12187c */
[----:B------:R-:W-:Y:S04]  /*136a0*/  LDGSTS.E [R7+-0x6ce00], desc[UR60][R238.64], P4 ;  /* 0x93200000ee077fae */ /* 0x000fe8000a12187c */
[----:B------:R-:W-:Y:S04]  /*136b0*/  LDGSTS.E [R7+-0x6ca00], desc[UR60][R10.64], P4 ;  /* 0x936000000a077fae */ /* 0x000fe8000a12187c */
[----:B------:R-:W4:Y:S04]  /*136c0*/  LDL.LU.64 R2, [R1+0x1038] ;  /* 0x0010380001027983 */ /* 0x000f280000300a00 */
[----:B------:R-:W3:Y:S04]  /*136d0*/  LDL.LU.64 R238, [R1+0x1030] ;  /* 0x0010300001ee7983 */ /* 0x000ee80000300a00 */
[----:B------:R-:W4:Y:S04]  /*136e0*/  LDL.LU.64 R10, [R1+0x1028] ;  /* 0x00102800010a7983 */ /* 0x000f280000300a00 */
[----:B------:R-:W-:Y:S04]  /*136f0*/  LDGSTS.E [R7+-0x6c600], desc[UR60][R12.64], P4 ;  /* 0x93a000000c077fae */ /* 0x000fe8000a12187c */
[----:B------:R1:W-:Y:S04]  /*13700*/  LDGSTS.E [R7+-0x6c200], desc[UR60][R182.64], P4 ;  /* 0x93e00000b6077fae */ /* 0x0003e8000a12187c */
[----:B--2---:R-:W-:Y:S04]  /*13710*/  LDGSTS.E [R8+-0x6fd80], desc[UR60][R36.64], P4 ;  /* 0x9028000024087fae */ /* 0x004fe8000a12187c */
[----:B------:R-:W2:Y:S04]  /*13720*/  LDL.LU.64 R12, [R1+0x1020] ;  /* 0x00102000010c7983 */ /* 0x000ea80000300a00 */
[----:B------:R-:W3:Y:S04]  /*13730*/  LDL.LU.64 R182, [R1+0x1018] ;  /* 0x0010180001b67983 */ /* 0x000ee80000300a00 */
[----:B------:R-:W-:Y:S04]  /*13740*/  LDGSTS.E [R8+-0x6f980], desc[UR60][R52.64], P4 ;  /* 0x9068000034087fae */ /* 0x000fe8000a12187c */
        /* <DEDUP_REMOVED lines=13> */
[----:B------:R1:W-:Y:S04]  /*13820*/  STL.64 [R1+0xf30], R6 ;  /* 0x000f300601007387 */ /* 0x0003e80000100a00 */
[----:B------:R-:W-:Y:S04]  /*13830*/  LDGSTS.E [R8+-0x6c180], desc[UR60][R222.64], P4 ;  /* 0x93e80000de087fae */ /* 0x000fe8000a12187c */
[----:B------:R-:W2:Y:S04]  /*13840*/  LDL.LU.64 R14, [R1+0x1010] ;  /* 0x00101000010e7983 */ /* 0x000ea80000300a00 */
[----:B------:R-:W2:Y:S04]  /*13850*/  LDL.LU.64 R16, [R1+0x1008] ;  /* 0x0010080001107983 */ /* 0x000ea80000300a00 */
[----:B------:R-:W2:Y:S04]  /*13860*/  LDL.LU.64 R204, [R1+0x1000] ;  /* 0x0010000001cc7983 */ /* 0x000ea80000300a00 */
[----:B------:R-:W2:Y:S04]  /*13870*/  LDL.LU.64 R206, [R1+0xff8] ;  /* 0x000ff80001ce7983 */ /* 0x000ea80000300a00 */
[----:B------:R-:W1:Y:S04]  /*13880*/  LDL.LU.64 R222, [R1+0x788] ;  /* 0x0007880001de7983 */ /* 0x000e680000300a00 */
[----:B---3--:R-:W-:Y:S04]  /*13890*/  LDGSTS.E [R182+-0x6fd00], desc[UR60][R38.64], P4 ;  /* 0x9030000026b67fae */ /* 0x008fe8000a12187c */
        /* <DEDUP_REMOVED lines=13> */
[----:B------:R-:W3:Y:S04]  /*13970*/  LDL.LU.64 R208, [R1+0xff0] ;  /* 0x000ff00001d07983 */ /* 0x000ee80000300a00 */
[----:B------:R-:W2:Y:S04]  /*13980*/  LDL.LU.64 R210, [R1+0xfe8] ;  /* 0x000fe80001d27983 */ /* 0x000ea80000300a00 */
[----:B------:R-:W4:Y:S04]  /*13990*/  LDL.LU.64 R250, [R1+0x780] ;  /* 0x0007800001fa7983 */ /* 0x000f280000300a00 */
        /* <DEDUP_REMOVED lines=13> */
[----:B------:R-:W-:Y:S04]  /*13a70*/  LDGSTS.E [R238+-0x6d480], desc[UR60][R232.64], P4 ;  /* 0x92b80000e8ee7fae */ /* 0x000fe8000a12187c */
[----:B------:R-:W2:Y:S04]  /*13a80*/  LDL.LU.64 R248, [R1+0x770] ;  /* 0x0007700001f87983 */ /* 0x000ea80000300a00 */
[----:B------:R-:W-:Y:S04]  /*13a90*/  LDGSTS.E [R238+-0x6d080], desc[UR60][R18.64], P4 ;  /* 0x92f8000012ee7fae */ /* 0x000fe8000a12187c */
[----:B------:R-:W-:Y:S04]  /*13aa0*/  LDGSTS.E [R238+-0x6cc80], desc[UR60][R246.64], P4 ;  /* 0x93380000f6ee7fae */ /* 0x000fe8000a12187c */
[----:B------:R-:W-:Y:S04]  /*13ab0*/  LDGSTS.E [R238+-0x6c880], desc[UR60][R244.64], P4 ;  /* 0x93780000f4ee7fae */ /* 0x000fe8000a12187c */
[----:B------:R-:W2:Y:S04]  /*13ac0*/  LDL.LU.64 R18, [R1+0xfe0] ;  /* 0x000fe00001127983 */ /* 0x000ea80000300a00 */
[----:B------:R-:W3:Y:S04]  /*13ad0*/  LDL.LU.64 R246, [R1+0xfd8] ;  /* 0x000fd80001f67983 */ /* 0x000ee80000300a00 */
[----:B------:R-:W-:Y:S01]  /*13ae0*/  LDGSTS.E [R238+-0x6c480], desc[UR60][R228.64], P4 ;  /* 0x93b80000e4ee7fae */ /* 0x000fe2000a12187c */
[----:B-1----:R-:W-:-:S03]  /*13af0*/  IMAD.WIDE R6, R183, 0x4, R222 ;  /* 0x00000004b7067825 */ /* 0x002fc600078e02de */
[----:B------:R4:W-:Y:S04]  /*13b00*/  LDGSTS.E [R238+-0x6c080], desc[UR60][R22.64], P4 ;  /* 0x93f8000016ee7fae */ /* 0x0009e8000a12187c */
[----:B------:R-:W0:Y:S04]  /*13b10*/  LDGDEPBAR ;  /* 0x00000000000079af */ /* 0x000e280000000000 */
[----:B------:R-:W2:Y:S04]  /*13b20*/  LDL.LU.64 R228, [R1+0x760] ;  /* 0x0007600001e47983 */ /* 0x000ea80000300a00 */
[----:B------:R-:W2:Y:S04]  /*13b30*/  LDL.LU.64 R244, [R1+0x758] ;  /* 0x0007580001f47983 */ /* 0x000ea80000300a00 */
[----:B------:R1:W-:Y:S04]  /*13b40*/  STL.64 [R1+0x218], R6 ;  /* 0x0002180601007387 */ /* 0x0003e80000100a00 */
[----:B------:R-:W2:Y:S01]  /*13b50*/  LDL.LU.64 R222, [R1+0x750] ;  /* 0x0007500001de7983 */ /* 0x000ea20000300a00 */
[----:B------:R-:W-:Y:S01]  /*13b60*/  BAR.SYNC.DEFER_BLOCKING 0x0 ;  /* 0x0000000000007b1d */ /* 0x000fe20000010000 */
[----:B----4-:R-:W-:-:S05]  /*13b70*/  IMAD.WIDE R22, R183, 0x4, R250 ;  /* 0x00000004b7167825 */ /* 0x010fca00078e02fa */
[----:B------:R-:W4:Y:S04]  /*13b80*/  LDL.LU.64 R250, [R1+0x748] ;  /* 0x0007480001fa7983 */ /* 0x000f280000300a00 */
[----:B------:R2:W-:Y:S01]  /*13b90*/  STL.64 [R1+0x780], R22 ;  /* 0x0007801601007387 */ /* 0x0005e20000100a00 */
[----:B------:R-:W-:-:S05]  /*13ba0*/  VIADD R184, R184, 0xfffffede ;  /* 0xfffffedeb8b87836 */ /* 0x000fca0000000000 */
[----:B------:R-:W-:Y:S01]  /*13bb0*/  ISETP.GE.U32.AND P4, PT, R184, 0x7ffffe5f, PT ;  /* 0x7ffffe5fb800780c */ /* 0x000fe20003f86070 */
[----:B------:R-:W-:Y:S01]  /*13bc0*/  @!PT LDS RZ, [RZ] ;  /* 0x00000000fffff984 */ /* 0x000fe20000000800 */
[----:B------:R-:W-:Y:S01]  /*13bd0*/  @!PT LDS RZ, [RZ] ;  /* 0x00000000fffff984 */ /* 0x000fe20000000800 */
[----:B------:R-:W-:Y:S01]  /*13be0*/  @!PT LDS RZ, [RZ] ;  /* 0x00000000fffff984 */ /* 0x000fe20000000800 */
[----:B---3--:R1:W-:Y:S04]  /*13bf0*/  LDGSTS.E [R246+0x20000], desc[UR60][R6.64], !P6 ;  /* 0x2000000006f67fae */ /* 0x0083e8000f12187c */
[----:B------:R2:W-:Y:S01]  /*13c00*/  LDGSTS.E [R246+0x20004], desc[UR60][R22.64], !P0 ;  /* 0x2000400016f67fae */ /* 0x0005e2000c12187c */
[----:B-1----:R-:W-:-:S05]  /*13c10*/  IMAD.WIDE R6, R183, 0x4, R234 ;  /* 0x00000004b7067825 */ /* 0x002fca00078e02ea */
[----:B------:R1:W-:Y:S01]  /*13c20*/  STL.64 [R1+0x778], R6 ;  /* 0x0007780601007387 */ /* 0x0003e20000100a00 */
[----:B--2---:R-:W-:-:S03]  /*13c30*/  IMAD.WIDE R22, R183, 0x4, R248 ;  /* 0x00000004b7167825 */ /* 0x004fc600078e02f8 */
[----:B------:R-:W2:Y:S01]  /*13c40*/  LDL.LU.64 R234, [R1+0x740] ;  /* 0x0007400001ea7983 */ /* 0x000ea20000300a00 */
[----:B------:R-:W-:-:S03]  /*13c50*/  IMAD.WIDE R228, R183, 0x4, R228 ;  /* 0x00000004b7e47825 */ /* 0x000fc600078e02e4 */
[----:B------:R-:W3:Y:S04]  /*13c60*/  LDL.LU.64 R248, [R1+0x738] ;  /* 0x0007380001f87983 */ /* 0x000ee80000300a00 */
[----:B------:R1:W-:Y:S04]  /*13c70*/  LDGSTS.E [R246+0x20008], desc[UR60][R6.64], !P5 ;  /* 0x2000800006f67fae */ /* 0x0003e8000e92187c */
[----:B------:R1:W-:Y:S04]  /*13c80*/  STL.64 [R1+0x770], R22 ;  /* 0x0007701601007387 */ /* 0x0003e80000100a00 */
[----:B------:R1:W-:Y:S04]  /*13c90*/  LDGSTS.E [R246+0x2000c], desc[UR60][R22.64], !P2 ;  /* 0x2000c00016f67fae */ /* 0x0003e8000d12187c */
[----:B------:R1:W-:Y:S01]  /*13ca0*/  STL.64 [R1+0x228], R228 ;  /* 0x000228e401007387 */ /* 0x0003e20000100a00 */
[C---:B------:R-:W-:Y:S01]  /*13cb0*/  IMAD.WIDE R222, R183.reuse, 0x4, R222 ;  /* 0x00000004b7de7825 */ /* 0x040fe200078e02de */
[----:B-1----:R-:W1:Y:S02]  /*13cc0*/  LDC R6, c[0x0][0x230] ;  /* 0x00008c00ff067b82 */ /* 0x002e640000000800 */
[----:B------:R-:W-:Y:S01]  /*13cd0*/  LDGSTS.E [R246+0x24000], desc[UR60][R228.64], !P3 ;  /* 0x24000000e4f67fae */ /* 0x000fe2000d92187c */
[----:B------:R-:W-:-:S03]  /*13ce0*/  IMAD.WIDE R22, R183, 0x4, R244 ;  /* 0x00000004b7167825 */ /* 0x000fc600078e02f4 */
[----:B------:R-:W3:Y:S04]  /*13cf0*/  LDL.LU.64 R244, [R1+0x730] ;  /* 0x0007300001f47983 */ /* 0x000ee80000300a00 */
[----:B------:R4:W-:Y:S04]  /*13d00*/  STL.64 [R1+0x238], R22 ;  /* 0x0002381601007387 */ /* 0x0009e80000100a00 */
[----:B------:R-:W3:Y:S04]  /*13d10*/  LDL.LU.64 R228, [R1+0x728] ;  /* 0x0007280001e47983 */ /* 0x000ee80000300a00 */
[----:B------:R4:W-:Y:S04]  /*13d20*/  LDGSTS.E [R246+0x24004], desc[UR60][R22.64], !P4 ;  /* 0x2400400016f67fae */ /* 0x0009e8000e12187c */
[----:B------:R1:W-:Y:S01]  /*13d30*/  STL.64 [R1+0x750], R222 ;  /* 0x000750de01007387 */ /* 0x0003e20000100a00 */
[----:B----4-:R-:W-:-:S03]  /*13d40*/  IMAD.WIDE R22, R183, 0x4, R250 ;  /* 0x00000004b7167825 */ /* 0x010fc600078e02fa */
[----:B------:R-:W4:Y:S01]  /*13d50*/  LDL.LU.64 R250, [R1+0x720] ;  /* 0x0007200001fa7983 */ /* 0x000f220000300a00 */
[----:B------:R-:W-:Y:S02]  /*13d60*/  VIADD R184, R239, 0xfffffedd ;  /* 0xfffffeddefb87836 */ /* 0x000fe40000000000 */
[----:B------:R-:W-:Y:S01]  /*13d70*/  VIADD R239, R2, 0xfffffedc ;  /* 0xfffffedc02ef7836 */ /* 0x000fe20000000000 */
[----:B------:R2:W-:Y:S01]  /*13d80*/  STL.64 [R1+0x748], R22 ;  /* 0x0007481601007387 */ /* 0x0005e20000100a00 */
[----:B------:R-:W4:Y:S01]  /*13d90*/  LDC R2, c[0x0][0x230] ;  /* 0x00008c00ff027b82 */ /* 0x000f220000000800 */
[----:B------:R-:W-:Y:S02]  /*13da0*/  ISETP.GE.U32.AND P6, PT, R184, 0x7ffffe5e, PT ;  /* 0x7ffffe5eb800780c */ /* 0x000fe40003fc6070 */
[----:B------:R-:W-:Y:S02]  /*13db0*/  IADD3 R184, R21, -0x141, RZ ;  /* 0xfffffebf15b87810 */ /* 0x000fe40007ffe0ff */
[----:B------:R-:W-:-:S02]  /*13dc0*/  ISETP.GE.U32.AND P0, PT, R239, 0x7ffffe5d, PT ;  /* 0x7ffffe5def00780c */ /* 0x000fc40003f06070 */
[----:B------:R-:W-:Y:S01]  /*13dd0*/  ISETP.GE.U32.AND P5, PT, R184, 0x7ffffe40, PT ;  /* 0x7ffffe40b800780c */ /* 0x000fe20003fa6070 */
[----:B------:R-:W-:Y:S01]  /*13de0*/  VIADD R184, R20, 0xfffffebe ;  /* 0xfffffebe14b87836 */ /* 0x000fe20000000000 */
[----:B------:R-:W4:Y:S01]  /*13df0*/  LDC R21, c[0x0][0x230] ;  /* 0x00008c00ff157b82 */ /* 0x000f220000000800 */
[----:B------:R-:W-:-:S03]  /*13e00*/  VIADD R239, R252, 0xfffffebd ;  /* 0xfffffebdfcef7836 */ /* 0x000fc60000000000 */
[----:B------:R-:W-:Y:S01]  /*13e10*/  ISETP.GE.U32.AND P2, PT, R184, 0x7ffffe3f, PT ;  /* 0x7ffffe3fb800780c */ /* 0x000fe20003f46070 */
[----:B------:R-:W-:Y:S01]  /*13e20*/  LDGSTS.E [R246+0x24008], desc[UR60][R222.64], !P6 ;  /* 0x24008000def67fae */ /* 0x000fe2000f12187c */
[----:B------:R-:W-:Y:S02]  /*13e30*/  ISETP.GE.U32.AND P3, PT, R239, 0x7ffffe3e, PT ;  /* 0x7ffffe3eef00780c */ /* 0x000fe40003f66070 */
[----:B------:R-:W-:Y:S01]  /*13e40*/  IADD3 R239, R4, -0x161, RZ ;  /* 0xfffffe9f04ef7810 */ /* 0x000fe20007ffe0ff */
[----:B------:R2:W-:Y:S01]  /*13e50*/  LDGSTS.E [R246+0x2400c], desc[UR60][R22.64], !P0 ;  /* 0x2400c00016f67fae */ /* 0x0005e2000c12187c */
[----:B------:R-:W-:Y:S01]  /*13e60*/  VIADD R184, R5, 0xfffffebc ;  /* 0xfffffebc05b87836 */ /* 0x000fe20000000000 */
[----:B------:R-:W4:Y:S01]  /*13e70*/  LDC R20, c[0x0][0x230] ;  /* 0x00008c00ff147b82 */ /* 0x000f220000000800 */
[----:B------:R-:W-:Y:S01]  /*13e80*/  ISETP.GE.U32.AND P6, PT, R239, 0x7ffffe20, PT ;  /* 0x7ffffe20ef00780c */ /* 0x000fe20003fc6070 */
[----:B-1----:R-:W-:Y:S01]  /*13e90*/  VIADD R239, R6, 0xfffffe9d ;  /* 0xfffffe9d06ef7836 */ /* 0x002fe20000000000 */
[----:B------:R-:W4:Y:S01]  /*13ea0*/  LDL.LU.64 R222, [R1+0x718] ;  /* 0x0007180001de7983 */ /* 0x000f220000300a00 */
[----:B------:R-:W-:-:S04]  /*13eb0*/  ISETP.GE.U32.AND P4, PT, R184, 0x7ffffe3d, PT ;  /* 0x7ffffe3db800780c */ /* 0x000fc80003f86070 */
[----:B------:R-:W1:Y:S08]  /*13ec0*/  LDC R4, c[0x0][0x230] ;  /* 0x00008c00ff047b82 */ /* 0x000e700000000800 */
[----:B------:R-:W1:Y:S08]  /*13ed0*/  LDC R5, c[0x0][0x230] ;  /* 0x00008c00ff057b82 */ /* 0x000e700000000800 */
[----:B------:R-:W1:Y:S01]  /*13ee0*/  LDC R252, c[0x0][0x230] ;  /* 0x00008c00fffc7b82 */ /* 0x000e620000000800 */
[----:B--2---:R-:W-:-:S04]  /*13ef0*/  IMAD.WIDE R22, R183, 0x4, R234 ;  /* 0x00000004b7167825 */ /* 0x004fc800078e02ea */
[C---:B---3--:R-:W-:Y:S01]  /*13f00*/  IMAD.WIDE R6, R183.reuse, 0x4, R248 ;  /* 0x00000004b7067825 */ /* 0x048fe200078e02f8 */
[----:B------:R-:W-:Y:S04]  /*13f10*/  STL.64 [R1+0x740], R22 ;  /* 0x0007401601007387 */ /* 0x000fe80000100a00 */
[----:B------:R-:W2:Y:S04]  /*13f20*/  LDL.LU.64 R248, [R1+0x710] ;  /* 0x0007100001f87983 */ /* 0x000ea80000300a00 */
[----:B------:R3:W-:Y:S04]  /*13f30*/  LDGSTS.E [R246+0x28000], desc[UR60][R22.64], !P5 ;  /* 0x2800000016f67fae */ /* 0x0007e8000e92187c */
[----:B------:R1:W-:Y:S04]  /*13f40*/  STL.64 [R1+0x738], R6 ;  /* 0x0007380601007387 */ /* 0x0003e80000100a00 */
[----:B------:R-:W-:Y:S01]  /*13f50*/  LDGSTS.E [R246+0x28004], desc[UR60][R6.64], !P2 ;  /* 0x2800400006f67fae */ /* 0x000fe2000d12187c */
[----:B------:R-:W-:-:S03]  /*13f60*/  IMAD.WIDE R228, R183, 0x4, R228 ;  /* 0x00000004b7e47825 */ /* 0x000fc600078e02e4 */
[----:B-1----:R-:W2:Y:S01]  /*13f70*/  LDL.LU.64 R6, [R1+0x708] ;  /* 0x0007080001067983 */ /* 0x002ea20000300a00 */
[----:B---3--:R-:W1:Y:S01]  /*13f80*/  LDC R22, c[0x0][0x230] ;  /* 0x00008c00ff167b82 */ /* 0x008e620000000800 */
[C---:B------:R-:W-:Y:S02]  /*13f90*/  IMAD.WIDE R234, R183.reuse, 0x4, R244 ;  /* 0x00000004b7ea7825 */ /* 0x040fe400078e02f4 */
[----:B------:R-:W3:Y:S04]  /*13fa0*/  LDL.LU.64 R244, [R1+0x768] ;  /* 0x0007680001f47983 */ /* 0x000ee80000300a00 */
[----:B------:R-:W-:Y:S04]  /*13fb0*/  STL.64 [R1+0x730], R234 ;  /* 0x000730ea01007387 */ /* 0x000fe80000100a00 */
[----:B------:R4:W-:Y:S04]  /*13fc0*/  LDGSTS.E [R246+0x28008], desc[UR60][R234.64], !P3 ;  /* 0x28008000eaf67fae */ /* 0x0009e8000d92187c */
[----:B------:R1:W-:Y:S04]  /*13fd0*/  STL.64 [R1+0x728], R228 ;  /* 0x000728e401007387 */ /* 0x0003e80000100a00 */
[----:B------:R-:W-:Y:S04]  /*13fe0*/  LDGSTS.E [R246+0x2800c], desc[UR60][R228.64], !P4 ;  /* 0x2800c000e4f67fae */ /* 0x000fe8000e12187c */
[----:B-1----:R-:W3:Y:S01]  /*13ff0*/  LDL.LU.64 R228, [R1+0x700] ;  /* 0x0007000001e47983 */ /* 0x002ee20000300a00 */
[----:B----4-:R-:W-:-:S03]  /*14000*/  IMAD.WIDE R234, R183, 0x4, R250 ;  /* 0x00000004b7ea7825 */ /* 0x010fc600078e02fa */
[----:B------:R-:W4:Y:S01]  /*14010*/  LDL.LU.64 R250, [R1+0x6f8] ;  /* 0x0006f80001fa7983 */ /* 0x000f220000300a00 */
[----:B------:R-:W-:Y:S02]  /*14020*/  VIADD R184, R2, 0xfffffe9e ;  /* 0xfffffe9e02b87836 */ /* 0x000fe40000000000 */
[----:B------:R-:W1:Y:S01]  /*14030*/  LDC R2, c[0x0][0x230] ;  /* 0x00008c00ff027b82 */ /* 0x000e620000000800 */
[----:B------:R-:W-:Y:S01]  /*14040*/  ISETP.GE.U32.AND P5, PT, R239, 0x7ffffe1e, PT ;  /* 0x7ffffe1eef00780c */ /* 0x000fe20003fa6070 */
[----:B------:R2:W-:Y:S01]  /*14050*/  LDGSTS.E [R246+0x2c000], desc[UR60][R234.64], !P6 ;  /* 0x2c000000eaf67fae */ /* 0x0005e2000f12187c */
[----:B------:R-:W-:Y:S01]  /*14060*/  ISETP.GE.U32.AND P0, PT, R184, 0x7ffffe1f, PT ;  /* 0x7ffffe1fb800780c */ /* 0x000fe20003f06070 */
[----:B------:R-:W-:Y:S01]  /*14070*/  VIADD R184, R21, 0xfffffe9c ;  /* 0xfffffe9c15b87836 */ /* 0x000fe20000000000 */
[----:B------:R-:W-:Y:S01]  /*14080*/  IADD3 R239, R20, -0x105, RZ ;  /* 0xfffffefb14ef7810 */ /* 0x000fe20007ffe0ff */
[----:B------:R-:W-:Y:S02]  /*14090*/  STL.64 [R1+0x720], R234 ;  /* 0x000720ea01007387 */ /* 0x000fe40000100a00 */
[----:B------:R-:W2:Y:S01]  /*140a0*/  LDC R21, c[0x0][0x230] ;  /* 0x00008c00ff157b82 */ /* 0x000ea20000000800 */
[----:B------:R-:W-:Y:S01]  /*140b0*/  ISETP.GE.U32.AND P3, PT, R239, 0x7ffffe7c, PT ;  /* 0x7ffffe7cef00780c */ /* 0x000fe20003f66070 */
[----:B------:R-:W-:-:S06]  /*140c0*/  VIADD R239, R4, 0xfffffef9 ;  /* 0xfffffef904ef7836 */ /* 0x000fcc0000000000 */
[----:B------:R-:W3:Y:S01]  /*140d0*/  LDC R20, c[0x0][0x230] ;  /* 0x00008c00ff147b82 */ /* 0x000ee20000000800 */
[----:B------:R-:W-:Y:S01]  /*140e0*/  ISETP.GE.U32.AND P2, PT, R184, 0x7ffffe1d, PT ;  /* 0x7ffffe1db800780c */ /* 0x000fe20003f46070 */
[----:B------:R-:W-:-:S06]  /*140f0*/  IMAD.WIDE R222, R183, 0x4, R222 ;  /* 0x00000004b7de7825 */ /* 0x000fcc00078e02de */
[----:B------:R-:W4:Y:S01]  /*14100*/  LDC R4, c[0x0][0x230] ;  /* 0x00008c00ff047b82 */ /* 0x000f220000000800 */
[----:B------:R1:W-:Y:S04]  /*14110*/  STL.64 [R1+0x718], R222 ;  /* 0x000718de01007387 */ /* 0x0003e80000100a00 */
[----:B------:R-:W-:Y:S01]  /*14120*/  LDGSTS.E [R246+0x2c004], desc[UR60][R222.64], !P0 ;  /* 0x2c004000def67fae */ /* 0x000fe2000c12187c */
[----:B------:R-:W-:Y:S01]  /*14130*/  VIADD R184, R5, 0xfffffefa ;  /* 0xfffffefa05b87836 */ /* 0x000fe20000000000 */
[----:B------:R-:W-:Y:S01]  /*14140*/  ISETP.GE.U32.AND P6, PT, R239, 0x7ffffe7a, PT ;  /* 0x7ffffe7aef00780c */ /* 0x000fe20003fc6070 */
[----:B------:R-:W-:Y:S01]  /*14150*/  VIADD R239, R22, 0xfffffeda ;  /* 0xfffffeda16ef7836 */ /* 0x000fe20000000000 */
[----:B------:R-:W4:Y:S01]  /*14160*/  LDC R5, c[0x0][0x230] ;  /* 0x00008c00ff057b82 */ /* 0x000f220000000800 */
[----:B-1----:R-:W4:Y:S01]  /*14170*/  LDL.LU.64 R222, [R1+0x6f0] ;  /* 0x0006f00001de7983 */ /* 0x002f220000300a00 */
[----:B------:R-:W-:Y:S01]  /*14180*/  ISETP.GE.U32.AND P4, PT, R184, 0x7ffffe7b, PT ;  /* 0x7ffffe7bb800780c */ /* 0x000fe20003f86070 */
[----:B------:R-:W-:-:S05]  /*14190*/  VIADD R184, R2, 0xfffffef8 ;  /* 0xfffffef802b87836 */ /* 0x000fca0000000000 */
[----:B------:R-:W1:Y:S01]  /*141a0*/  LDC R2, c[0x0][0x230] ;  /* 0x00008c00ff027b82 */ /* 0x000e620000000800 */
[----:B------:R-:W-:Y:S02]  /*141b0*/  ISETP.GE.U32.AND P0, PT, R184, 0x7ffffe79, PT ;  /* 0x7ffffe79b800780c */ /* 0x000fe40003f06070 */
[----:B------:R-:W-:-:S05]  /*141c0*/  IADD3 R184, R252, -0x125, RZ ;  /* 0xfffffedbfcb87810 */ /* 0x000fca0007ffe0ff */
[----:B------:R-:W1:Y:S01]  /*141d0*/  LDC R252, c[0x0][0x230] ;  /* 0x00008c00fffc7b82 */ /* 0x000e620000000800 */
[----:B--2---:R-:W-:Y:S02]  /*141e0*/  IMAD.WIDE R234, R183, 0x4, R248 ;  /* 0x00000004b7ea7825 */ /* 0x004fe400078e02f8 */
[----:B------:R-:W2:Y:S04]  /*141f0*/  LDL.LU.64 R248, [R1+0x6e8] ;  /* 0x0006e80001f87983 */ /* 0x000ea80000300a00 */
[----:B------:R1:W-:Y:S04]  /*14200*/  STL.64 [R1+0x710], R234 ;  /* 0x000710ea01007387 */ /* 0x0003e80000100a00 */
[----:B------:R-:W-:Y:S01]  /*14210*/  LDGSTS.E [R246+0x2c008], desc[UR60][R234.64], !P5 ;  /* 0x2c008000eaf67fae */ /* 0x000fe2000e92187c */
[----:B------:R-:W-:Y:S01]  /*14220*/  ISETP.GE.U32.AND P5, PT, R184, 0x7ffffe5c, PT ;  /* 0x7ffffe5cb800780c */ /* 0x000fe20003fa6070 */
[----:B------:R-:W-:-:S02]  /*14230*/  VIADD R184, R21, 0xfffffed9 ;  /* 0xfffffed915b87836 */ /* 0x000fc40000000000 */
[----:B------:R-:W-:-:S04]  /*14240*/  IMAD.WIDE R6, R183, 0x4, R6 ;  /* 0x00000004b7067825 */ /* 0x000fc800078e0206 */
[----:B---3--:R-:W-:Y:S01]  /*14250*/  IMAD.WIDE R22, R183, 0x4, R244 ;  /* 0x00000004b7167825 */ /* 0x008fe200078e02f4 */
[----:B------:R3:W-:Y:S04]  /*14260*/  STL.64 [R1+0x708], R6 ;  /* 0x0007080601007387 */ /* 0x0007e80000100a00 */
[----:B------:R-:W2:Y:S04]  /*14270*/  LDL.LU.64 R244, [R1+0x6e0] ;  /* 0x0006e00001f47983 */ /* 0x000ea80000300a00 */
[----:B------:R3:W-:Y:S04]  /*14280*/  STL.64 [R1+0x758], R22 ;  /* 0x0007581601007387 */ /* 0x0007e80000100a00 */
[----:B-1----:R-:W2:Y:S04]  /*14290*/  LDL.LU.64 R234, [R1+0x6d8] ;  /* 0x0006d80001ea7983 */ /* 0x002ea80000300a00 */
[----:B------:R3:W-:Y:S01]  /*142a0*/  LDGSTS.E [R246+0x2c00c], desc[UR60][R6.64], !P2 ;  /* 0x2c00c00006f67fae */ /* 0x0007e2000d12187c */
[----:B------:R-:W-:Y:S01]  /*142b0*/  ISETP.GE.U32.AND P2, PT, R239, 0x7ffffe5b, PT ;  /* 0x7ffffe5bef00780c */ /* 0x000fe20003f46070 */
[----:B------:R-:W-:-:S02]  /*142c0*/  VIADD R239, R20, 0xfffffed8 ;  /* 0xfffffed814ef7836 */ /* 0x000fc40000000000 */
[----:B------:R1:W-:Y:S01]  /*142d0*/  LDGSTS.E [R247+0x20000], desc[UR60][R22.64], !P3 ;  /* 0x2000000016f77fae */ /* 0x0003e2000d92187c */
[----:B---3--:R-:W3:Y:S01]  /*142e0*/  LDC R7, c[0x0][0x230] ;  /* 0x00008c00ff077b82 */ /* 0x008ee20000000800 */
[----:B-1----:R-:W-:-:S07]  /*142f0*/  IMAD.WIDE R22, R183, 0x4, R228 ;  /* 0x00000004b7167825 */ /* 0x002fce00078e02e4 */
[----:B------:R-:W1:Y:S01]  /*14300*/  LDC R6, c[0x0][0x230] ;  /* 0x00008c00ff067b82 */ /* 0x000e620000000800 */
[----:B------:R3:W-:Y:S04]  /*14310*/  STL.64 [R1+0x700], R22 ;  /* 0x0007001601007387 */ /* 0x0007e80000100a00 */
[----:B------:R3:W-:Y:S01]  /*14320*/  LDGSTS.E [R247+0x20004], desc[UR60][R22.64], !P4 ;  /* 0x2000400016f77fae */ /* 0x0007e2000e12187c */
[----:B----4-:R-:W-:-:S03]  /*14330*/  IMAD.WIDE R20, R183, 0x4, R250 ;  /* 0x00000004b7147825 */ /* 0x010fc600078e02fa */
[----:B------:R-:W4:Y:S04]  /*14340*/  LDL.LU.64 R250, [R1+0x6d0] ;  /* 0x0006d00001fa7983 */ /* 0x000f280000300a00 */
[----:B------:R2:W-:Y:S04]  /*14350*/  STL.64 [R1+0x6f8], R20 ;  /* 0x0006f81401007387 */ /* 0x0005e80000100a00 */
[----:B------:R-:W4:Y:S04]  /*14360*/  LDL.LU.64 R228, [R1+0x6c8] ;  /* 0x0006c80001e47983 */ /* 0x000f280000300a00 */
[----:B------:R2:W-:Y:S01]  /*14370*/  LDGSTS.E [R247+0x20008], desc[UR60][R20.64], !P6 ;  /* 0x2000800014f77fae */ /* 0x0005e2000f12187c */
[----:B------:R-:W-:-:S02]  /*14380*/  ISETP.GE.U32.AND P3, PT, R184, 0x7ffffe5a, PT ;  /* 0x7ffffe5ab800780c */ /* 0x000fc40003f66070 */
[----:B------:R-:W-:Y:S02]  /*14390*/  IADD3 R184, R5, -0x145, RZ ;  /* 0xfffffebb05b87810 */ /* 0x000fe40007ffe0ff */
[----:B------:R-:W-:Y:S01]  /*143a0*/  ISETP.GE.U32.AND P4, PT, R239, 0x7ffffe59, PT ;  /* 0x7ffffe59ef00780c */ /* 0x000fe20003f86070 */
[----:B------:R-:W1:Y:S01]  /*143b0*/  LDC R5, c[0x0][0x230] ;  /* 0x00008c00ff057b82 */ /* 0x000e620000000800 */
[----:B------:R-:W-:Y:S01]  /*143c0*/  ISETP.GE.U32.AND P6, PT, R184, 0x7ffffe3c, PT ;  /* 0x7ffffe3cb800780c */ /* 0x000fe20003fc6070 */
[----:B---3--:R-:W-:-:S05]  /*143d0*/  IMAD.WIDE R22, R183, 0x4, R222 ;  /* 0x00000004b7167825 */ /* 0x008fca00078e02de */
[----:B------:R3:W-:Y:S04]  /*143e0*/  STL.64 [R1+0x6f0], R22 ;  /* 0x0006f01601007387 */ /* 0x0007e80000100a00 */
[----:B------:R-:W-:Y:S01]  /*143f0*/  LDGSTS.E [R247+0x2000c], desc[UR60][R22.64], !P0 ;  /* 0x2000c00016f77fae */ /* 0x000fe2000c12187c */
[----:B--2---:R-:W-:-:S03]  /*14400*/  IMAD.WIDE R20, R183, 0x4, R248 ;  /* 0x00000004b7147825 */ /* 0x004fc600078e02f8 */
[----:B------:R-:W2:Y:S04]  /*14410*/  LDL.LU.64 R248, [R1+0x6c0] ;  /* 0x0006c00001f87983 */ /* 0x000ea80000300a00 */
[----:B------:R1:W-:Y:S04]  /*14420*/  STL.64 [R1+0x6e8], R20 ;  /* 0x0006e81401007387 */ /* 0x0003e80000100a00 */
[----:B---3--:R-:W3:Y:S04]  /*14430*/  LDL.LU.64 R22, [R1+0x6b8] ;  /* 0x0006b80001167983 */ /* 0x008ee80000300a00 */
[----:B------:R1:W-:Y:S01]  /*14440*/  LDGSTS.E [R247+0x24000], desc[UR60][R20.64], !P5 ;  /* 0x2400000014f77fae */ /* 0x0003e2000e92187c */
[----:B------:R-:W-:-:S03]  /*14450*/  IMAD.WIDE R222, R183, 0x4, R244 ;  /* 0x00000004b7de7825 */ /* 0x000fc600078e02f4 */
[----:B------:R-:W3:Y:S01]  /*14460*/  LDL.LU.64 R244, [R1+0x6b0] ;  /* 0x0006b00001f47983 */ /* 0x000ee20000300a00 */
[----:B-1----:R-:W-:-:S03]  /*14470*/  IMAD.WIDE R20, R183, 0x4, R234 ;  /* 0x00000004b7147825 */ /* 0x002fc600078e02ea */
[----:B------:R1:W-:Y:S04]  /*14480*/  STL.64 [R1+0x6e0], R222 ;  /* 0x0006e0de01007387 */ /* 0x0003e80000100a00 */
[----:B------:R-:W-:Y:S04]  /*14490*/  LDGSTS.E [R247+0x24004], desc[UR60][R222.64], !P2 ;  /* 0x24004000def77fae */ /* 0x000fe8000d12187c */
[----:B------:R4:W-:Y:S04]  /*144a0*/  STL.64 [R1+0x6d8], R20 ;  /* 0x0006d81401007387 */ /* 0x0009e80000100a00 */
[----:B------:R4:W-:Y:S04]  /*144b0*/  LDGSTS.E [R247+0x24008], desc[UR60][R20.64], !P3 ;  /* 0x2400800014f77fae */ /* 0x0009e8000d92187c */
[----:B-1----:R-:W3:Y:S04]  /*144c0*/  LDL.LU.64 R222, [R1+0x6a8] ;  /* 0x0006a80001de7983 */ /* 0x002ee80000300a00 */
[----:B------:R-:W3:Y:S01]  /*144d0*/  LDL.LU.64 R234, [R1+0x6a0] ;  /* 0x0006a00001ea7983 */ /* 0x000ee20000300a00 */
[C---:B----4-:R-:W-:Y:S01]  /*144e0*/  IMAD.WIDE R250, R183.reuse, 0x4, R250 ;  /* 0x00000004b7fa7825 */ /* 0x050fe200078e02fa */
[----:B------:R-:W1:Y:S03]  /*144f0*/  LDC R21, c[0x0][0x230] ;  /* 0x00008c00ff157b82 */ /* 0x000e660000000800 */
[----:B------:R-:W-:Y:S01]  /*14500*/  IMAD.WIDE R228, R183, 0x4, R228 ;  /* 0x00000004b7e47825 */ /* 0x000fe200078e02e4 */
[----:B------:R-:W-:Y:S04]  /*14510*/  STL.64 [R1+0x6d0], R250 ;  /* 0x0006d0fa01007387 */ /* 0x000fe80000100a00 */
[----:B------:R-:W4:Y:S01]  /*14520*/  LDC R20, c[0x0][0x230] ;  /* 0x00008c00ff147b82 */ /* 0x000f220000000800 */
[----:B------:R-:W-:Y:S04]  /*14530*/  LDGSTS.E [R247+0x2400c], desc[UR60][R250.64], !P4 ;  /* 0x2400c000faf77fae */ /* 0x000fe8000e12187c */
[----:B------:R1:W-:Y:S04]  /*14540*/  STL.64 [R1+0x6c8], R228 ;  /* 0x0006c8e401007387 */ /* 0x0003e80000100a00 */
[----:B------:R-:W-:Y:S04]  /*14550*/  LDGSTS.E [R247+0x28000], desc[UR60][R228.64], !P6 ;  /* 0x28000000e4f77fae */ /* 0x000fe8000f12187c */
[----:B-1----:R-:W4:Y:S04]  /*14560*/  LDL.LU.64 R228, [R1+0x698] ;  /* 0x0006980001e47983 */ /* 0x002f280000300a00 */
[----:B------:R-:W4:Y:S01]  /*14570*/  LDL.LU.64 R250, [R1+0x690] ;  /* 0x0006900001fa7983 */ /* 0x000f220000300a00 */
[----:B------:R-:W-:-:S02]  /*14580*/  VIADD R239, R4, 0xfffffeba ;  /* 0xfffffeba04ef7836 */ /* 0x000fc40000000000 */
[----:B------:R-:W1:Y:S01]  /*14590*/  LDC R4, c[0x0][0x230] ;  /* 0x00008c00ff047b82 */ /* 0x000e620000000800 */
[----:B------:R-:W-:Y:S02]  /*145a0*/  VIADD R184, R2, 0xfffffeb9 ;  /* 0xfffffeb902b87836 */ /* 0x000fe40000000000 */
[----:B------:R-:W-:-:S05]  /*145b0*/  ISETP.GE.U32.AND P0, PT, R239, 0x7ffffe3b, PT ;  /* 0x7ffffe3bef00780c */ /* 0x000fca0003f06070 */
[----:B------:R-:W2:Y:S01]  /*145c0*/  LDC R2, c[0x0][0x230] ;  /* 0x00008c00ff027b82 */ /* 0x000ea20000000800 */
[----:B------:R-:W-:Y:S01]  /*145d0*/  ISETP.GE.U32.AND P5, PT, R184, 0x7ffffe3a, PT ;  /* 0x7ffffe3ab800780c */ /* 0x000fe20003fa6070 */
[----:B------:R-:W-:Y:S01]  /*145e0*/  VIADD R239, R7, 0xfffffeb8 ;  /* 0xfffffeb807ef7836 */ /* 0x000fe20000000000 */
[----:B------:R-:W-:-:S05]  /*145f0*/  IADD3 R184, R6, -0x165, RZ ;  /* 0xfffffe9b06b87810 */ /* 0x000fca0007ffe0ff */
[----:B------:R-:W3:Y:S01]  /*14600*/  LDC R7, c[0x0][0x230] ;  /* 0x00008c00ff077b82 */ /* 0x000ee20000000800 */
[----:B------:R-:W-:-:S07]  /*14610*/  ISETP.GE.U32.AND P2, PT, R239, 0x7ffffe39, PT ;  /* 0x7ffffe39ef00780c */ /* 0x000fce0003f46070 */
[----:B------:R-:W3:Y:S01]  /*14620*/  LDC R6, c[0x0][0x230] ;  /* 0x00008c00ff067b82 */ /* 0x000ee20000000800 */
[----:B------:R-:W-:Y:S01]  /*14630*/  VIADD R239, R5, 0xfffffe9a ;  /* 0xfffffe9a05ef7836 */ /* 0x000fe20000000000 */
[----:B------:R-:W-:Y:S01]  /*14640*/  ISETP.GE.U32.AND P3, PT, R184, 0x7ffffe1c, PT ;  /* 0x7ffffe1cb800780c */ /* 0x000fe20003f66070 */
[----:B------:R-:W-:-:S03]  /*14650*/  VIADD R184, R252, 0xfffffe99 ;  /* 0xfffffe99fcb87836 */ /* 0x000fc60000000000 */
[----:B------:R-:W-:Y:S02]  /*14660*/  ISETP.GE.U32.AND P4, PT, R239, 0x7ffffe1b, PT ;  /* 0x7ffffe1bef00780c */ /* 0x000fe40003f86070 */
[----:B-1----:R-:W-:Y:S01]  /*14670*/  IADD3 R239, R4, -0x109, RZ ;  /* 0xfffffef704ef7810 */ /* 0x002fe20007ffe0ff */
[----:B------:R-:W1:Y:S01]  /*14680*/  LDC R252, c[0x0][0x230] ;  /* 0x00008c00fffc7b82 */ /* 0x000e620000000800 */
[----:B------:R-:W-:Y:S01]  /*14690*/  ISETP.GE.U32.AND P6, PT, R184, 0x7ffffe1a, PT ;  /* 0x7ffffe1ab800780c */ /* 0x000fe20003fc6070 */
[----:B--2---:R-:W-:-:S06]  /*146a0*/  VIADD R184, R2, 0xfffffe98 ;  /* 0xfffffe9802b87836 */ /* 0x004fcc0000000000 */
[----:B------:R-:W2:Y:S01]  /*146b0*/  LDC R2, c[0x0][0x230] ;  /* 0x00008c00ff027b82 */ /* 0x000ea20000000800 */
[----:B------:R-:W-:-:S05]  /*146c0*/  IMAD.WIDE R248, R183, 0x4, R248 ;  /* 0x00000004b7f87825 */ /* 0x000fca00078e02f8 */
[----:B------:R3:W-:Y:S02]  /*146d0*/  STL.64 [R1+0x6c0], R248 ;  /* 0x0006c0f801007387 */ /* 0x0007e40000100a00 */
[----:B---3--:R-:W-:Y:S02]  /*146e0*/  IMAD.WIDE R22, R183, 0x4, R22 ;  /* 0x00000004b7167825 */ /* 0x008fe400078e0216 */
[----:B------:R-:W-:Y:S04]  /*146f0*/  LDGSTS.E [R247+0x28004], desc[UR60][R248.64], !P0 ;  /* 0x28004000f8f77fae */ /* 0x000fe8000c12187c */
[----:B------:R3:W-:Y:S01]  /*14700*/  LDGSTS.E [R247+0x28008], desc[UR60][R22.64], !P5 ;  /* 0x2800800016f77fae */ /* 0x0007e2000e92187c */
[----:B------:R-:W-:-:S03]  /*14710*/  ISETP.GE.U32.AND P0, PT, R184, 0x7ffffe19, PT ;  /* 0x7ffffe19b800780c */ /* 0x000fc60003f06070 */
[----:B------:R-:W2:Y:S04]  /*14720*/  LDL.LU.64 R248, [R1+0xfd0] ;  /* 0x000fd00001f87983 */ /* 0x000ea80000300a00 */
[----:B------:R3:W-:Y:S01]  /*14730*/  STL.64 [R1+0x6b8], R22 ;  /* 0x0006b81601007387 */ /* 0x0007e20000100a00 */
[----:B------:R-:W-:Y:S01]  /*14740*/  ISETP.GE.U32.AND P5, PT, R239, 0x7ffffe78, PT ;  /* 0x7ffffe78ef00780c */ /* 0x000fe20003fa6070 */
[----:B------:R-:W-:Y:S02]  /*14750*/  VIADD R184, R7, 0xfffffef6 ;  /* 0xfffffef607b87836 */ /* 0x000fe40000000000 */
[----:B------:R-:W-:Y:S01]  /*14760*/  VIADD R239, R6, 0xfffffef5 ;  /* 0xfffffef506ef7836 */ /* 0x000fe20000000000 */
[----:B---3--:R-:W3:Y:S01]  /*14770*/  LDC R22, c[0x0][0x230] ;  /* 0x00008c00ff167b82 */ /* 0x008ee20000000800 */
[----:B------:R-:W-:-:S02]  /*14780*/  IMAD.WIDE R4, R183, 0x4, R244 ;  /* 0x00000004b7047825 */ /* 0x000fc400078e02f4 */
[----:B------:R-:W3:Y:S04]  /*14790*/  LDL.LU.64 R244, [R1+0x688] ;  /* 0x0006880001f47983 */ /* 0x000ee80000300a00 */
[----:B------:R1:W-:Y:S01]  /*147a0*/  STL.64 [R1+0x6b0], R4 ;  /* 0x0006b00401007387 */ /* 0x0003e20000100a00 */
[----:B------:R-:W2:Y:S03]  /*147b0*/  LDC R23, c[0x0][0x230] ;  /* 0x00008c00ff177b82 */ /* 0x000ea60000000800 */
[----:B------:R-:W-:Y:S04]  /*147c0*/  LDGSTS.E [R247+0x2800c], desc[UR60][R4.64], !P2 ;  /* 0x2800c00004f77fae */ /* 0x000fe8000d12187c */
[----:B-1----:R-:W2:Y:S01]  /*147d0*/  LDL.LU.64 R4, [R1+0x680] ;  /* 0x0006800001047983 */ /* 0x002ea20000300a00 */
[----:B------:R-:W-:-:S04]  /*147e0*/  IMAD.WIDE R222, R183, 0x4, R222 ;  /* 0x00000004b7de7825 */ /* 0x000fc800078e02de */
[----:B------:R-:W-:Y:S01]  /*147f0*/  IMAD.WIDE R6, R183, 0x4, R234 ;  /* 0x00000004b7067825 */ /* 0x000fe200078e02ea */
[----:B------:R1:W-:Y:S04]  /*14800*/  STL.64 [R1+0x6a8], R222 ;  /* 0x0006a8de01007387 */ /* 0x0003e80000100a00 */
[----:B------:R4:W-:Y:S04]  /*14810*/  STL.64 [R1+0x6a0], R6 ;  /* 0x0006a00601007387 */ /* 0x0009e80000100a00 */
[----:B------:R-:W3:Y:S04]  /*14820*/  LDL.LU.64 R234, [R1+0x678] ;  /* 0x0006780001ea7983 */ /* 0x000ee80000300a00 */
[----:B------:R-:W-:Y:S04]  /*14830*/  LDGSTS.E [R247+0x2c000], desc[UR60][R222.64], !P3 ;  /* 0x2c000000def77fae */ /* 0x000fe8000d92187c */
[----:B------:R4:W-:Y:S01]  /*14840*/  LDGSTS.E [R247+0x2c004], desc[UR60][R6.64], !P4 ;  /* 0x2c00400006f77fae */ /* 0x0009e2000e12187c */
[----:B------:R-:W-:Y:S01]  /*14850*/  ISETP.GE.U32.AND P2, PT, R184, 0x7ffffe77, PT ;  /* 0x7ffffe77b800780c */ /* 0x000fe20003f46070 */
[----:B------:R-:W-:Y:S01]  /*14860*/  VIADD R184, R21, 0xfffffef4 ;  /* 0xfffffef415b87836 */ /* 0x000fe20000000000 */
[----:B------:R-:W-:Y:S01]  /*14870*/  ISETP.GE.U32.AND P3, PT, R239, 0x7ffffe76, PT ;  /* 0x7ffffe76ef00780c */ /* 0x000fe20003f66070 */
[----:B-1----:R-:W3:Y:S01]  /*14880*/  LDL.LU.64 R222, [R1+0x670] ;  /* 0x0006700001de7983 */ /* 0x002ee20000300a00 */
[----:B----4-:R-:W-:Y:S01]  /*14890*/  IADD3 R239, R20, -0x129, RZ ;  /* 0xfffffed714ef7810 */ /* 0x010fe20007ffe0ff */
[----:B------:R-:W-:-:S04]  /*148a0*/  IMAD.WIDE R6, R183, 0x4, R228 ;  /* 0x00000004b7067825 */ /* 0x000fc800078e02e4 */
[C---:B------:R-:W-:Y:S01]  /*148b0*/  IMAD.WIDE R20, R183.reuse, 0x4, R250 ;  /* 0x00000004b7147825 */ /* 0x040fe200078e02fa */
[----:B------:R-:W-:Y:S04]  /*148c0*/  STL.64 [R1+0x698], R6 ;  /* 0x0006980601007387 */ /* 0x000fe80000100a00 */
[----:B------:R-:W4:Y:S04]  /*148d0*/  LDL.LU.64 R250, [R1+0x668] ;  /* 0x0006680001fa7983 */ /* 0x000f280000300a00 */
[----:B------:R1:W-:Y:S04]  /*148e0*/  LDGSTS.E [R247+0x2c008], desc[UR60][R6.64], !P6 ;  /* 0x2c00800006f77fae */ /* 0x0003e8000f12187c */
[----:B------:R1:W-:Y:S04]  /*148f0*/  STL.64 [R1+0x690], R20 ;  /* 0x0006901401007387 */ /* 0x0003e80000100a00 */
[----:B------:R3:W-:Y:S01]  /*14900*/  LDGSTS.E [R247+0x2c00c], desc[UR60][R20.64], !P0 ;  /* 0x2c00c00014f77fae */ /* 0x0007e2000c12187c */
[----:B--2---:R-:W-:-:S03]  /*14910*/  IMAD.WIDE R4, R183, 0x4, R4 ;  /* 0x00000004b7047825 */ /* 0x004fc600078e0204 */
[----:B-1----:R-:W2:Y:S01]  /*14920*/  LDL.LU.64 R20, [R1+0x660] ;  /* 0x0006600001147983 */ /* 0x002ea20000300a00 */
[----:B------:R-:W-:Y:S01]  /*14930*/  ISETP.GE.U32.AND P4, PT, R184, 0x7ffffe75, PT ;  /* 0x7ffffe75b800780c */ /* 0x000fe20003f86070 */
[----:B------:R-:W1:Y:S01]  /*14940*/  LDC R6, c[0x0][0x230] ;  /* 0x00008c00ff067b82 */ /* 0x000e620000000800 */
[C---:B---3--:R-:W-:Y:S01]  /*14950*/  IMAD.WIDE R228, R183.reuse, 0x4, R244 ;  /* 0x00000004b7e47825 */ /* 0x048fe200078e02f4 */
[----:B------:R3:W-:Y:S04]  /*14960*/  STL.64 [R1+0xf10], R246 ;  /* 0x000f10f601007387 */ /* 0x0007e80000100a00 */
[----:B------:R-:W2:Y:S02]  /*14970*/  LDL.LU.64 R244, [R1+0x650] ;  /* 0x0006500001f47983 */ /* 0x000ea40000300a00 */
[----:B------:R-:W1:Y:S02]  /*14980*/  LDC R7, c[0x0][0x230] ;  /* 0x00008c00ff077b82 */ /* 0x000e640000000800 */
[----:B------:R3:W-:Y:S04]  /*14990*/  STL.64 [R1+0x688], R228 ;  /* 0x000688e401007387 */ /* 0x0007e80000100a00 */
[----:B------:R3:W-:Y:S02]  /*149a0*/  LDGSTS.E [R248+0x20000], desc[UR60][R228.64], !P5 ;  /* 0x20000000e4f87fae */ /* 0x0007e4000e92187c */
[----:B---3--:R-:W3:Y:S02]  /*149b0*/  LDC R247, c[0x0][0x230] ;  /* 0x00008c00fff77b82 */ /* 0x008ee40000000800 */
[----:B------:R1:W-:Y:S04]  /*149c0*/  STL.64 [R1+0x680], R4 ;  /* 0x0006800401007387 */ /* 0x0003e80000100a00 */
[----:B------:R-:W-:Y:S01]  /*149d0*/  LDGSTS.E [R248+0x20004], desc[UR60][R4.64], !P2 ;  /* 0x2000400004f87fae */ /* 0x000fe2000d12187c */
[----:B------:R-:W-:Y:S01]  /*149e0*/  IMAD.WIDE R228, R183, 0x4, R234 ;  /* 0x00000004b7e47825 */ /* 0x000fe200078e02ea */
[----:B------:R-:W-:-:S02]  /*149f0*/  ISETP.GE.U32.AND P6, PT, R239, 0x7ffffe58, PT ;  /* 0x7ffffe58ef00780c */ /* 0x000fc40003fc6070 */
[----:B-1----:R-:W2:Y:S04]  /*14a00*/  LDL.LU.64 R4, [R1+0x648] ;  /* 0x0006480001047983 */ /* 0x002ea80000300a00 */
[----:B------:R-:W2:Y:S01]  /*14a10*/  LDL.LU.64 R234, [R1+0x640] ;  /* 0x0006400001ea7983 */ /* 0x000ea20000300a00 */
[----:B------:R-:W-:Y:S02]  /*14a20*/  VIADD R239, R252, 0xfffffed5 ;  /* 0xfffffed5fcef7836 */ /* 0x000fe40000000000 */
[----:B------:R-:W-:Y:S01]  /*14a30*/  IMAD.WIDE R222, R183, 0x4, R222 ;  /* 0x00000004b7de7825 */ /* 0x000fe200078e02de */
[----:B------:R1:W-:Y:S01]  /*14a40*/  STL.64 [R1+0x678], R228 ;  /* 0x000678e401007387 */ /* 0x0003e20000100a00 */
[----:B------:R-:W2:Y:S01]  /*14a50*/  LDC R252, c[0x0][0x230] ;  /* 0x00008c00fffc7b82 */ /* 0x000ea20000000800 */
[----:B------:R-:W-:-:S02]  /*14a60*/  ISETP.GE.U32.AND P5, PT, R239, 0x7ffffe56, PT ;  /* 0x7ffffe56ef00780c */ /* 0x000fc40003fa6070 */
[----:B------:R-:W-:Y:S01]  /*14a70*/  LDGSTS.E [R248+0x20008], desc[UR60][R228.64], !P3 ;  /* 0x20008000e4f87fae */ /* 0x000fe2000d92187c */
[----:B---3--:R-:W-:-:S03]  /*14a80*/  IADD3 R239, R247, -0x149, RZ ;  /* 0xfffffeb7f7ef7810 */ /* 0x008fc60007ffe0ff */
[----:B------:R3:W-:Y:S01]  /*14a90*/  STL.64 [R1+0x670], R222 ;  /* 0x000670de01007387 */ /* 0x0007e20000100a00 */
[----:B------:R-:W-:-:S03]  /*14aa0*/  VIADD R184, R2, 0xfffffed6 ;  /* 0xfffffed602b87836 */ /* 0x000fc60000000000 */
[----:B------:R3:W-:Y:S01]  /*14ab0*/  LDGSTS.E [R248+0x2000c], desc[UR60][R222.64], !P4 ;  /* 0x2000c000def87fae */ /* 0x0007e2000e12187c */
[----:B----4-:R-:W-:-:S03]  /*14ac0*/  IMAD.WIDE R246, R183, 0x4, R250 ;  /* 0x00000004b7f67825 */ /* 0x010fc600078e02fa */
[----:B-1----:R-:W4:Y:S01]  /*14ad0*/  LDL.LU.64 R228, [R1+0x638] ;  /* 0x0006380001e47983 */ /* 0x002f220000300a00 */
[----:B------:R-:W-:Y:S01]  /*14ae0*/  ISETP.GE.U32.AND P0, PT, R184, 0x7ffffe57, PT ;  /* 0x7ffffe57b800780c */ /* 0x000fe20003f06070 */
[----:B---3--:R-:W1:Y:S02]  /*14af0*/  LDC R222, c[0x0][0x230] ;  /* 0x00008c00ffde7b82 */ /* 0x008e640000000800 */
[----:B------:R-:W3:Y:S01]  /*14b00*/  LDL.LU.64 R250, [R1+0x630] ;  /* 0x0006300001fa7983 */ /* 0x000ee20000300a00 */
[----:B------:R-:W-:-:S03]  /*14b10*/  VIADD R184, R22, 0xfffffed4 ;  /* 0xfffffed416b87836 */ /* 0x000fc60000000000 */
[----:B------:R2:W-:Y:S02]  /*14b20*/  LDGSTS.E [R248+0x24000], desc[UR60][R246.64], !P6 ;  /* 0x24000000f6f87fae */ /* 0x0005e4000f12187c */
[----:B------:R-:W1:Y:S02]  /*14b30*/  LDC R22, c[0x0][0x230] ;  /* 0x00008c00ff167b82 */ /* 0x000e640000000800 */
[----:B------:R2:W-:Y:S01]  /*14b40*/  STL.64 [R1+0x668], R246 ;  /* 0x000668f601007387 */ /* 0x0005e20000100a00 */
[----:B------:R-:W-:Y:S01]  /*14b50*/  ISETP.GE.U32.AND P2, PT, R184, 0x7ffffe55, PT ;  /* 0x7ffffe55b800780c */ /* 0x000fe20003f46070 */
[----:B------:R-:W-:Y:S01]  /*14b60*/  VIADD R184, R23, 0xfffffeb6 ;  /* 0xfffffeb617b87836 */ /* 0x000fe20000000000 */
[----:B------:R-:W-:Y:S01]  /*14b70*/  ISETP.GE.U32.AND P3, PT, R239, 0x7ffffe38, PT ;  /* 0x7ffffe38ef00780c */ /* 0x000fe20003f66070 */
[----:B------:R-:W-:Y:S02]  /*14b80*/  VIADD R239, R7, 0xfffffeb4 ;  /* 0xfffffeb407ef7836 */ /* 0x000fe40000000000 */
[----:B------:R-:W4:Y:S01]  /*14b90*/  LDC R2, c[0x0][0x230] ;  /* 0x00008c00ff027b82 */ /* 0x000f220000000800 */
[----:B------:R-:W-:Y:S01]  /*14ba0*/  ISETP.GE.U32.AND P4, PT, R184, 0x7ffffe37, PT ;  /* 0x7ffffe37b800780c */ /* 0x000fe20003f86070 */
[----:B------:R-:W-:-:S05]  /*14bb0*/  VIADD R184, R6, 0xfffffeb5 ;  /* 0xfffffeb506b87836 */ /* 0x000fca0000000000 */
[----:B------:R-:W-:Y:S01]  /*14bc0*/  ISETP.GE.U32.AND P6, PT, R184, 0x7ffffe36, PT ;  /* 0x7ffffe36b800780c */ /* 0x000fe20003fc6070 */
[----:B------:R-:W3:Y:S08]  /*14bd0*/  LDC R6, c[0x0][0x230] ;  /* 0x00008c00ff067b82 */ /* 0x000ef00000000800 */
[----:B------:R-:W3:Y:S01]  /*14be0*/  LDC R7, c[0x0][0x230] ;  /* 0x00008c00ff077b82 */ /* 0x000ee20000000800 */
[----:B--2---:R-:W-:-:S05]  /*14bf0*/  IMAD.WIDE R20, R183, 0x4, R20 ;  /* 0x00000004b7147825 */ /* 0x004fca00078e0214 */
[----:B------:R2:W-:Y:S01]  /*14c00*/  STL.64 [R1+0x660], R20 ;  /* 0x0006601401007387 */ /* 0x0005e20000100a00 */
[----:B------:R-:W-:-:S03]  /*14c10*/  IMAD.WIDE R246, R183, 0x4, R244 ;  /* 0x00000004b7f67825 */ /* 0x000fc600078e02f4 */
[----:B------:R-:W-:Y:S04]  /*14c20*/  LDGSTS.E [R248+0x24004], desc[UR60][R20.64], !P0 ;  /* 0x2400400014f87fae */ /* 0x000fe8000c12187c */
[----:B------:R-:W3:Y:S04]  /*14c30*/  LDL.LU.64 R244, [R1+0x628] ;  /* 0x0006280001f47983 */ /* 0x000ee80000300a00 */
[----:B------:R1:W-:Y:S04]  /*14c40*/  STL.64 [R1+0x650], R246 ;  /* 0x000650f601007387 */ /* 0x0003e80000100a00 */
[----:B--2---:R-:W2:Y:S04]  /*14c50*/  LDL.LU.64 R20, [R1+0x620] ;  /* 0x0006200001147983 */ /* 0x004ea80000300a00 */
[----:B------:R1:W-:Y:S01]  /*14c60*/  LDGSTS.E [R248+0x24008], desc[UR60][R246.64], !P5 ;  /* 0x24008000f6f87fae */ /* 0x0003e2000e92187c */
[----:B------:R-:W-:Y:S01]  /*14c70*/  ISETP.GE.U32.AND P0, PT, R239, 0x7ffffe35, PT ;  /* 0x7ffffe35ef00780c */ /* 0x000fe20003f06070 */
[----:B------:R-:W-:-:S04]  /*14c80*/  IMAD.WIDE R4, R183, 0x4, R4 ;  /* 0x00000004b7047825 */ /* 0x000fc800078e0204 */
[----:B-1----:R-:W-:Y:S01]  /*14c90*/  IMAD.WIDE R246, R183, 0x4, R234 ;  /* 0x00000004b7f67825 */ /* 0x002fe200078e02ea */
[----:B------:R1:W-:Y:S04]  /*14ca0*/  STL.64 [R1+0x460], R4 ;  /* 0x0004600401007387 */ /* 0x0003e80000100a00 */
[----:B------:R-:W2:Y:S01]  /*14cb0*/  LDL.LU.64 R234, [R1+0x618] ;  /* 0x0006180001ea7983 */ /* 0x000ea20000300a00 */
[----:B------:R-:W-:-:S03]  /*14cc0*/  VIADD R239, R22, 0xfffffe96 ;  /* 0xfffffe9616ef7836 */ /* 0x000fc60000000000 */
[----:B------:R3:W-:Y:S04]  /*14cd0*/  STL.64 [R1+0x458], R246 ;  /* 0x000458f601007387 */ /* 0x0007e80000100a00 */
[----:B------:R-:W2:Y:S04]  /*14ce0*/  LDL.LU.64 R22, [R1+0x610] ;  /* 0x0006100001167983 */ /* 0x000ea80000300a00 */
[----:B------:R1:W-:Y:S01]  /*14cf0*/  LDGSTS.E [R248+0x2400c], desc[UR60][R4.64], !P2 ;  /* 0x2400c00004f87fae */ /* 0x0003e2000d12187c */
[----:B------:R-:W-:Y:S01]  /*14d00*/  ISETP.GE.U32.AND P2, PT, R239, 0x7ffffe17, PT ;  /* 0x7ffffe17ef00780c */ /* 0x000fe20003f46070 */
[----:B------:R-:W-:-:S02]  /*14d10*/  VIADD R239, R222, 0xfffffe94 ;  /* 0xfffffe94deef7836 */ /* 0x000fc40000000000 */
[----:B------:R3:W-:Y:S01]  /*14d20*/  LDGSTS.E [R248+0x28000], desc[UR60][R246.64], !P3 ;  /* 0x28000000f6f87fae */ /* 0x0007e2000d92187c */
[C---:B----4-:R-:W-:Y:S01]  /*14d30*/  IMAD.WIDE R228, R183.reuse, 0x4, R228 ;  /* 0x00000004b7e47825 */ /* 0x050fe200078e02e4 */
[----:B------:R-:W-:Y:S01]  /*14d40*/  IADD3 R184, R2, -0x169, RZ ;  /* 0xfffffe9702b87810 */ /* 0x000fe20007ffe0ff */
[----:B-1----:R-:W1:Y:S02]  /*14d50*/  LDC R4, c[0x0][0x230] ;  /* 0x00008c00ff047b82 */ /* 0x002e640000000800 */
[----:B---3--:R-:W-:Y:S01]  /*14d60*/  IMAD.WIDE R222, R183, 0x4, R250 ;  /* 0x00000004b7de7825 */ /* 0x008fe200078e02fa */
[----:B------:R-:W-:Y:S04]  /*14d70*/  STL.64 [R1+0x450], R228 ;  /* 0x000450e401007387 */ /* 0x000fe80000100a00 */
[----:B------:R-:W3:Y:S01]  /*14d80*/  LDL.LU.64 R250, [R1+0x608] ;  /* 0x0006080001fa7983 */ /* 0x000ee20000300a00 */
[----:B------:R-:W4:Y:S03]  /*14d90*/  LDC R2, c[0x0][0x230] ;  /* 0x00008c00ff027b82 */ /* 0x000f260000000800 */
[----:B------:R1:W-:Y:S04]  /*14da0*/  LDGSTS.E [R248+0x28004], desc[UR60][R228.64], !P4 ;  /* 0x28004000e4f87fae */ /* 0x0003e8000e12187c */
[----:B------:R1:W-:Y:S01]  /*14db0*/  STL.64 [R1+0x448], R222 ;  /* 0x000448de01007387 */ /* 0x0003e20000100a00 */
[----:B------:R-:W4:Y:S03]  /*14dc0*/  LDC R5, c[0x0][0x230] ;  /* 0x00008c00ff057b82 */ /* 0x000f260000000800 */
[----:B------:R-:W-:Y:S05]  /*14dd0*/  LDGSTS.E [R248+0x28008], desc[UR60][R222.64], !P6 ;  /* 0x28008000def87fae */ /* 0x000fea000f12187c */
[----:B------:R-:W4:Y:S01]  /*14de0*/  LDC R246, c[0x0][0x230] ;  /* 0x00008c00fff67b82 */ /* 0x000f220000000800 */
[----:B-1----:R-:W4:Y:S01]  /*14df0*/  LDL.LU.64 R222, [R1+0x600] ;  /* 0x0006000001de7983 */ /* 0x002f220000300a00 */
[----:B------:R-:W-:Y:S01]  /*14e00*/  ISETP.GE.U32.AND P5, PT, R184, 0x7ffffe18, PT ;  /* 0x7ffffe18b800780c */ /* 0x000fe20003fa6070 */
[----:B------:R-:W-:Y:S01]  /*14e10*/  VIADD R184, R252, 0xfffffe95 ;  /* 0xfffffe95fcb87836 */ /* 0x000fe20000000000 */
[----:B------:R-:W-:-:S04]  /*14e20*/  ISETP.GE.U32.AND P4, PT, R239, 0x7ffffe15, PT ;  /* 0x7ffffe15ef00780c */ /* 0x000fc80003f86070 */
[----:B------:R-:W1:Y:S01]  /*14e30*/  LDC R252, c[0x0][0x230] ;  /* 0x00008c00fffc7b82 */ /* 0x000e620000000800 */
[----:B------:R-:W-:Y:S01]  /*14e40*/  ISETP.GE.U32.AND P3, PT, R184, 0x7ffffe16, PT ;  /* 0x7ffffe16b800780c */ /* 0x000fe20003f66070 */
[C---:B------:R-:W-:Y:S02]  /*14e50*/  IMAD.WIDE R228, R183.reuse, 0x4, R244 ;  /* 0x00000004b7e47825 */ /* 0x040fe400078e02f4 */
[----:B------:R-:W4:Y:S02]  /*14e60*/  LDL.LU.64 R244, [R1+0x5f8] ;  /* 0x0005f80001f47983 */ /* 0x000f240000300a00 */
[C---:B--2---:R-:W-:Y:S02]  /*14e70*/  IMAD.WIDE R20, R183.reuse, 0x4, R20 ;  /* 0x00000004b7147825 */ /* 0x044fe400078e0214 */
[----:B------:R2:W-:Y:S04]  /*14e80*/  STL.64 [R1+0x440], R228 ;  /* 0x000440e401007387 */ /* 0x0005e80000100a00 */
[----:B------:R2:W-:Y:S04]  /*14e90*/  LDGSTS.E [R248+0x2800c], desc[UR60][R228.64], !P0 ;  /* 0x2800c000e4f87fae */ /* 0x0005e8000c12187c */
[----:B------:R1:W-:Y:S04]  /*14ea0*/  STL.64 [R1+0x438], R20 ;  /* 0x0004381401007387 */ /* 0x0003e80000100a00 */
[----:B------:R4:W-:Y:S01]  /*14eb0*/  LDGSTS.E [R248+0x2c000], desc[UR60][R20.64], !P5 ;  /* 0x2c00000014f87fae */ /* 0x0009e2000e92187c */
[----:B--2---:R-:W-:-:S03]  /*14ec0*/  IMAD.WIDE R228, R183, 0x4, R234 ;  /* 0x00000004b7e47825 */ /* 0x004fc600078e02ea */
[----:B-1----:R-:W2:Y:S04]  /*14ed0*/  LDL.LU.64 R20, [R1+0x5f0] ;  /* 0x0005f00001147983 */ /* 0x002ea80000300a00 */
[----:B------:R-:W2:Y:S01]  /*14ee0*/  LDL.LU.64 R234, [R1+0x5e8] ;  /* 0x0005e80001ea7983 */ /* 0x000ea20000300a00 */
[----:B------:R-:W-:-:S03]  /*14ef0*/  IMAD.WIDE R22, R183, 0x4, R22 ;  /* 0x00000004b7167825 */ /* 0x000fc600078e0216 */
[----:B------:R-:W-:Y:S04]  /*14f00*/  STL.64 [R1+0x430], R228 ;  /* 0x000430e401007387 */ /* 0x000fe80000100a00 */
[----:B------:R-:W-:Y:S04]  /*14f10*/  LDGSTS.E [R248+0x2c004], desc[UR60][R228.64], !P2 ;  /* 0x2c004000e4f87fae */ /* 0x000fe8000d12187c */
[----:B------:R1:W-:Y:S04]  /*14f20*/  STL.64 [R1+0x428], R22 ;  /* 0x0004281601007387 */ /* 0x0003e80000100a00 */
[----:B------:R-:W-:Y:S04]  /*14f30*/  LDGSTS.E [R248+0x2c008], desc[UR60][R22.64], !P3 ;  /* 0x2c00800016f87fae */ /* 0x000fe8000d92187c */
[----:B-1----:R-:W2:Y:S04]  /*14f40*/  LDL.LU.64 R22, [R1+0x5e0] ;  /* 0x0005e00001167983 */ /* 0x002ea80000300a00 */
[----:B------:R-:W2:Y:S01]  /*14f50*/  LDL.LU.64 R228, [R1+0x5d8] ;  /* 0x0005d80001e47983 */ /* 0x000ea20000300a00 */
[----:B---3--:R-:W-:-:S05]  /*14f60*/  IMAD.WIDE R250, R183, 0x4, R250 ;  /* 0x00000004b7fa7825 */ /* 0x008fca00078e02fa */
[----:B------:R1:W-:Y:S04]  /*14f70*/  STL.64 [R1+0x420], R250 ;  /* 0x000420fa01007387 */ /* 0x0003e80000100a00 */
[----:B------:R-:W-:Y:S01]  /*14f80*/  LDGSTS.E [R248+0x2c00c], desc[UR60][R250.64], !P4 ;  /* 0x2c00c000faf87fae */ /* 0x000fe2000e12187c */
[----:B----4-:R-:W-:-:S05]  /*14f90*/  IMAD.WIDE R222, R183, 0x4, R222 ;  /* 0x00000004b7de7825 */ /* 0x010fca00078e02de */
[----:B------:R3:W-:Y:S04]  /*14fa0*/  STL.64 [R1+0x418], R222 ;  /* 0x000418de01007387 */ /* 0x0007e80000100a00 */
[----:B-1----:R-:W4:Y:S01]  /*14fb0*/  LDL.LU.64 R250, [R1+0x5d0] ;  /* 0x0005d00001fa7983 */ /* 0x002f220000300a00 */
[----:B------:R-:W-:Y:S02]  /*14fc0*/  IADD3 R184, R6, -0x10d, RZ ;  /* 0xfffffef306b87810 */ /* 0x000fe40007ffe0ff */
[----:B------:R-:W1:Y:S01]  /*14fd0*/  LDC R6, c[0x0][0x230] ;  /* 0x00008c00ff067b82 */ /* 0x000e620000000800 */
[----:B------:R-:W-:Y:S01]  /*14fe0*/  VIADD R239, R2, 0xfffffef2 ;  /* 0xfffffef202ef7836 */ /* 0x000fe20000000000 */
[----:B------:R-:W-:Y:S01]  /*14ff0*/  ISETP.GE.U32.AND P6, PT, R184, 0x7ffffe74, PT ;  /* 0x7ffffe74b800780c */ /* 0x000fe20003fc6070 */
[----:B------:R-:W-:-:S03]  /*15000*/  VIADD R184, R7, 0xfffffef1 ;  /* 0xfffffef107b87836 */ /* 0x000fc60000000000 */
[----:B------:R-:W-:Y:S01]  /*15010*/  ISETP.GE.U32.AND P0, PT, R239, 0x7ffffe73, PT ;  /* 0x7ffffe73ef00780c */ /* 0x000fe20003f06070 */
[----:B------:R-:W-:Y:S01]  /*15020*/  VIADD R239, R4, 0xfffffef0 ;  /* 0xfffffef004ef7836 */ /* 0x000fe20000000000 */
[----:B------:R-:W-:Y:S01]  /*15030*/  ISETP.GE.U32.AND P5, PT, R184, 0x7ffffe72, PT ;  /* 0x7ffffe72b800780c */ /* 0x000fe20003fa6070 */
[----:B------:R-:W4:Y:S03]  /*15040*/  LDC R2, c[0x0][0x230] ;  /* 0x00008c00ff027b82 */ /* 0x000f260000000800 */
[----:B------:R-:W-:-:S03]  /*15050*/  ISETP.GE.U32.AND P2, PT, R239, 0x7ffffe71, PT ;  /* 0x7ffffe71ef00780c */ /* 0x000fc60003f46070 */
[----:B------:R-:W-:Y:S01]  /*15060*/  LDGSTS.E [R249+0x20000], desc[UR60][R222.64], !P6 ;  /* 0x20000000def97fae */ /* 0x000fe2000f12187c */
[----:B------:R-:W-:Y:S01]  /*15070*/  IADD3 R184, R5, -0x12d, RZ ;  /* 0xfffffed305b87810 */ /* 0x000fe20007ffe0ff */
[----:B------:R-:W4:Y:S01]  /*15080*/  LDC R4, c[0x0][0x230] ;  /* 0x00008c00ff047b82 */ /* 0x000f220000000800 */
[----:B-1----:R-:W-:Y:S02]  /*15090*/  VIADD R239, R6, 0xfffffed1 ;  /* 0xfffffed106ef7836 */ /* 0x002fe40000000000 */
[----:B------:R-:W-:-:S05]  /*150a0*/  ISETP.GE.U32.AND P3, PT, R184, 0x7ffffe54, PT ;  /* 0x7ffffe54b800780c */ /* 0x000fca0003f66070 */
[----:B------:R-:W1:Y:S01]  /*150b0*/  LDC R7, c[0x0][0x230] ;  /* 0x00008c00ff077b82 */ /* 0x000e620000000800 */
[----:B------:R-:W-:Y:S02]  /*150c0*/  ISETP.GE.U32.AND P6, PT, R239, 0x7ffffe52, PT ;  /* 0x7ffffe52ef00780c */ /* 0x000fe40003fc6070 */
[----:B------:R-:W-:Y:S01]  /*150d0*/  IADD3 R239, R246, -0x14d, RZ ;  /* 0xfffffeb3f6ef7810 */ /* 0x000fe20007ffe0ff */
[----:B------:R-:W-:-:S04]  /*150e0*/  VIADD R184, R252, 0xfffffed2 ;  /* 0xfffffed2fcb87836 */ /* 0x000fc80000000000 */
[----:B------:R-:W1:Y:S01]  /*150f0*/  LDC R5, c[0x0][0x230] ;  /* 0x00008c00ff057b82 */ /* 0x000e620000000800 */
[----:B------:R-:W-:-:S07]  /*15100*/  ISETP.GE.U32.AND P4, PT, R184, 0x7ffffe53, PT ;  /* 0x7ffffe53b800780c */ /* 0x000fce0003f86070 */
[----:B------:R-:W1:Y:S01]  /*15110*/  LDC R6, c[0x0][0x230] ;  /* 0x00008c00ff067b82 */ /* 0x000e620000000800 */
[----:B------:R-:W-:-:S07]  /*15120*/  IMAD.WIDE R244, R183, 0x4, R244 ;  /* 0x00000004b7f47825 */ /* 0x000fce00078e02f4 */
[----:B------:R-:W1:Y:S01]  /*15130*/  LDC R252, c[0x0][0x230] ;  /* 0x00008c00fffc7b82 */ /* 0x000e620000000800 */
[----:B------:R2:W-:Y:S04]  /*15140*/  STL.64 [R1+0x410], R244 ;  /* 0x000410f401007387 */ /* 0x0005e80000100a00 */
[----:B---3--:R-:W3:Y:S04]  /*15150*/  LDL.LU.64 R222, [R1+0x5c8] ;  /* 0x0005c80001de7983 */ /* 0x008ee80000300a00 */
[----:B------:R-:W-:Y:S04]  /*15160*/  LDGSTS.E [R249+0x20004], desc[UR60][R244.64], !P0 ;  /* 0x20004000f4f97fae */ /* 0x000fe8000c12187c */
[----:B--2---:R-:W2:Y:S01]  /*15170*/  LDL.LU.64 R244, [R1+0xfc8] ;  /* 0x000fc80001f47983 */ /* 0x004ea20000300a00 */
[----:B------:R-:W-:-:S04]  /*15180*/  IMAD.WIDE R20, R183, 0x4, R20 ;  /* 0x00000004b7147825 */ /* 0x000fc800078e0214 */
[C---:B------:R-:W-:Y:S01]  /*15190*/  IMAD.WIDE R246, R183.reuse, 0x4, R234 ;  /* 0x00000004b7f67825 */ /* 0x040fe200078e02ea */
[----:B------:R1:W-:Y:S04]  /*151a0*/  STL.64 [R1+0x408], R20 ;  /* 0x0004081401007387 */ /* 0x0003e80000100a00 */
[----:B------:R-:W2:Y:S04]  /*151b0*/  LDL.LU.64 R234, [R1+0x5c0] ;  /* 0x0005c00001ea7983 */ /* 0x000ea80000300a00 */
[----:B------:R-:W-:Y:S04]  /*151c0*/  LDGSTS.E [R249+0x20008], desc[UR60][R20.64], !P5 ;  /* 0x2000800014f97fae */ /* 0x000fe8000e92187c */
[----:B------:R1:W-:Y:S04]  /*151d0*/  STL.64 [R1+0x400], R246 ;  /* 0x000400f601007387 */ /* 0x0003e80000100a00 */
[----:B------:R1:W-:Y:S04]  /*151e0*/  LDGSTS.E [R249+0x2000c], desc[UR60][R246.64], !P2 ;  /* 0x2000c000f6f97fae */ /* 0x0003e8000d12187c */
[----:B-1----:R-:W2:Y:S01]  /*151f0*/  LDL.LU.64 R20, [R1+0x5b8] ;  /* 0x0005b80001147983 */ /* 0x002ea20000300a00 */
        /* <DEDUP_REMOVED lines=8> */
[----:B----4-:R-:W-:-:S03]  /*15280*/  IMAD.WIDE R228, R183, 0x4, R250 ;  /* 0x00000004b7e47825 */ /* 0x010fc600078e02fa */
[----:B------:R-:W4:Y:S01]  /*15290*/  LDL.LU.64 R250, [R1+0x5a0] ;  /* 0x0005a00001fa7983 */ /* 0x000f220000300a00 */
[----:B------:R-:W-:Y:S01]  /*152a0*/  VIADD R184, R2, 0xfffffed0 ;  /* 0xfffffed002b87836 */ /* 0x000fe20000000000 */
[----:B------:R-:W-:Y:S02]  /*152b0*/  ISETP.GE.U32.AND P5, PT, R239, 0x7ffffe34, PT ;  /* 0x7ffffe34ef00780c */ /* 0x000fe40003fa6070 */
[----:B------:R1:W-:Y:S01]  /*152c0*/  STL.64 [R1+0x3e8], R228 ;  /* 0x0003e8e401007387 */ /* 0x0003e20000100a00 */
[----:B------:R-:W4:Y:S01]  /*152d0*/  LDC R2, c[0x0][0x230] ;  /* 0x00008c00ff027b82 */ /* 0x000f220000000800 */
[----:B------:R-:W-:Y:S01]  /*152e0*/  ISETP.GE.U32.AND P0, PT, R184, 0x7ffffe51, PT ;  /* 0x7ffffe51b800780c */ /* 0x000fe20003f06070 */
[----:B------:R-:W-:Y:S01]  /*152f0*/  VIADD R184, R4, 0xfffffeb2 ;  /* 0xfffffeb204b87836 */ /* 0x000fe20000000000 */
[----:B------:R-:W-:Y:S04]  /*15300*/  LDGSTS.E [R249+0x24008], desc[UR60][R228.64], !P6 ;  /* 0x24008000e4f97fae */ /* 0x000fe8000f12187c */
[----:B------:R-:W-:Y:S01]  /*15310*/  ISETP.GE.U32.AND P2, PT, R184, 0x7ffffe33, PT ;  /* 0x7ffffe33b800780c */ /* 0x000fe20003f46070 */
[----:B------:R-:W-:Y:S01]  /*15320*/  VIADD R239, R7, 0xfffffeb1 ;  /* 0xfffffeb107ef7836 */ /* 0x000fe20000000000 */
[----:B------:R-:W4:Y:S04]  /*15330*/  LDC R4, c[0x0][0x230] ;  /* 0x00008c00ff047b82 */ /* 0x000f280000000800 */
[----:B------:R-:W-:Y:S01]  /*15340*/  ISETP.GE.U32.AND P3, PT, R239, 0x7ffffe32, PT ;  /* 0x7ffffe32ef00780c */ /* 0x000fe20003f66070 */
[----:B---3--:R-:W-:-:S03]  /*15350*/  IMAD.WIDE R222, R183, 0x4, R222 ;  /* 0x00000004b7de7825 */ /* 0x008fc600078e02de */
[----:B------:R-:W3:Y:S02]  /*15360*/  LDC R7, c[0x0][0x230] ;  /* 0x00008c00ff077b82 */ /* 0x000ee40000000800 */
[----:B------:R2:W-:Y:S04]  /*15370*/  STL.64 [R1+0x3e0], R222 ;  /* 0x0003e0de01007387 */ /* 0x0005e80000100a00 */
[----:B-1----:R-:W3:Y:S04]  /*15380*/  LDL.LU.64 R228, [R1+0x598] ;  /* 0x0005980001e47983 */ /* 0x002ee80000300a00 */
[----:B------:R-:W-:Y:S04]  /*15390*/  LDGSTS.E [R249+0x2400c], desc[UR60][R222.64], !P0 ;  /* 0x2400c000def97fae */ /* 0x000fe8000c12187c */
[----:B--2---:R-:W2:Y:S01]  /*153a0*/  LDL.LU.64 R222, [R1+0x590] ;  /* 0x0005900001de7983 */ /* 0x004ea20000300a00 */
[----:B------:R-:W-:-:S05]  /*153b0*/  IMAD.WIDE R234, R183, 0x4, R234 ;  /* 0x00000004b7ea7825 */ /* 0x000fca00078e02ea */
[----:B------:R1:W-:Y:S04]  /*153c0*/  STL.64 [R1+0x3d8], R234 ;  /* 0x0003d8ea01007387 */ /* 0x0003e80000100a00 */
[----:B------:R-:W-:Y:S01]  /*153d0*/  LDGSTS.E [R249+0x28000], desc[UR60][R234.64], !P5 ;  /* 0x28000000eaf97fae */ /* 0x000fe2000e92187c */
[----:B------:R-:W-:-:S05]  /*153e0*/  IMAD.WIDE R20, R183, 0x4, R20 ;  /* 0x00000004b7147825 */ /* 0x000fca00078e0214 */
[----:B------:R1:W-:Y:S04]  /*153f0*/  STL.64 [R1+0x3d0], R20 ;  /* 0x0003d01401007387 */ /* 0x0003e80000100a00 */
[----:B-1----:R-:W2:Y:S04]  /*15400*/  LDL.LU.64 R234, [R1+0x588] ;  /* 0x0005880001ea7983 */ /* 0x002ea80000300a00 */
[----:B------:R-:W-:Y:S01]  /*15410*/  LDGSTS.E [R249+0x28004], desc[UR60][R20.64], !P2 ;  /* 0x2800400014f97fae */ /* 0x000fe2000d12187c */
[----:B------:R-:W-:-:S05]  /*15420*/  IMAD.WIDE R22, R183, 0x4, R22 ;  /* 0x00000004b7167825 */ /* 0x000fca00078e0216 */
[----:B------:R4:W-:Y:S04]  /*15430*/  LDGSTS.E [R249+0x28008], desc[UR60][R22.64], !P3 ;  /* 0x2800800016f97fae */ /* 0x0009e8000d92187c */
[----:B------:R-:W2:Y:S01]  /*15440*/  LDL.LU.64 R20, [R1+0x580] ;  /* 0x0005800001147983 */ /* 0x000ea20000300a00 */
[----:B------:R-:W-:-:S03]  /*15450*/  IMAD.WIDE R246, R183, 0x4, R246 ;  /* 0x00000004b7f67825 */ /* 0x000fc600078e02f6 */
[----:B------:R4:W-:Y:S04]  /*15460*/  STL.64 [R1+0x3c8], R22 ;  /* 0x0003c81601007387 */ /* 0x0009e80000100a00 */
[----:B------:R-:W-:Y:S01]  /*15470*/  STL.64 [R1+0x3c0], R246 ;  /* 0x0003c0f601007387 */ /* 0x000fe20000100a00 */
[----:B----4-:R-:W-:-:S03]  /*15480*/  IMAD.WIDE R22, R183, 0x4, R250 ;  /* 0x00000004b7167825 */ /* 0x010fc600078e02fa */
[----:B------:R-:W4:Y:S01]  /*15490*/  LDL.LU.64 R250, [R1+0x578] ;  /* 0x0005780001fa7983 */ /* 0x000f220000300a00 */
[----:B------:R-:W-:Y:S02]  /*154a0*/  VIADD R184, R5, 0xfffffeb0 ;  /* 0xfffffeb005b87836 */ /* 0x000fe40000000000 */
[----:B------:R-:W1:Y:S01]  /*154b0*/  LDC R5, c[0x0][0x230] ;  /* 0x00008c00ff057b82 */ /* 0x000e620000000800 */
[----:B------:R-:W-:Y:S02]  /*154c0*/  IADD3 R239, R2, -0x16d, RZ ;  /* 0xfffffe9302ef7810 */ /* 0x000fe40007ffe0ff */
[----:B------:R-:W-:Y:S01]  /*154d0*/  ISETP.GE.U32.AND P4, PT, R184, 0x7ffffe31, PT ;  /* 0x7ffffe31b800780c */ /* 0x000fe20003f86070 */
[----:B------:R-:W-:Y:S01]  /*154e0*/  VIADD R184, R6, 0xfffffe92 ;  /* 0xfffffe9206b87836 */ /* 0x000fe20000000000 */
[----:B------:R-:W-:Y:S01]  /*154f0*/  ISETP.GE.U32.AND P6, PT, R239, 0x7ffffe14, PT ;  /* 0x7ffffe14ef00780c */ /* 0x000fe20003fc6070 */
[----:B------:R-:W-:Y:S01]  /*15500*/  VIADD R239, R4, 0xfffffe91 ;  /* 0xfffffe9104ef7836 */ /* 0x000fe20000000000 */
[----:B------:R1:W-:Y:S01]  /*15510*/  STL.64 [R1+0x3b8], R22 ;  /* 0x0003b81601007387 */ /* 0x0003e20000100a00 */
[----:B------:R-:W4:Y:S01]  /*15520*/  LDC R2, c[0x0][0x230] ;  /* 0x00008c00ff027b82 */ /* 0x000f220000000800 */
[----:B------:R-:W-:Y:S01]  /*15530*/  ISETP.GE.U32.AND P0, PT, R184, 0x7ffffe13, PT ;  /* 0x7ffffe13b800780c */ /* 0x000fe20003f06070 */
[----:B------:R-:W-:Y:S01]  /*15540*/  VIADD R184, R252, 0xfffffe90 ;  /* 0xfffffe90fcb87836 */ /* 0x000fe20000000000 */
[----:B------:R-:W-:-:S05]  /*15550*/  ISETP.GE.U32.AND P5, PT, R239, 0x7ffffe12, PT ;  /* 0x7ffffe12ef00780c */ /* 0x000fca0003fa6070 */
[----:B------:R4:W-:Y:S01]  /*15560*/  LDGSTS.E [R249+0x2800c], desc[UR60][R246.64], !P4 ;  /* 0x2800c000f6f97fae */ /* 0x0009e2000e12187c */
[----:B------:R-:W-:Y:S01]  /*15570*/  ISETP.GE.U32.AND P2, PT, R184, 0x7ffffe11, PT ;  /* 0x7ffffe11b800780c */ /* 0x000fe20003f46070 */
[----:B------:R-:W4:Y:S02]  /*15580*/  LDC R6, c[0x0][0x230] ;  /* 0x00008c00ff067b82 */ /* 0x000f240000000800 */
[----:B------:R4:W-:Y:S01]  /*15590*/  LDGSTS.E [R249+0x2c000], desc[UR60][R22.64], !P6 ;  /* 0x2c00000016f97fae */ /* 0x0009e2000f12187c */
[----:B-1----:R-:W-:-:S05]  /*155a0*/  IADD3 R184, R5, -0x111, RZ ;  /* 0xfffffeef05b87810 */ /* 0x002fca0007ffe0ff */
[----:B------:R-:W1:Y:S01]  /*155b0*/  LDC R4, c[0x0][0x230] ;  /* 0x00008c00ff047b82 */ /* 0x000e620000000800 */
[----:B------:R-:W4:Y:S01]  /*155c0*/  LDL.LU.64 R22, [R1+0x570] ;  /* 0x0005700001167983 */ /* 0x000f220000300a00 */
[----:B------:R-:W-:-:S06]  /*155d0*/  ISETP.GE.U32.AND P3, PT, R184, 0x7ffffe70, PT ;  /* 0x7ffffe70b800780c */ /* 0x000fcc0003f66070 */
[----:B------:R-:W1:Y:S01]  /*155e0*/  LDC R252, c[0x0][0x230] ;  /* 0x00008c00fffc7b82 */ /* 0x000e620000000800 */
[----:B---3--:R-:W-:-:S07]  /*155f0*/  IMAD.WIDE R228, R183, 0x4, R228 ;  /* 0x00000004b7e47825 */ /* 0x008fce00078e02e4 */
[----:B------:R-:W3:Y:S01]  /*15600*/  LDC R5, c[0x0][0x230] ;  /* 0x00008c00ff057b82 */ /* 0x000ee20000000800 */
[----:B------:R1:W-:Y:S04]  /*15610*/  STL.64 [R1+0x3b0], R228 ;  /* 0x0003b0e401007387 */ /* 0x0003e80000100a00 */
[----:B------:R-:W-:Y:S01]  /*15620*/  LDGSTS.E [R249+0x2c004], desc[UR60][R228.64], !P0 ;  /* 0x2c004000e4f97fae */ /* 0x000fe2000c12187c */
[----:B--2---:R-:W-:-:S03]  /*15630*/  IMAD.WIDE R222, R183, 0x4, R222 ;  /* 0x00000004b7de7825 */ /* 0x004fc600078e02de */
[----:B-1----:R-:W2:Y:S04]  /*15640*/  LDL.LU.64 R228, [R1+0x568] ;  /* 0x0005680001e47983 */ /* 0x002ea80000300a00 */
[----:B------:R1:W-:Y:S04]  /*15650*/  STL.64 [R1+0x3a8], R222 ;  /* 0x0003a8de01007387 */ /* 0x0003e80000100a00 */
[----:B------:R-:W-:Y:S04]  /*15660*/  LDGSTS.E [R249+0x2c008], desc[UR60][R222.64], !P5 ;  /* 0x2c008000def97fae */ /* 0x000fe8000e92187c */
[----:B-1----:R-:W3:Y:S01]  /*15670*/  LDL.LU.64 R222, [R1+0x560] ;  /* 0x0005600001de7983 */ /* 0x002ee20000300a00 */
[----:B------:R-:W-:-:S05]  /*15680*/  IMAD.WIDE R234, R183, 0x4, R234 ;  /* 0x00000004b7ea7825 */ /* 0x000fca00078e02ea */
[----:B------:R1:W-:Y:S04]  /*15690*/  STL.64 [R1+0x3a0], R234 ;  /* 0x0003a0ea01007387 */ /* 0x0003e80000100a00 */
[----:B------:R2:W-:Y:S01]  /*156a0*/  LDGSTS.E [R249+0x2c00c], desc[UR60][R234.64], !P2 ;  /* 0x2c00c000eaf97fae */ /* 0x0005e2000d12187c */
[----:B------:R-:W-:-:S03]  /*156b0*/  IMAD.WIDE R20, R183, 0x4, R20 ;  /* 0x00000004b7147825 */ /* 0x000fc600078e0214 */
[----:B-1----:R-:W3:Y:S04]  /*156c0*/  LDL.LU.64 R234, [R1+0x558] ;  /* 0x0005580001ea7983 */ /* 0x002ee80000300a00 */
[----:B------:R1:W-:Y:S04]  /*156d0*/  STL.64 [R1+0x398], R20 ;  /* 0x0003981401007387 */ /* 0x0003e80000100a00 */
[----:B------:R2:W-:Y:S04]  /*156e0*/  STL.64 [R1+0xf08], R248 ;  /* 0x000f08f801007387 */ /* 0x0005e80000100a00 */
[----:B------:R-:W-:Y:S04]  /*156f0*/  LDGSTS.E [R245+0x20000], desc[UR60][R20.64], !P3 ;  /* 0x2000000014f57fae */ /* 0x000fe8000d92187c */
[----:B-1----:R-:W3:Y:S01]  /*15700*/  LDL.LU.64 R20, [R1+0x550] ;  /* 0x0005500001147983 */ /* 0x002ee20000300a00 */
[----:B----4-:R-:W-:-:S03]  /*15710*/  IMAD.WIDE R246, R183, 0x4, R250 ;  /* 0x00000004b7f67825 */ /* 0x010fc600078e02fa */
[----:B------:R-:W4:Y:S01]  /*15720*/  LDL.LU.64 R250, [R1+0x548] ;  /* 0x0005480001fa7983 */ /* 0x000f220000300a00 */
[----:B------:R-:W-:Y:S02]  /*15730*/  VIADD R239, R7, 0xfffffeee ;  /* 0xfffffeee07ef7836 */ /* 0x000fe40000000000 */
[----:B------:R-:W-:Y:S01]  /*15740*/  VIADD R184, R2, 0xfffffeed ;  /* 0xfffffeed02b87836 */ /* 0x000fe20000000000 */
[----:B------:R-:W-:Y:S01]  /*15750*/  STL.64 [R1+0x390], R246 ;  /* 0x000390f601007387 */ /* 0x000fe20000100a00 */
[----:B------:R-:W1:Y:S01]  /*15760*/  LDC R2, c[0x0][0x230] ;  /* 0x00008c00ff027b82 */ /* 0x000e620000000800 */
[----:B------:R-:W-:Y:S02]  /*15770*/  ISETP.GE.U32.AND P4, PT, R239, 0x7ffffe6f, PT ;  /* 0x7ffffe6fef00780c */ /* 0x000fe40003f86070 */
[----:B------:R-:W-:Y:S01]  /*15780*/  ISETP.GE.U32.AND P6, PT, R184, 0x7ffffe6e, PT ;  /* 0x7ffffe6eb800780c */ /* 0x000fe20003fc6070 */
[----:B------:R-:W-:Y:S01]  /*15790*/  VIADD R239, R6, 0xfffffeec ;  /* 0xfffffeec06ef7836 */ /* 0x000fe20000000000 */
[----:B------:R-:W-:-:S03]  /*157a0*/  IADD3 R184, R4, -0x131, RZ ;  /* 0xfffffecf04b87810 */ /* 0x000fc60007ffe0ff */
[----:B------:R-:W1:Y:S01]  /*157b0*/  LDC R7, c[0x0][0x230] ;  /* 0x00008c00ff077b82 */ /* 0x000e620000000800 */
[----:B------:R-:W-:Y:S02]  /*157c0*/  ISETP.GE.U32.AND P0, PT, R239, 0x7ffffe6d, PT ;  /* 0x7ffffe6def00780c */ /* 0x000fe40003f06070 */
[----:B------:R-:W-:Y:S01]  /*157d0*/  ISETP.GE.U32.AND P5, PT, R184, 0x7ffffe50, PT ;  /* 0x7ffffe50b800780c */ /* 0x000fe20003fa6070 */
[----:B------:R-:W-:Y:S02]  /*157e0*/  VIADD R239, R252, 0xfffffece ;  /* 0xfffffecefcef7836 */ /* 0x000fe40000000000 */
[----:B------:R3:W-:Y:S02]  /*157f0*/  LDGSTS.E [R245+0x20004], desc[UR60][R246.64], !P4 ;  /* 0x20004000f6f57fae */ /* 0x0007e4000e12187c */
[----:B------:R-:W1:Y:S01]  /*15800*/  LDC R6, c[0x0][0x230] ;  /* 0x00008c00ff067b82 */ /* 0x000e620000000800 */
[----:B------:R-:W-:Y:S01]  /*15810*/  ISETP.GE.U32.AND P2, PT, R239, 0x7ffffe4f, PT ;  /* 0x7ffffe4fef00780c */ /* 0x000fe20003f46070 */
[----:B------:R-:W-:-:S06]  /*15820*/  IMAD.WIDE R22, R183, 0x4, R22 ;  /* 0x00000004b7167825 */ /* 0x000fcc00078e0216 */
[----:B------:R-:W1:Y:S01]  /*15830*/  LDC R4, c[0x0][0x230] ;  /* 0x00008c00ff047b82 */ /* 0x000e620000000800 */
[----:B------:R2:W-:Y:S04]  /*15840*/  STL.64 [R1+0x388], R22 ;  /* 0x0003881601007387 */ /* 0x0005e80000100a00 */
[----:B------:R-:W-:Y:S01]  /*15850*/  LDGSTS.E [R245+0x20008], desc[UR60][R22.64], !P6 ;  /* 0x2000800016f57fae */ /* 0x000fe2000f12187c */
[----:B--2---:R-:W-:-:S03]  /*15860*/  IMAD.WIDE R248, R183, 0x4, R228 ;  /* 0x00000004b7f87825 */ /* 0x004fc600078e02e4 */
[----:B------:R-:W2:Y:S01]  /*15870*/  LDL.LU.64 R22, [R1+0x540] ;  /* 0x0005400001167983 */ /* 0x000ea20000300a00 */
[----:B------:R-:W1:Y:S03]  /*15880*/  LDC R252, c[0x0][0x230] ;  /* 0x00008c00fffc7b82 */ /* 0x000e660000000800 */
[----:B------:R-:W2:Y:S04]  /*15890*/  LDL.LU.64 R228, [R1+0x538] ;  /* 0x0005380001e47983 */ /* 0x000ea80000300a00 */
[----:B------:R-:W-:Y:S01]  /*158a0*/  STL.64 [R1+0x380], R248 ;  /* 0x000380f801007387 */ /* 0x000fe20000100a00 */
[----:B---3--:R-:W-:-:S03]  /*158b0*/  IMAD.WIDE R222, R183, 0x4, R222 ;  /* 0x00000004b7de7825 */ /* 0x008fc600078e02de */
[----:B------:R3:W-:Y:S01]  /*158c0*/  LDGSTS.E [R245+0x2000c], desc[UR60][R248.64], !P0 ;  /* 0x2000c000f8f57fae */ /* 0x0007e2000c12187c */
[----:B------:R-:W1:Y:S03]  /*158d0*/  LDC R246, c[0x0][0x230] ;  /* 0x00008c00fff67b82 */ /* 0x000e660000000800 */
[----:B------:R3:W-:Y:S04]  /*158e0*/  STL.64 [R1+0x378], R222 ;  /* 0x000378de01007387 */ /* 0x0007e80000100a00 */
[----:B------:R-:W-:Y:S04]  /*158f0*/  LDGSTS.E [R245+0x24000], desc[UR60][R222.64], !P5 ;  /* 0x24000000def57fae */ /* 0x000fe8000e92187c */
[----:B---3--:R-:W3:Y:S01]  /*15900*/  LDL.LU.64 R222, [R1+0x530] ;  /* 0x0005300001de7983 */ /* 0x008ee20000300a00 */
[----:B------:R-:W-:-:S03]  /*15910*/  IMAD.WIDE R248, R183, 0x4, R234 ;  /* 0x00000004b7f87825 */ /* 0x000fc600078e02ea */
[----:B------:R-:W3:Y:S04]  /*15920*/  LDL.LU.64 R234, [R1+0x528] ;  /* 0x0005280001ea7983 */ /* 0x000ee80000300a00 */
[----:B------:R4:W-:Y:S04]  /*15930*/  STL.64 [R1+0x370], R248 ;  /* 0x000370f801007387 */ /* 0x0009e80000100a00 */
[----:B------:R4:W-:Y:S01]  /*15940*/  LDGSTS.E [R245+0x24004], desc[UR60][R248.64], !P2 ;  /* 0x24004000f8f57fae */ /* 0x0009e2000d12187c */
[----:B------:R-:W-:-:S05]  /*15950*/  IMAD.WIDE R20, R183, 0x4, R20 ;  /* 0x00000004b7147825 */ /* 0x000fca00078e0214 */
[----:B------:R1:W-:Y:S01]  /*15960*/  STL.64 [R1+0x368], R20 ;  /* 0x0003681401007387 */ /* 0x0003e20000100a00 */
[----:B----4-:R-:W-:-:S03]  /*15970*/  IMAD.WIDE R248, R183, 0x4, R250 ;  /* 0x00000004b7f87825 */ /* 0x010fc600078e02fa */
[----:B------:R-:W4:Y:S01]  /*15980*/  LDL.LU.64 R250, [R1+0x520] ;  /* 0x0005200001fa7983 */ /* 0x000f220000300a00 */
[----:B------:R-:W-:Y:S02]  /*15990*/  VIADD R184, R5, 0xfffffecd ;  /* 0xfffffecd05b87836 */ /* 0x000fe40000000000 */
[----:B------:R-:W1:Y:S02]  /*159a0*/  LDC R5, c[0x0][0x230] ;  /* 0x00008c00ff057b82 */ /* 0x000e640000000800 */
[----:B-1----:R-:W-:Y:S01]  /*159b0*/  VIADD R239, R2, 0xfffffecc ;  /* 0xfffffecc02ef7836 */ /* 0x002fe20000000000 */
[----:B------:R-:W-:Y:S02]  /*159c0*/  ISETP.GE.U32.AND P3, PT, R184, 0x7ffffe4e, PT ;  /* 0x7ffffe4eb800780c */ /* 0x000fe40003f66070 */
[----:B------:R-:W-:Y:S02]  /*159d0*/  IADD3 R184, R7, -0x151, RZ ;  /* 0xfffffeaf07b87810 */ /* 0x000fe40007ffe0ff */
[----:B------:R-:W-:Y:S01]  /*159e0*/  ISETP.GE.U32.AND P4, PT, R239, 0x7ffffe4d, PT ;  /* 0x7ffffe4def00780c */ /* 0x000fe20003f86070 */
[----:B------:R-:W-:Y:S01]  /*159f0*/  VIADD R239, R6, 0xfffffeae ;  /* 0xfffffeae06ef7836 */ /* 0x000fe20000000000 */
[----:B------:R-:W-:Y:S01]  /*15a00*/  ISETP.GE.U32.AND P6, PT, R184, 0x7ffffe30, PT ;  /* 0x7ffffe30b800780c */ /* 0x000fe20003fc6070 */
[----:B------:R-:W-:Y:S01]  /*15a10*/  VIADD R184, R4, 0xfffffead ;  /* 0xfffffead04b87836 */ /* 0x000fe20000000000 */
[----:B------:R-:W-:Y:S01]  /*15a20*/  STL.64 [R1+0x360], R248 ;  /* 0x000360f801007387 */ /* 0x000fe20000100a00 */
[----:B------:R-:W1:Y:S01]  /*15a30*/  LDC R2, c[0x0][0x230] ;  /* 0x00008c00ff027b82 */ /* 0x000e620000000800 */
[----:B------:R-:W-:-:S02]  /*15a40*/  ISETP.GE.U32.AND P0, PT, R239, 0x7ffffe2f, PT ;  /* 0x7ffffe2fef00780c */ /* 0x000fc40003f06070 */
[----:B------:R-:W-:Y:S01]  /*15a50*/  ISETP.GE.U32.AND P5, PT, R184, 0x7ffffe2e, PT ;  /* 0x7ffffe2eb800780c */ /* 0x000fe20003fa6070 */
[----:B------:R-:W-:Y:S01]  /*15a60*/  VIADD R184, R252, 0xfffffeac ;  /* 0xfffffeacfcb87836 */ /* 0x000fe20000000000 */
[----:B------:R-:W-:Y:S03]  /*15a70*/  LDGSTS.E [R245+0x24008], desc[UR60][R20.64], !P3 ;  /* 0x2400800014f57fae */ /* 0x000fe6000d92187c */
[----:B------:R-:W1:Y:S01]  /*15a80*/  LDC R7, c[0x0][0x230] ;  /* 0x00008c00ff077b82 */ /* 0x000e620000000800 */
[----:B------:R-:W-:Y:S01]  /*15a90*/  IADD3 R239, R5, -0x171, RZ ;  /* 0xfffffe8f05ef7810 */ /* 0x000fe20007ffe0ff */
[----:B------:R-:W-:Y:S03]  /*15aa0*/  LDGSTS.E [R245+0x2400c], desc[UR60][R248.64], !P4 ;  /* 0x2400c000f8f57fae */ /* 0x000fe6000e12187c */
[----:B------:R-:W-:Y:S01]  /*15ab0*/  ISETP.GE.U32.AND P3, PT, R239, 0x7ffffe10, PT ;  /* 0x7ffffe10ef00780c */ /* 0x000fe20003f66070 */
[----:B------:R-:W-:Y:S01]  /*15ac0*/  VIADD R239, R246, 0xfffffe8d ;  /* 0xfffffe8df6ef7836 */ /* 0x000fe20000000000 */
[----:B------:R-:W4:Y:S01]  /*15ad0*/  LDL.LU.64 R20, [R1+0x518] ;  /* 0x0005180001147983 */ /* 0x000f220000300a00 */
[----:B------:R-:W-:Y:S01]  /*15ae0*/  ISETP.GE.U32.AND P2, PT, R184, 0x7ffffe2d, PT ;  /* 0x7ffffe2db800780c */ /* 0x000fe20003f46070 */
[----:B------:R-:W1:Y:S08]  /*15af0*/  LDC R6, c[0x0][0x230] ;  /* 0x00008c00ff067b82 */ /* 0x000e700000000800 */
[----:B------:R-:W1:Y:S08]  /*15b00*/  LDC R4, c[0x0][0x230] ;  /* 0x00008c00ff047b82 */ /* 0x000e700000000800 */
[----:B------:R-:W1:Y:S08]  /*15b10*/  LDC R5, c[0x0][0x230] ;  /* 0x00008c00ff057b82 */ /* 0x000e700000000800 */
[----:B------:R-:W1:Y:S01]  /*15b20*/  LDC R252, c[0x0][0x230] ;  /* 0x00008c00fffc7b82 */ /* 0x000e620000000800 */
[----:B--2---:R-:W-:-:S04]  /*15b30*/  IMAD.WIDE R22, R183, 0x4, R22 ;  /* 0x00000004b7167825 */ /* 0x004fc800078e0216 */
[C---:B------:R-:W-:Y:S01]  /*15b40*/  IMAD.WIDE R246, R183.reuse, 0x4, R228 ;  /* 0x00000004b7f67825 */ /* 0x040fe200078e02e4 */
[----:B------:R2:W-:Y:S04]  /*15b50*/  STL.64 [R1+0x358], R22 ;  /* 0x0003581601007387 */ /* 0x0005e80000100a00 */
[----:B------:R-:W-:Y:S04]  /*15b60*/  LDGSTS.E [R245+0x28000], desc[UR60][R22.64], !P6 ;  /* 0x2800000016f57fae */ /* 0x000fe8000f12187c */
[----:B------:R3:W-:Y:S04]  /*15b70*/  LDGSTS.E [R245+0x28004], desc[UR60][R246.64], !P0 ;  /* 0x28004000f6f57fae */ /* 0x0007e8000c12187c */
[----:B--2---:R-:W2:Y:S04]  /*15b80*/  LDL.LU.64 R22, [R1+0x510] ;  /* 0x0005100001167983 */ /* 0x004ea80000300a00 */
[----:B------:R3:W-:Y:S04]  /*15b90*/  STL.64 [R1+0x350], R246 ;  /* 0x000350f601007387 */ /* 0x0007e80000100a00 */
[----:B------:R-:W2:Y:S01]  /*15ba0*/  LDL.LU.64 R228, [R1+0x508] ;  /* 0x0005080001e47983 */ /* 0x000ea20000300a00 */
[----:B---3--:R-:W-:-:S05]  /*15bb0*/  IMAD.WIDE R246, R183, 0x4, R222 ;  /* 0x00000004b7f67825 */ /* 0x008fca00078e02de */
[----:B------:R-:W-:Y:S01]  /*15bc0*/  STL.64 [R1+0x348], R246 ;  /* 0x000348f601007387 */ /* 0x000fe20000100a00 */
[----:B------:R-:W-:-:S03]  /*15bd0*/  IMAD.WIDE R234, R183, 0x4, R234 ;  /* 0x00000004b7ea7825 */ /* 0x000fc600078e02ea */
[----:B------:R-:W3:Y:S04]  /*15be0*/  LDL.LU.64 R222, [R1+0x500] ;  /* 0x0005000001de7983 */ /* 0x000ee80000300a00 */
[----:B------:R4:W-:Y:S04]  /*15bf0*/  LDGSTS.E [R245+0x28008], desc[UR60][R246.64], !P5 ;  /* 0x28008000f6f57fae */ /* 0x0009e8000e92187c */
[----:B------:R1:W-:Y:S04]  /*15c00*/  STL.64 [R1+0x340], R234 ;  /* 0x000340ea01007387 */ /* 0x0003e80000100a00 */
[----:B------:R-:W-:Y:S04]  /*15c10*/  LDGSTS.E [R245+0x2800c], desc[UR60][R234.64], !P2 ;  /* 0x2800c000eaf57fae */ /* 0x000fe8000d12187c */
[----:B-1----:R-:W3:Y:S01]  /*15c20*/  LDL.LU.64 R234, [R1+0x4f8] ;  /* 0x0004f80001ea7983 */ /* 0x002ee20000300a00 */
[----:B----4-:R-:W-:-:S03]  /*15c30*/  IMAD.WIDE R246, R183, 0x4, R250 ;  /* 0x00000004b7f67825 */ /* 0x010fc600078e02fa */
[----:B------:R-:W4:Y:S01]  /*15c40*/  LDL.LU.64 R250, [R1+0x4f0] ;  /* 0x0004f00001fa7983 */ /* 0x000f220000300a00 */
[----:B------:R-:W-:Y:S01]  /*15c50*/  VIADD R184, R2, 0xfffffe8e ;  /* 0xfffffe8e02b87836 */ /* 0x000fe20000000000 */
[----:B------:R-:W-:Y:S02]  /*15c60*/  ISETP.GE.U32.AND P6, PT, R239, 0x7ffffe0e, PT ;  /* 0x7ffffe0eef00780c */ /* 0x000fe40003fc6070 */
[----:B------:R-:W-:Y:S01]  /*15c70*/  STL.64 [R1+0x338], R246 ;  /* 0x000338f601007387 */ /* 0x000fe20000100a00 */
[----:B------:R-:W1:Y:S01]  /*15c80*/  LDC R2, c[0x0][0x230] ;  /* 0x00008c00ff027b82 */ /* 0x000e620000000800 */
[----:B------:R-:W-:Y:S01]  /*15c90*/  ISETP.GE.U32.AND P4, PT, R184, 0x7ffffe0f, PT ;  /* 0x7ffffe0fb800780c */ /* 0x000fe20003f86070 */
[----:B------:R-:W-:Y:S01]  /*15ca0*/  VIADD R184, R7, 0xfffffe8c ;  /* 0xfffffe8c07b87836 */ /* 0x000fe20000000000 */
[----:B------:R-:W-:Y:S01]  /*15cb0*/  IADD3 R239, R6, -0x115, RZ ;  /* 0xfffffeeb06ef7810 */ /* 0x000fe20007ffe0ff */
[----:B------:R2:W-:Y:S03]  /*15cc0*/  LDGSTS.E [R245+0x2c000], desc[UR60][R246.64], !P3 ;  /* 0x2c000000f6f57fae */ /* 0x0005e6000d92187c */
[----:B------:R-:W-:Y:S01]  /*15cd0*/  ISETP.GE.U32.AND P0, PT, R184, 0x7ffffe0d, PT ;  /* 0x7ffffe0db800780c */ /* 0x000fe20003f06070 */
[----:B------:R-:W-:Y:S01]  /*15ce0*/  VIADD R184, R4, 0xfffffeea ;  /* 0xfffffeea04b87836 */ /* 0x000fe20000000000 */
[----:B------:R-:W-:Y:S01]  /*15cf0*/  ISETP.GE.U32.AND P5, PT, R239, 0x7ffffe6c, PT ;  /* 0x7ffffe6cef00780c */ /* 0x000fe20003fa6070 */
[----:B------:R-:W1:Y:S03]  /*15d00*/  LDC R7, c[0x0][0x230] ;  /* 0x00008c00ff077b82 */ /* 0x000e660000000800 */
[----:B------:R-:W-:-:S05]  /*15d10*/  ISETP.GE.U32.AND P2, PT, R184, 0x7ffffe6b, PT ;  /* 0x7ffffe6bb800780c */ /* 0x000fca0003f46070 */
[----:B------:R-:W1:Y:S01]  /*15d20*/  LDC R4, c[0x0][0x230] ;  /* 0x00008c00ff047b82 */ /* 0x000e620000000800 */
[----:B------:R-:W-:-:S07]  /*15d30*/  IMAD.WIDE R20, R183, 0x4, R20 ;  /* 0x00000004b7147825 */ /* 0x000fce00078e0214 */
[----:B------:R-:W1:Y:S01]  /*15d40*/  LDC R6, c[0x0][0x230] ;  /* 0x00008c00ff067b82 */ /* 0x000e620000000800 */
[----:B------:R1:W-:Y:S04]  /*15d50*/  STL.64 [R1+0x330], R20 ;  /* 0x0003301401007387 */ /* 0x0003e80000100a00 */
[----:B------:R-:W-:Y:S04]  /*15d60*/  LDGSTS.E [R245+0x2c004], desc[UR60][R20.64], !P4 ;  /* 0x2c00400014f57fae */ /* 0x000fe8000e12187c */
[----:B-1----:R-:W4:Y:S01]  /*15d70*/  LDL.LU.64 R20, [R1+0x4e8] ;  /* 0x0004e80001147983 */ /* 0x002f220000300a00 */
[----:B--2---:R-:W-:-:S03]  /*15d80*/  IMAD.WIDE R246, R183, 0x4, R22 ;  /* 0x00000004b7f67825 */ /* 0x004fc600078e0216 */
[----:B------:R-:W2:Y:S01]  /*15d90*/  LDL.LU.64 R22, [R1+0x4e0] ;  /* 0x0004e00001167983 */ /* 0x000ea20000300a00 */
[----:B------:R-:W-:-:S03]  /*15da0*/  IMAD.WIDE R228, R183, 0x4, R228 ;  /* 0x00000004b7e47825 */ /* 0x000fc600078e02e4 */
[----:B------:R3:W-:Y:S04]  /*15db0*/  STL.64 [R1+0x328], R246 ;  /* 0x000328f601007387 */ /* 0x0007e80000100a00 */
[----:B------:R3:W-:Y:S04]  /*15dc0*/  LDGSTS.E [R245+0x2c008], desc[UR60][R246.64], !P6 ;  /* 0x2c008000f6f57fae */ /* 0x0007e8000f12187c */
[----:B------:R1:W-:Y:S04]  /*15dd0*/  STL.64 [R1+0x320], R228 ;  /* 0x000320e401007387 */ /* 0x0003e80000100a00 */
[----:B------:R-:W-:Y:S01]  /*15de0*/  LDGSTS.E [R245+0x2c00c], desc[UR60][R228.64], !P0 ;  /* 0x2c00c000e4f57fae */ /* 0x000fe2000c12187c */
[----:B---3--:R-:W-:-:S03]  /*15df0*/  IMAD.WIDE R246, R183, 0x4, R222 ;  /* 0x00000004b7f67825 */ /* 0x008fc600078e02de */
[----:B-1----:R-:W3:Y:S04]  /*15e00*/  LDL.LU.64 R228, [R1+0x4d8] ;  /* 0x0004d80001e47983 */ /* 0x002ee80000300a00 */
[----:B------:R-:W3:Y:S04]  /*15e10*/  LDL.LU.64 R222, [R1+0x4d0] ;  /* 0x0004d00001de7983 */ /* 0x000ee80000300a00 */
[----:B------:R4:W-:Y:S04]  /*15e20*/  STL.64 [R1+0x318], R246 ;  /* 0x000318f601007387 */ /* 0x0009e80000100a00 */
[----:B------:R4:W-:Y:S01]  /*15e30*/  LDGSTS.E [R244+0x20000], desc[UR60][R246.64], !P5 ;  /* 0x20000000f6f47fae */ /* 0x0009e2000e92187c */
[----:B------:R-:W-:-:S05]  /*15e40*/  IMAD.WIDE R234, R183, 0x4, R234 ;  /* 0x00000004b7ea7825 */ /* 0x000fca00078e02ea */
[----:B------:R1:W-:Y:S04]  /*15e50*/  STL.64 [R1+0x310], R234 ;  /* 0x000310ea01007387 */ /* 0x0003e80000100a00 */
[----:B------:R-:W-:Y:S01]  /*15e60*/  LDGSTS.E [R244+0x20004], desc[UR60][R234.64], !P2 ;  /* 0x20004000eaf47fae */ /* 0x000fe2000d12187c */
[----:B----4-:R-:W-:-:S03]  /*15e70*/  IMAD.WIDE R246, R183, 0x4, R250 ;  /* 0x00000004b7f67825 */ /* 0x010fc600078e02fa */
[----:B------:R-:W4:Y:S04]  /*15e80*/  LDL.LU.64 R250, [R1+0x4c8] ;  /* 0x0004c80001fa7983 */ /* 0x000f280000300a00 */
[----:B------:R1:W-:Y:S04]  /*15e90*/  STL.64 [R1+0x308], R246 ;  /* 0x000308f601007387 */ /* 0x0003e80000100a00 */
[----:B-1----:R-:W4:Y:S01]  /*15ea0*/  LDL.LU.64 R234, [R1+0x4c0] ;  /* 0x0004c00001ea7983 */ /* 0x002f220000300a00 */
[----:B------:R-:W-:Y:S02]  /*15eb0*/  VIADD R239, R2, 0xfffffee9 ;  /* 0xfffffee902ef7836 */ /* 0x000fe40000000000 */
[----:B------:R-:W1:Y:S01]  /*15ec0*/  LDC R2, c[0x0][0x230] ;  /* 0x00008c00ff027b82 */ /* 0x000e620000000800 */
[----:B------:R-:W-:-:S02]  /*15ed0*/  VIADD R184, R5, 0xfffffee8 ;  /* 0xfffffee805b87836 */ /* 0x000fc40000000000 */
[----:B------:R-:W-:-:S03]  /*15ee0*/  ISETP.GE.U32.AND P3, PT, R239, 0x7ffffe6a, PT ;  /* 0x7ffffe6aef00780c */ /* 0x000fc60003f66070 */
[----:B------:R-:W-:Y:S01]  /*15ef0*/  ISETP.GE.U32.AND P4, PT, R184, 0x7ffffe69, PT ;  /* 0x7ffffe69b800780c */ /* 0x000fe20003f86070 */
[----:B------:R-:W-:Y:S01]  /*15f00*/  VIADD R184, R7, 0xfffffeca ;  /* 0xfffffeca07b87836 */ /* 0x000fe20000000000 */
[----:B------:R-:W-:Y:S01]  /*15f10*/  IADD3 R239, R252, -0x135, RZ ;  /* 0xfffffecbfcef7810 */ /* 0x000fe20007ffe0ff */
[----:B------:R-:W4:Y:S03]  /*15f20*/  LDC R5, c[0x0][0x230] ;  /* 0x00008c00ff057b82 */ /* 0x000f260000000800 */
[----:B------:R-:W-:Y:S01]  /*15f30*/  ISETP.GE.U32.AND P0, PT, R184, 0x7ffffe4b, PT ;  /* 0x7ffffe4bb800780c */ /* 0x000fe20003f06070 */
[----:B------:R-:W-:Y:S01]  /*15f40*/  VIADD R184, R4, 0xfffffec9 ;  /* 0xfffffec904b87836 */ /* 0x000fe20000000000 */
[----:B------:R-:W-:Y:S01]  /*15f50*/  ISETP.GE.U32.AND P6, PT, R239, 0x7ffffe4c, PT ;  /* 0x7ffffe4cef00780c */ /* 0x000fe20003fc6070 */
[----:B------:R-:W-:Y:S01]  /*15f60*/  VIADD R239, R6, 0xfffffec8 ;  /* 0xfffffec806ef7836 */ /* 0x000fe20000000000 */
[----:B------:R1:W-:Y:S01]  /*15f70*/  LDGSTS.E [R244+0x20008], desc[UR60][R246.64], !P3 ;  /* 0x20008000f6f47fae */ /* 0x0003e2000d92187c */
[----:B------:R-:W4:Y:S01]  /*15f80*/  LDC R252, c[0x0][0x230] ;  /* 0x00008c00fffc7b82 */ /* 0x000f220000000800 */
[----:B------:R-:W-:-:S02]  /*15f90*/  ISETP.GE.U32.AND P5, PT, R184, 0x7ffffe4a, PT ;  /* 0x7ffffe4ab800780c */ /* 0x000fc40003fa6070 */
[----:B------:R-:W-:Y:S02]  /*15fa0*/  ISETP.GE.U32.AND P2, PT, R239, 0x7ffffe49, PT ;  /* 0x7ffffe49ef00780c */ /* 0x000fe40003f46070 */
[----:B-1----:R-:W-:-:S03]  /*15fb0*/  IADD3 R184, R2, -0x155, RZ ;  /* 0xfffffeab02b87810 */ /* 0x002fc60007ffe0ff */
[----:B------:R-:W1:Y:S01]  /*15fc0*/  LDC R4, c[0x0][0x230] ;  /* 0x00008c00ff047b82 */ /* 0x000e620000000800 */
[----:B------:R-:W-:-:S07]  /*15fd0*/  ISETP.GE.U32.AND P3, PT, R184, 0x7ffffe2c, PT ;  /* 0x7ffffe2cb800780c */ /* 0x000fce0003f66070 */
[----:B------:R-:W1:Y:S01]  /*15fe0*/  LDC R7, c[0x0][0x230] ;  /* 0x00008c00ff077b82 */ /* 0x000e620000000800 */
[----:B------:R-:W-:-:S07]  /*15ff0*/  IMAD.WIDE R20, R183, 0x4, R20 ;  /* 0x00000004b7147825 */ /* 0x000fce00078e0214 */
[----:B------:R-:W1:Y:S01]  /*16000*/  LDC R2, c[0x0][0x230] ;  /* 0x00008c00ff027b82 */ /* 0x000e620000000800 */
[----:B------:R1:W-:Y:S04]  /*16010*/  STL.64 [R1+0x300], R20 ;  /* 0x0003001401007387 */ /* 0x0003e80000100a00 */
[----:B------:R4:W-:Y:S03]  /*16020*/  LDGSTS.E [R244+0x2000c], desc[UR60][R20.64], !P4 ;  /* 0x2000c00014f47fae */ /* 0x0009e6000e12187c */
[----:B------:R-:W4:Y:S08]  /*16030*/  LDC R6, c[0x0][0x230] ;  /* 0x00008c00ff067b82 */ /* 0x000f300000000800 */
[----:B------:R-:W4:Y:S01]  /*16040*/  LDC R247, c[0x0][0x230] ;  /* 0x00008c00fff77b82 */ /* 0x000f220000000800 */
[----:B-1----:R-:W4:Y:S01]  /*16050*/  LDL.LU.64 R20, [R1+0x4b8] ;  /* 0x0004b80001147983 */ /* 0x002f220000300a00 */
[----:B--2---:R-:W-:-:S06]  /*16060*/  IMAD.WIDE R22, R183, 0x4, R22 ;  /* 0x00000004b7167825 */ /* 0x004fcc00078e0216 */
[----:B------:R-:W1:Y:S01]  /*16070*/  LDC R246, c[0x0][0x230] ;  /* 0x00008c00fff67b82 */ /* 0x000e620000000800 */
[----:B------:R2:W-:Y:S04]  /*16080*/  STL.64 [R1+0x2f8], R22 ;  /* 0x0002f81601007387 */ /* 0x0005e80000100a00 */
[----:B------:R-:W4:Y:S04]  /*16090*/  LDL.LU.64 R248, [R1+0x4b0] ;  /* 0x0004b00001f87983 */ /* 0x000f280000300a00 */
[----:B------:R-:W-:Y:S01]  /*160a0*/  LDGSTS.E [R244+0x24000], desc[UR60][R22.64], !P6 ;  /* 0x2400000016f47fae */ /* 0x000fe2000f12187c */
[----:B---3--:R-:W-:-:S04]  /*160b0*/  IMAD.WIDE R228, R183, 0x4, R228 ;  /* 0x00000004b7e47825 */ /* 0x008fc800078e02e4 */
[C---:B------:R-:W-:Y:S01]  /*160c0*/  IMAD.WIDE R222, R183.reuse, 0x4, R222 ;  /* 0x00000004b7de7825 */ /* 0x040fe200078e02de */
[----:B------:R-:W-:Y:S04]  /*160d0*/  STL.64 [R1+0x2f0], R228 ;  /* 0x0002f0e401007387 */ /* 0x000fe80000100a00 */
[----:B--2---:R-:W2:Y:S04]  /*160e0*/  LDL.LU.64 R22, [R1+0x4a8] ;  /* 0x0004a80001167983 */ /* 0x004ea80000300a00 */
[----:B------:R-:W-:Y:S04]  /*160f0*/  LDGSTS.E [R244+0x24004], desc[UR60][R228.64], !P0 ;  /* 0x24004000e4f47fae */ /* 0x000fe8000c12187c */
[----:B------:R3:W-:Y:S04]  /*16100*/  STL.64 [R1+0x2e8], R222 ;  /* 0x0002e8de01007387 */ /* 0x0007e80000100a00 */
[----:B------:R-:W-:Y:S04]  /*16110*/  LDGSTS.E [R244+0x24008], desc[UR60][R222.64], !P5 ;  /* 0x24008000def47fae */ /* 0x000fe8000e92187c */
[----:B---3--:R-:W3:Y:S04]  /*16120*/  LDL.LU.64 R222, [R1+0x4a0] ;  /* 0x0004a00001de7983 */ /* 0x008ee80000300a00 */
[----:B------:R-:W3:Y:S01]  /*16130*/  LDL.LU.64 R228, [R1+0x498] ;  /* 0x0004980001e47983 */ /* 0x000ee20000300a00 */
[----:B----4-:R-:W-:-:S04]  /*16140*/  IMAD.WIDE R250, R183, 0x4, R250 ;  /* 0x00000004b7fa7825 */ /* 0x010fc800078e02fa */
[----:B------:R-:W-:Y:S01]  /*16150*/  IMAD.WIDE R234, R183, 0x4, R234 ;  /* 0x00000004b7ea7825 */ /* 0x000fe200078e02ea */
[----:B------:R4:W-:Y:S04]  /*16160*/  STL.64 [R1+0x2e0], R250 ;  /* 0x0002e0fa01007387 */ /* 0x0009e80000100a00 */
[----:B------:R-:W-:Y:S04]  /*16170*/  LDGSTS.E [R244+0x2400c], desc[UR60][R250.64], !P2 ;  /* 0x2400c000faf47fae */ /* 0x000fe8000d12187c */
[----:B------:R1:W-:Y:S04]  /*16180*/  STL.64 [R1+0x2d8], R234 ;  /* 0x0002d8ea01007387 */ /* 0x0003e80000100a00 */
[----:B------:R-:W-:Y:S04]  /*16190*/  LDGSTS.E [R244+0x28000], desc[UR60][R234.64], !P3 ;  /* 0x28000000eaf47fae */ /* 0x000fe8000d92187c */
[----:B----4-:R-:W4:Y:S04]  /*161a0*/  LDL.LU.64 R250, [R1+0x490] ;  /* 0x0004900001fa7983 */ /* 0x010f280000300a00 */
[----:B-1----:R-:W4:Y:S01]  /*161b0*/  LDL.LU.64 R234, [R1+0x488] ;  /* 0x0004880001ea7983 */ /* 0x002f220000300a00 */
[----:B------:R-:W-:-:S02]  /*161c0*/  VIADD R184, R252, 0xfffffea9 ;  /* 0xfffffea9fcb87836 */ /* 0x000fc40000000000 */
[----:B------:R-:W-:Y:S01]  /*161d0*/  VIADD R239, R5, 0xfffffeaa ;  /* 0xfffffeaa05ef7836 */ /* 0x000fe20000000000 */
[----:B------:R-:W1:Y:S02]  /*161e0*/  LDC R252, c[0x0][0x230] ;  /* 0x00008c00fffc7b82 */ /* 0x000e640000000800 */
[----:B------:R-:W-:Y:S02]  /*161f0*/  ISETP.GE.U32.AND P6, PT, R184, 0x7ffffe2a, PT ;  /* 0x7ffffe2ab800780c */ /* 0x000fe40003fc6070 */
[----:B------:R-:W-:-:S04]  /*16200*/  IADD3 R184, R4, -0x175, RZ ;  /* 0xfffffe8b04b87810 */ /* 0x000fc80007ffe0ff */
[----:B------:R-:W1:Y:S01]  /*16210*/  LDC R5, c[0x0][0x230] ;  /* 0x00008c00ff057b82 */ /* 0x000e620000000800 */
[----:B------:R-:W-:-:S07]  /*16220*/  ISETP.GE.U32.AND P4, PT, R239, 0x7ffffe2b, PT ;  /* 0x7ffffe2bef00780c */ /* 0x000fce0003f86070 */
        /* <DEDUP_REMOVED lines=8> */
[----:B------:R-:W-:Y:S01]  /*162b0*/  ISETP.GE.U32.AND P2, PT, R239, 0x7ffffe0b, PT ;  /* 0x7ffffe0bef00780c */ /* 0x000fe20003f46070 */
[----:B------:R-:W-:Y:S01]  /*162c0*/  IMAD.WIDE R20, R183, 0x4, R20 ;  /* 0x00000004b7147825 */ /* 0x000fe200078e0214 */
[----:B-1----:R-:W-:-:S03]  /*162d0*/  IADD3 R184, R5, -0x119, RZ ;  /* 0xfffffee705b87810 */ /* 0x002fc60007ffe0ff */
[----:B------:R-:W1:Y:S01]  /*162e0*/  LDC R2, c[0x0][0x230] ;  /* 0x00008c00ff027b82 */ /* 0x000e620000000800 */
[----:B------:R1:W-:Y:S04]  /*162f0*/  STL.64 [R1+0x2d0], R20 ;  /* 0x0002d01401007387 */ /* 0x0003e80000100a00 */
[----:B------:R-:W-:Y:S01]  /*16300*/  LDGSTS.E [R244+0x28004], desc[UR60][R20.64], !P4 ;  /* 0x2800400014f47fae */ /* 0x000fe2000e12187c */
[----:B------:R-:W-:Y:S02]  /*16310*/  VIADD R239, R252, 0xfffffe88 ;  /* 0xfffffe88fcef7836 */ /* 0x000fe40000000000 */
[----:B------:R-:W4:Y:S01]  /*16320*/  LDC R6, c[0x0][0x230] ;  /* 0x00008c00ff067b82 */ /* 0x000f220000000800 */
[----:B-1----:R-:W4:Y:S02]  /*16330*/  LDL.LU.64 R20, [R1+0xfc0] ;  /* 0x000fc00001147983 */ /* 0x002f240000300a00 */
[----:B------:R-:W-:-:S05]  /*16340*/  ISETP.GE.U32.AND P4, PT, R239, 0x7ffffe09, PT ;  /* 0x7ffffe09ef00780c */ /* 0x000fca0003f86070 */
[----:B------:R-:W1:Y:S01]  /*16350*/  LDC R252, c[0x0][0x230] ;  /* 0x00008c00fffc7b82 */ /* 0x000e620000000800 */
[----:B------:R-:W-:-:S05]  /*16360*/  IMAD.WIDE R248, R183, 0x4, R248 ;  /* 0x00000004b7f87825 */ /* 0x000fca00078e02f8 */
[----:B------:R2:W-:Y:S04]  /*16370*/  STL.64 [R1+0x2c8], R248 ;  /* 0x0002c8f801007387 */ /* 0x0005e80000100a00 */
[----:B------:R2:W-:Y:S01]  /*16380*/  LDGSTS.E [R244+0x28008], desc[UR60][R248.64], !P6 ;  /* 0x28008000f8f47fae */ /* 0x0005e2000f12187c */
[----:B------:R-:W-:Y:S01]  /*16390*/  ISETP.GE.U32.AND P6, PT, R184, 0x7ffffe68, PT ;  /* 0x7ffffe68b800780c */ /* 0x000fe20003fc6070 */
[----:B------:R-:W-:Y:S02]  /*163a0*/  VIADD R184, R4, 0xfffffee6 ;  /* 0xfffffee604b87836 */ /* 0x000fe40000000000 */
[C---:B--2---:R-:W-:Y:S02]  /*163b0*/  IMAD.WIDE R248, R183.reuse, 0x4, R22 ;  /* 0x00000004b7f87825 */ /* 0x044fe400078e0216 */
[----:B------:R-:W2:Y:S04]  /*163c0*/  LDL.LU.64 R22, [R1+0x480] ;  /* 0x0004800001167983 */ /* 0x000ea80000300a00 */
[----:B------:R1:W-:Y:S04]  /*163d0*/  STL.64 [R1+0x2c0], R248 ;  /* 0x0002c0f801007387 */ /* 0x0003e80000100a00 */
[----:B------:R1:W-:Y:S01]  /*163e0*/  LDGSTS.E [R244+0x2800c], desc[UR60][R248.64], !P0 ;  /* 0x2800c000f8f47fae */ /* 0x0003e2000c12187c */
[----:B---3--:R-:W-:-:S03]  /*163f0*/  IMAD.WIDE R4, R183, 0x4, R222 ;  /* 0x00000004b7047825 */ /* 0x008fc600078e02de */
[----:B------:R-:W3:Y:S01]  /*16400*/  LDL.LU.64 R222, [R1+0x478] ;  /* 0x0004780001de7983 */ /* 0x000ee20000300a00 */
[----:B-1----:R-:W-:-:S03]  /*16410*/  IMAD.WIDE R248, R183, 0x4, R228 ;  /* 0x00000004b7f87825 */ /* 0x002fc600078e02e4 */
[----:B------:R1:W-:Y:S04]  /*16420*/  STL.64 [R1+0x2b8], R4 ;  /* 0x0002b80401007387 */ /* 0x0003e80000100a00 */
[----:B------:R1:W-:Y:S04]  /*16430*/  LDGSTS.E [R244+0x2c000], desc[UR60][R4.64], !P5 ;  /* 0x2c00000004f47fae */ /* 0x0003e8000e92187c */
[----:B------:R-:W3:Y:S04]  /*16440*/  LDL.LU.64 R228, [R1+0x470] ;  /* 0x0004700001e47983 */ /* 0x000ee80000300a00 */
[----:B------:R1:W-:Y:S04]  /*16450*/  STL.64 [R1+0x2b0], R248 ;  /* 0x0002b0f801007387 */ /* 0x0003e80000100a00 */
[----:B------:R1:W-:Y:S01]  /*16460*/  LDGSTS.E [R244+0x2c004], desc[UR60][R248.64], !P2 ;  /* 0x2c004000f8f47fae */ /* 0x0003e2000d12187c */
[C---:B----4-:R-:W-:Y:S01]  /*16470*/  IMAD.WIDE R250, R183.reuse, 0x4, R250 ;  /* 0x00000004b7fa7825 */ /* 0x050fe200078e02fa */
[----:B------:R-:W-:Y:S01]  /*16480*/  ISETP.GE.U32.AND P0, PT, R184, 0x7ffffe67, PT ;  /* 0x7ffffe67b800780c */ /* 0x000fe20003f06070 */
[----:B-1----:R-:W1:Y:S03]  /*16490*/  LDC R5, c[0x0][0x230] ;  /* 0x00008c00ff057b82 */ /* 0x002e660000000800 */
[----:B------:R4:W-:Y:S01]  /*164a0*/  STL.64 [R1+0x2a8], R250 ;  /* 0x0002a8fa01007387 */ /* 0x0009e20000100a00 */
[----:B------:R-:W-:-:S03]  /*164b0*/  IMAD.WIDE R248, R183, 0x4, R234 ;  /* 0x00000004b7f87825 */ /* 0x000fc600078e02ea */
[----:B------:R1:W-:Y:S01]  /*164c0*/  LDGSTS.E [R244+0x2c008], desc[UR60][R250.64], !P3 ;  /* 0x2c008000faf47fae */ /* 0x0003e2000d92187c */
[----:B------:R-:W1:Y:S03]  /*164d0*/  LDC R4, c[0x0][0x230] ;  /* 0x00008c00ff047b82 */ /* 0x000e660000000800 */
[----:B------:R-:W3:Y:S04]  /*164e0*/  LDL.LU.64 R234, [R1+0x58] ;  /* 0x0000580001ea7983 */ /* 0x000ee80000300a00 */
[----:B------:R-:W-:Y:S04]  /*164f0*/  STL.64 [R1+0x2a0], R248 ;  /* 0x0002a0f801007387 */ /* 0x000fe80000100a00 */
[----:B----4-:R-:W1:Y:S04]  /*16500*/  LDL.LU.64 R250, [R1+0x40] ;  /* 0x0000400001fa7983 */ /* 0x010e680000300a00 */
[----:B------:R4:W-:Y:S04]  /*16510*/  LDGSTS.E [R244+0x2c00c], desc[UR60][R248.64], !P4 ;  /* 0x2c00c000f8f47fae */ /* 0x0009e8000e12187c */
[----:B------:R4:W-:Y:S04]  /*16520*/  STL.64 [R1+0xf00], R244 ;  /* 0x000f00f401007387 */ /* 0x0009e80000100a00 */
[----:B----4-:R-:W4:Y:S01]  /*16530*/  LDL.LU.64 R244, [R1+0x468] ;  /* 0x0004680001f47983 */ /* 0x010f220000300a00 */
[----:B------:R-:W-:-:S02]  /*16540*/  VIADD R239, R247, 0xfffffee5 ;  /* 0xfffffee5f7ef7836 */ /* 0x000fc40000000000 */
[----:B------:R-:W-:Y:S01]  /*16550*/  VIADD R184, R7, 0xfffffee4 ;  /* 0xfffffee407b87836 */ /* 0x000fe20000000000 */
[----:B------:R-:W4:Y:S01]  /*16560*/  LDL.LU.64 R248, [R1+0x28] ;  /* 0x0000280001f87983 */ /* 0x000f220000300a00 */
[----:B------:R-:W4:Y:S01]  /*16570*/  LDC R7, c[0x0][0x230] ;  /* 0x00008c00ff077b82 */ /* 0x000f220000000800 */
[----:B------:R-:W-:Y:S02]  /*16580*/  ISETP.GE.U32.AND P5, PT, R239, 0x7ffffe66, PT ;  /* 0x7ffffe66ef00780c */ /* 0x000fe40003fa6070 */
[----:B------:R-:W-:Y:S01]  /*16590*/  ISETP.GE.U32.AND P2, PT, R184, 0x7ffffe65, PT ;  /* 0x7ffffe65b800780c */ /* 0x000fe20003f46070 */
[----:B------:R-:W-:Y:S01]  /*165a0*/  VIADD R184, R252, 0xfffffec6 ;  /* 0xfffffec6fcb87836 */ /* 0x000fe20000000000 */
[----:B------:R-:W-:-:S03]  /*165b0*/  IADD3 R239, R2, -0x139, RZ ;  /* 0xfffffec702ef7810 */ /* 0x000fc60007ffe0ff */
[----:B------:R-:W4:Y:S01]  /*165c0*/  LDC R2, c[0x0][0x230] ;  /* 0x00008c00ff027b82 */ /* 0x000f220000000800 */
[----:B------:R-:W-:Y:S02]  /*165d0*/  ISETP.GE.U32.AND P3, PT, R239, 0x7ffffe48, PT ;  /* 0x7ffffe48ef00780c */ /* 0x000fe40003f66070 */
[----:B------:R-:W-:Y:S01]  /*165e0*/  ISETP.GE.U32.AND P4, PT, R184, 0x7ffffe47, PT ;  /* 0x7ffffe47b800780c */ /* 0x000fe20003f86070 */
[----:B------:R-:W-:Y:S02]  /*165f0*/  VIADD R239, R246, 0xfffffec5 ;  /* 0xfffffec5f6ef7836 */ /* 0x000fe40000000000 */
[C---:B--2---:R-:W-:Y:S02]  /*16600*/  IMAD.WIDE R22, R183.reuse, 0x4, R22 ;  /* 0x00000004b7167825 */ /* 0x044fe400078e0216 */
[----:B------:R-:W2:Y:S03]  /*16610*/  LDC R252, c[0x0][0x230] ;  /* 0x00008c00fffc7b82 */ /* 0x000ea60000000800 */
[----:B------:R3:W-:Y:S04]  /*16620*/  STL.64 [R1+0x298], R22 ;  /* 0x0002981601007387 */ /* 0x0007e80000100a00 */
[----:B------:R-:W2:Y:S04]  /*16630*/  LDL.LU.64 R246, [R1+0x10] ;  /* 0x0000100001f67983 */ /* 0x000ea80000300a00 */
[----:B------:R-:W-:Y:S01]  /*16640*/  LDGSTS.E [R243+0x20000], desc[UR60][R22.64], !P6 ;  /* 0x2000000016f37fae */ /* 0x000fe2000f12187c */
[----:B---3--:R-:W-:-:S03]  /*16650*/  IMAD.WIDE R222, R183, 0x4, R222 ;  /* 0x00000004b7de7825 */ /* 0x008fc600078e02de */
[----:B------:R-:W3:Y:S04]  /*16660*/  LDL.LU.64 R22, [R1+0xfb8] ;  /* 0x000fb80001167983 */ /* 0x000ee80000300a00 */
[----:B------:R1:W-:Y:S04]  /*16670*/  STL.64 [R1+0x290], R222 ;  /* 0x000290de01007387 */ /* 0x0003e80000100a00 */
[----:B------:R-:W-:Y:S01]  /*16680*/  LDGSTS.E [R243+0x20004], desc[UR60][R222.64], !P0 ;  /* 0x20004000def37fae */ /* 0x000fe2000c12187c */
[----:B------:R-:W-:-:S05]  /*16690*/  IMAD.WIDE R228, R183, 0x4, R228 ;  /* 0x00000004b7e47825 */ /* 0x000fca00078e02e4 */
[----:B------:R-:W-:Y:S04]  /*166a0*/  LDGSTS.E [R243+0x20008], desc[UR60][R228.64], !P5 ;  /* 0x20008000e4f37fae */ /* 0x000fe8000e92187c */
[----:B-1----:R-:W3:Y:S04]  /*166b0*/  LDL.LU.64 R222, [R1+0xfb0] ;  /* 0x000fb00001de7983 */ /* 0x002ee80000300a00 */
[----:B------:R1:W-:Y:S04]  /*166c0*/  STL.64 [R1+0x288], R228 ;  /* 0x000288e401007387 */ /* 0x0003e80000100a00 */
[----:B-1----:R-:W3:Y:S01]  /*166d0*/  LDL.LU.64 R228, [R1+0xfa8] ;  /* 0x000fa80001e47983 */ /* 0x002ee20000300a00 */
[----:B------:R-:W-:-:S04]  /*166e0*/  IMAD.WIDE R234, R183, 0x4, R234 ;  /* 0x00000004b7ea7825 */ /* 0x000fc800078e02ea */
[----:B------:R-:W-:-:S04]  /*166f0*/  IMAD.WIDE R250, R183, 0x4, R250 ;  /* 0x00000004b7fa7825 */ /* 0x000fc800078e02fa */
[----:B----4-:R-:W-:-:S05]  /*16700*/  IMAD.WIDE R244, R183, 0x4, R244 ;  /* 0x00000004b7f47825 */ /* 0x010fca00078e02f4 */
[----:B------:R-:W-:Y:S04]  /*16710*/  STL.64 [R1+0x280], R244 ;  /* 0x000280f401007387 */ /* 0x000fe80000100a00 */
[----:B------:R1:W-:Y:S04]  /*16720*/  LDGSTS.E [R243+0x2000c], desc[UR60][R244.64], !P2 ;  /* 0x2000c000f4f37fae */ /* 0x0003e8000d12187c */
[----:B------:R4:W-:Y:S04]  /*16730*/  STL.64 [R1+0x278], R234 ;  /* 0x000278ea01007387 */ /* 0x0009e80000100a00 */
[----:B------:R-:W-:Y:S04]  /*16740*/  LDGSTS.E [R243+0x24000], desc[UR60][R234.64], !P3 ;  /* 0x24000000eaf37fae */ /* 0x000fe8000d92187c */
[----:B------:R-:W-:Y:S01]  /*16750*/  LDGSTS.E [R243+0x24004], desc[UR60][R250.64], !P4 ;  /* 0x24004000faf37fae */ /* 0x000fe2000e12187c */
[----:B------:R-:W-:Y:S01]  /*16760*/  VIADD R184, R6, 0xfffffec4 ;  /* 0xfffffec406b87836 */ /* 0x000fe20000000000 */
[----:B------:R-:W-:Y:S01]  /*16770*/  ISETP.GE.U32.AND P6, PT, R239, 0x7ffffe46, PT ;  /* 0x7ffffe46ef00780c */ /* 0x000fe20003fc6070 */
[----:B------:R-:W2:Y:S01]  /*16780*/  LDC R6, c[0x0][0x230] ;  /* 0x00008c00ff067b82 */ /* 0x000ea20000000800 */
[----:B----4-:R-:W4:Y:S07]  /*16790*/  LDL.LU.64 R234, [R1+0xfa0] ;  /* 0x000fa00001ea7983 */ /* 0x010f2e0000300a00 */
[----:B-1----:R-:W1:Y:S01]  /*167a0*/  LDC R244, c[0x0][0x230] ;  /* 0x00008c00fff47b82 */ /* 0x002e620000000800 */
[----:B------:R2:W-:Y:S04]  /*167b0*/  STL.64 [R1+0x270], R250 ;  /* 0x000270fa01007387 */ /* 0x0005e80000100a00 */
[----:B--2---:R-:W2:Y:S01]  /*167c0*/  LDL.LU.64 R250, [R1+0xf98] ;  /* 0x000f980001fa7983 */ /* 0x004ea20000300a00 */
[----:B------:R-:W-:Y:S01]  /*167d0*/  ISETP.GE.U32.AND P0, PT, R184, 0x7ffffe45, PT ;  /* 0x7ffffe45b800780c */ /* 0x000fe20003f06070 */
[----:B------:R-:W-:Y:S01]  /*167e0*/  VIADD R184, R4, 0xfffffea6 ;  /* 0xfffffea604b87836 */ /* 0x000fe20000000000 */
[----:B------:R-:W-:Y:S01]  /*167f0*/  IADD3 R239, R5, -0x159, RZ ;  /* 0xfffffea705ef7810 */ /* 0x000fe20007ffe0ff */
[----:B------:R-:W1:Y:S08]  /*16800*/  LDC R4, c[0x0][0x230] ;  /* 0x00008c00ff047b82 */ /* 0x000e700000000800 */
[----:B------:R-:W1:Y:S01]  /*16810*/  LDC R5, c[0x0][0x230] ;  /* 0x00008c00ff057b82 */ /* 0x000e620000000800 */
[----:B------:R-:W-:Y:S01]  /*16820*/  ISETP.GE.U32.AND P5, PT, R239, 0x7ffffe28, PT ;  /* 0x7ffffe28ef00780c */ /* 0x000fe20003fa6070 */
[----:B------:R-:W-:Y:S01]  /*16830*/  VIADD R239, R7, 0xfffffea5 ;  /* 0xfffffea507ef7836 */ /* 0x000fe20000000000 */
[----:B------:R-:W-:Y:S01]  /*16840*/  ISETP.GE.U32.AND P2, PT, R184, 0x7ffffe27, PT ;  /* 0x7ffffe27b800780c */ /* 0x000fe20003f46070 */
[----:B------:R-:W-:-:S02]  /*16850*/  VIADD R184, R2, 0xfffffea4 ;  /* 0xfffffea402b87836 */ /* 0x000fc40000000000 */
[----:B------:R-:W-:Y:S01]  /*16860*/  IMAD.WIDE R248, R183, 0x4, R248 ;  /* 0x00000004b7f87825 */ /* 0x000fe200078e02f8 */
[----:B------:R-:W-:Y:S01]  /*16870*/  ISETP.GE.U32.AND P3, PT, R239, 0x7ffffe26, PT ;  /* 0x7ffffe26ef00780c */ /* 0x000fe20003f66070 */
[----:B------:R-:W3:Y:S01]  /*16880*/  LDC R2, c[0x0][0x230] ;  /* 0x00008c00ff027b82 */ /* 0x000ee20000000800 */
[----:B------:R-:W-:Y:S01]  /*16890*/  ISETP.GE.U32.AND P4, PT, R184, 0x7ffffe25, PT ;  /* 0x7ffffe25b800780c */ /* 0x000fe20003f86070 */
[----:B------:R-:W-:Y:S01]  /*168a0*/  VIADD R239, R6, 0xfffffe86 ;  /* 0xfffffe8606ef7836 */ /* 0x000fe20000000000 */
[----:B------:R-:W-:Y:S01]  /*168b0*/  IADD3 R184, R252, -0x179, RZ ;  /* 0xfffffe87fcb87810 */ /* 0x000fe20007ffe0ff */
[----:B------:R1:W-:Y:S04]  /*168c0*/  STL.64 [R1+0x268], R248 ;  /* 0x000268f801007387 */ /* 0x0003e80000100a00 */
[----:B------:R-:W3:Y:S01]  /*168d0*/  LDC R252, c[0x0][0x230] ;  /* 0x00008c00fffc7b82 */ /* 0x000ee20000000800 */
[----:B------:R1:W-:Y:S01]  /*168e0*/  LDGSTS.E [R243+0x24008], desc[UR60][R248.64], !P6 ;  /* 0x24008000f8f37fae */ /* 0x0003e2000f12187c */
[----:B------:R-:W-:Y:S01]  /*168f0*/  ISETP.GE.U32.AND P6, PT, R184, 0x7ffffe08, PT ;  /* 0x7ffffe08b800780c */ /* 0x000fe20003fc6070 */
[----:B-1----:R-:W-:-:S02]  /*16900*/  VIADD R184, R5, 0xfffffe85 ;  /* 0xfffffe8505b87836 */ /* 0x002fc40000000000 */
[----:B------:R-:W-:-:S05]  /*16910*/  IMAD.WIDE R246, R183, 0x4, R246 ;  /* 0x00000004b7f67825 */ /* 0x000fca00078e02f6 */
[----:B------:R1:W-:Y:S04]  /*16920*/  STL.64 [R1+0x260], R246 ;  /* 0x000260f601007387 */ /* 0x0003e80000100a00 */
[----:B------:R1:W-:Y:S01]  /*16930*/  LDGSTS.E [R243+0x2400c], desc[UR60][R246.64], !P0 ;  /* 0x2400c000f6f37fae */ /* 0x0003e2000c12187c */
[----:B------:R-:W-:Y:S02]  /*16940*/  ISETP.GE.U32.AND P0, PT, R239, 0x7ffffe07, PT ;  /* 0x7ffffe07ef00780c */ /* 0x000fe40003f06070 */
[----:B------:R-:W3:Y:S01]  /*16950*/  LDC R239, c[0x0][0x230] ;  /* 0x00008c00ffef7b82 */ /* 0x000ee20000000800 */
[----:B------:R-:W-:-:S04]  /*16960*/  IMAD.WIDE R248, R185, 0x4, R38 ;  /* 0x00000004b9f87825 */ /* 0x000fc800078e0226 */
[----:B-1----:R-:W-:-:S04]  /*16970*/  IMAD.WIDE R246, R185, 0x4, R36 ;  /* 0x00000004b9f67825 */ /* 0x002fc800078e0224 */
[----:B--2---:R-:W-:-:S05]  /*16980*/  IMAD.WIDE R6, R183, 0x4, R250 ;  /* 0x00000004b7067825 */ /* 0x004fca00078e02fa */
[----:B------:R4:W-:Y:S04]  /*16990*/  STL.64 [R1+0x258], R6 ;  /* 0x0002580601007387 */ /* 0x0009e80000100a00 */
[----:B------:R4:W-:Y:S01]  /*169a0*/  LDGSTS.E [R243+0x28000], desc[UR60][R6.64], !P5 ;  /* 0x2800000006f37fae */ /* 0x0009e2000e92187c */
[----:B------:R-:W-:Y:S01]  /*169b0*/  ISETP.GE.U32.AND P5, PT, R184, 0x7ffffe06, PT ;  /* 0x7ffffe06b800780c */ /* 0x000fe20003fa6070 */
[C---:B----4-:R-:W-:Y:S02]  /*169c0*/  IMAD.WIDE R6, R183.reuse, 0x4, R234 ;  /* 0x00000004b7067825 */ /* 0x050fe400078e02ea */
[----:B------:R-:W1:Y:S02]  /*169d0*/  LDC R235, c[0x0][0x230] ;  /* 0x00008c00ffeb7b82 */ /* 0x000e640000000800 */
[----:B------:R-:W-:Y:S01]  /*169e0*/  VIADD R234, R4, 0xfffffe84 ;  /* 0xfffffe8404ea7836 */ /* 0x000fe20000000000 */
[----:B------:R2:W-:Y:S01]  /*169f0*/  STL.64 [R1+0x250], R6 ;  /* 0x0002500601007387 */ /* 0x0005e20000100a00 */
[----:B---3--:R-:W-:-:S03]  /*16a00*/  IMAD.WIDE R4, R183, 0x4, R228 ;  /* 0x00000004b7047825 */ /* 0x008fc600078e02e4 */
[----:B------:R2:W-:Y:S01]  /*16a10*/  LDGSTS.E [R243+0x28004], desc[UR60][R6.64], !P2 ;  /* 0x2800400006f37fae */ /* 0x0005e2000d12187c */
[----:B------:R-:W-:Y:S01]  /*16a20*/  IADD3 R184, R244, -0x11d, RZ ;  /* 0xfffffee3f4b87810 */ /* 0x000fe20007ffe0ff */
[----:B------:R-:W3:Y:S02]  /*16a30*/  LDC R228, c[0x0][0x230] ;  /* 0x00008c00ffe47b82 */ /* 0x000ee40000000800 */
[----:B------:R4:W-:Y:S04]  /*16a40*/  STL.64 [R1+0x248], R4 ;  /* 0x0002480401007387 */ /* 0x0009e80000100a00 */
[----:B------:R4:W-:Y:S01]  /*16a50*/  LDGSTS.E [R243+0x28008], desc[UR60][R4.64], !P3 ;  /* 0x2800800004f37fae */ /* 0x0009e2000d92187c */
[----:B--2---:R-:W-:Y:S02]  /*16a60*/  IMAD.WIDE R6, R183, 0x4, R222 ;  /* 0x00000004b7067825 */ /* 0x004fe400078e02de */
[----:B------:R-:W2:Y:S01]  /*16a70*/  LDC R222, c[0x0][0x230] ;  /* 0x00008c00ffde7b82 */ /* 0x000ea20000000800 */
[----:B------:R-:W-:Y:S01]  /*16a80*/  ISETP.GE.U32.AND P3, PT, R184, 0x7ffffe64, PT ;  /* 0x7ffffe64b800780c */ /* 0x000fe20003f66070 */
[----:B------:R-:W-:-:S02]  /*16a90*/  VIADD R184, R2, 0xfffffee2 ;  /* 0xfffffee202b87836 */ /* 0x000fc40000000000 */
[----:B----4-:R-:W-:Y:S01]  /*16aa0*/  IMAD.WIDE R4, R183, 0x4, R24 ;  /* 0x00000004b7047825 */ /* 0x010fe200078e0218 */
[----:B------:R4:W-:Y:S03]  /*16ab0*/  LDGSTS.E [R243+0x2800c], desc[UR60][R6.64], !P4 ;  /* 0x2800c00006f37fae */ /* 0x0009e6000e12187c */
[----:B------:R-:W3:Y:S01]  /*16ac0*/  LDC R25, c[0x0][0x230] ;  /* 0x00008c00ff197b82 */ /* 0x000ee20000000800 */
[----:B------:R4:W-:Y:S01]  /*16ad0*/  STL.64 [R1+0x240], R6 ;  /* 0x0002400601007387 */ /* 0x0009e20000100a00 */
[----:B------:R-:W-:-:S03]  /*16ae0*/  VIADD R24, R252, 0xfffffee1 ;  /* 0xfffffee1fc187836 */ /* 0x000fc60000000000 */
[----:B------:R1:W-:Y:S01]  /*16af0*/  STL.64 [R1+0x230], R4 ;  /* 0x0002300401007387 */ /* 0x0003e20000100a00 */
[----:B------:R-:W-:Y:S02]  /*16b00*/  ISETP.GE.U32.AND P4, PT, R184, 0x7ffffe63, PT ;  /* 0x7ffffe63b800780c */ /* 0x000fe40003f86070 */
[----:B------:R-:W-:Y:S01]  /*16b10*/  ISETP.GE.U32.AND P2, PT, R234, 0x7ffffe05, PT ;  /* 0x7ffffe05ea00780c */ /* 0x000fe20003f46070 */
[----:B------:R1:W-:Y:S01]  /*16b20*/  LDGSTS.E [R243+0x2c000], desc[UR60][R4.64], !P6 ;  /* 0x2c00000004f37fae */ /* 0x0003e2000f12187c */
[----:B------:R-:W3:Y:S01]  /*16b30*/  LDC R184, c[0x0][0x230] ;  /* 0x00008c00ffb87b82 */ /* 0x000ee20000000800 */
[----:B------:R-:W-:Y:S01]  /*16b40*/  ISETP.GE.U32.AND P6, PT, R24, 0x7ffffe62, PT ;  /* 0x7ffffe621800780c */ /* 0x000fe20003fc6070 */
[----:B----4-:R-:W-:-:S04]  /*16b50*/  IMAD.WIDE R6, R183, 0x4, R22 ;  /* 0x00000004b7067825 */ /* 0x010fc800078e0216 */
[----:B------:R-:W-:Y:S02]  /*16b60*/  IMAD.WIDE R244, R185, 0x4, R40 ;  /* 0x00000004b9f47825 */ /* 0x000fe400078e0228 */
[----:B------:R-:W4:Y:S02]  /*16b70*/  LDC R24, c[0x0][0x230] ;  /* 0x00008c00ff187b82 */ /* 0x000f240000000800 */
[----:B-1----:R-:W-:Y:S01]  /*16b80*/  IMAD.WIDE R4, R183, 0x4, R20 ;  /* 0x00000004b7047825 */ /* 0x002fe200078e0214 */
[----:B------:R1:W-:Y:S05]  /*16b90*/  LDGSTS.E [R243+0x2c004], desc[UR60][R6.64], !P0 ;  /* 0x2c00400006f37fae */ /* 0x0003ea000c12187c */
[----:B------:R-:W4:Y:S01]  /*16ba0*/  LDC R21, c[0x0][0x230] ;  /* 0x00008c00ff157b82 */ /* 0x000f220000000800 */
[----:B------:R-:W-:Y:S01]  /*16bb0*/  VIADD R22, R239, 0xfffffee0 ;  /* 0xfffffee0ef167836 */ /* 0x000fe20000000000 */
[----:B------:R1:W-:Y:S01]  /*16bc0*/  STL.64 [R1+0x220], R6 ;  /* 0x0002200601007387 */ /* 0x0003e20000100a00 */
[----:B------:R-:W-:-:S03]  /*16bd0*/  IADD3 R20, R235, -0x13d, RZ ;  /* 0xfffffec3eb147810 */ /* 0x000fc60007ffe0ff */
[----:B------:R2:W-:Y:S01]  /*16be0*/  STL.64 [R1+0x210], R4 ;  /* 0x0002100401007387 */ /* 0x0005e20000100a00 */
[----:B------:R-:W-:Y:S01]  /*16bf0*/  ISETP.GE.U32.AND P0, PT, R22, 0x7ffffe61, PT ;  /* 0x7ffffe611600780c */ /* 0x000fe20003f06070 */
[----:B------:R-:W4:Y:S02]  /*16c00*/  LDC R23, c[0x0][0x230] ;  /* 0x00008c00ff177b82 */ /* 0x000f240000000800 */
[----:B------:R2:W-:Y:S01]  /*16c10*/  LDGSTS.E [R243+0x2c008], desc[UR60][R4.64], !P5 ;  /* 0x2c00800004f37fae */ /* 0x0005e2000e92187c */
[----:B-1----:R-:W-:-:S05]  /*16c20*/  IMAD.WIDE R6, R183, 0x4, R18 ;  /* 0x00000004b7067825 */ /* 0x002fca00078e0212 */
[----:B------:R-:W1:Y:S01]  /*16c30*/  LDC R22, c[0x0][0x230] ;  /* 0x00008c00ff167b82 */ /* 0x000e620000000800 */
[----:B--2---:R-:W-:Y:S02]  /*16c40*/  VIADD R18, R222, 0xfffffec1 ;  /* 0xfffffec1de127836 */ /* 0x004fe40000000000 */
[----:B------:R-:W-:Y:S01]  /*16c50*/  IMAD.WIDE R4, R183, 0x4, R210 ;  /* 0x00000004b7047825 */ /* 0x000fe200078e02d2 */
[----:B------:R2:W-:Y:S01]  /*16c60*/  STL.64 [R1+0x200], R6 ;  /* 0x0002000601007387 */ /* 0x0005e20000100a00 */
[----:B------:R-:W-:-:S03]  /*16c70*/  ISETP.GE.U32.AND P5, PT, R20, 0x7ffffe44, PT ;  /* 0x7ffffe441400780c */ /* 0x000fc60003fa6070 */
[----:B------:R-:W1:Y:S01]  /*16c80*/  LDC R239, c[0x0][0x230] ;  /* 0x00008c00ffef7b82 */ /* 0x000e620000000800 */
[----:B------:R2:W-:Y:S04]  /*16c90*/  LDGSTS.E [R243+0x2c00c], desc[UR60][R6.64], !P2 ;  /* 0x2c00c00006f37fae */ /* 0x0005e8000d12187c */
[----:B------:R2:W-:Y:S03]  /*16ca0*/  STL.64 [R1+0x1f8], R4 ;  /* 0x0001f80401007387 */ /* 0x0005e60000100a00 */
[----:B------:R-:W1:Y:S01]  /*16cb0*/  LDC R20, c[0x0][0x230] ;  /* 0x00008c00ff147b82 */ /* 0x000e620000000800 */
[----:B------:R2:W-:Y:S01]  /*16cc0*/  LDGSTS.E [R9+0x20000], desc[UR60][R4.64], !P3 ;  /* 0x2000000004097fae */ /* 0x0005e2000d92187c */
[----:B------:R-:W-:Y:S01]  /*16cd0*/  ISETP.GE.U32.AND P3, PT, R18, 0x7ffffe42, PT ;  /* 0x7ffffe421200780c */ /* 0x000fe20003f66070 */
[----:B---3--:R-:W-:-:S02]  /*16ce0*/  VIADD R18, R25, 0xfffffec0 ;  /* 0xfffffec019127836 */ /* 0x008fc40000000000 */
[----:B------:R-:W-:Y:S02]  /*16cf0*/  VIADD R19, R228, 0xfffffec2 ;  /* 0xfffffec2e4137836 */ /* 0x000fe40000000000 */
[C---:B--2---:R-:W-:Y:S01]  /*16d00*/  IMAD.WIDE R6, R183.reuse, 0x4, R206 ;  /* 0x00000004b7067825 */ /* 0x044fe200078e02ce */
[----:B------:R-:W2:Y:S03]  /*16d10*/  LDC R25, c[0x0][0x230] ;  /* 0x00008c00ff197b82 */ /* 0x000ea60000000800 */
[----:B------:R-:W-:Y:S01]  /*16d20*/  IMAD.WIDE R4, R183, 0x4, R208 ;  /* 0x00000004b7047825 */ /* 0x000fe200078e02d0 */
[----:B------:R-:W-:-:S04]  /*16d30*/  ISETP.GE.U32.AND P2, PT, R19, 0x7ffffe43, PT ;  /* 0x7ffffe431300780c */ /* 0x000fc80003f46070 */
[----:B------:R-:W3:Y:S01]  /*16d40*/  LDC R252, c[0x0][0x230] ;  /* 0x00008c00fffc7b82 */ /* 0x000ee20000000800 */
[----:B------:R1:W-:Y:S01]  /*16d50*/  LDGSTS.E [R9+0x20004], desc[UR60][R4.64], !P4 ;  /* 0x2000400004097fae */ /* 0x0003e2000e12187c */
[----:B------:R-:W-:Y:S01]  /*16d60*/  ISETP.GE.U32.AND P4, PT, R18, 0x7ffffe41, PT ;  /* 0x7ffffe411200780c */ /* 0x000fe20003f86070 */
[----:B----4-:R-:W-:Y:S01]  /*16d70*/  VIADD R18, R21, 0xfffffea2 ;  /* 0xfffffea215127836 */ /* 0x010fe20000000000 */
[----:B------:R-:W-:Y:S01]  /*16d80*/  IADD3 R19, R184, -0x15d, RZ ;  /* 0xfffffea3b8137810 */ /* 0x000fe20007ffe0ff */
[----:B------:R-:W-:Y:S03]  /*16d90*/  STL.64 [R1+0xf60], R242 ;  /* 0x000f60f201007387 */ /* 0x000fe60000100a00 */
[----:B------:R-:W4:Y:S01]  /*16da0*/  LDC R21, c[0x0][0x230] ;  /* 0x00008c00ff157b82 */ /* 0x000f220000000800 */
[----:B------:R1:W-:Y:S04]  /*16db0*/  STL.64 [R1+0x1f0], R4 ;  /* 0x0001f00401007387 */ /* 0x0003e80000100a00 */
[----:B------:R1:W-:Y:S01]  /*16dc0*/  STL.64 [R1+0x1e0], R6 ;  /* 0x0001e00601007387 */ /* 0x0003e20000100a00 */
[----:B------:R-:W-:-:S02]  /*16dd0*/  IMAD.WIDE R250, R185, 0x4, R48 ;  /* 0x00000004b9fa7825 */ /* 0x000fc400078e0230 */
[----:B------:R-:W3:Y:S01]  /*16de0*/  LDC R184, c[0x0][0x230] ;  /* 0x00008c00ffb87b82 */ /* 0x000ee20000000800 */
[----:B------:R1:W-:Y:S01]  /*16df0*/  LDGSTS.E [R9+0x20008], desc[UR60][R6.64], !P6 ;  /* 0x2000800006097fae */ /* 0x0003e2000f12187c */
[----:B------:R-:W-:Y:S01]  /*16e00*/  ISETP.GE.U32.AND P6, PT, R19, 0x7ffffe24, PT ;  /* 0x7ffffe241300780c */ /* 0x000fe20003fc6070 */
[----:B-1----:R-:W-:-:S04]  /*16e10*/  IMAD.WIDE R4, R183, 0x4, R204 ;  /* 0x00000004b7047825 */ /* 0x002fc800078e02cc */
[----:B------:R-:W-:Y:S02]  /*16e20*/  VIADD R19, R24, 0xfffffea1 ;  /* 0xfffffea118137836 */ /* 0x000fe40000000000 */
[----:B------:R-:W-:Y:S01]  /*16e30*/  IMAD.WIDE R6, R183, 0x4, R144 ;  /* 0x00000004b7067825 */ /* 0x000fe200078e0290 */
[----:B------:R1:W-:Y:S01]  /*16e40*/  STL.64 [R1+0x1d0], R4 ;  /* 0x0001d00401007387 */ /* 0x0003e20000100a00 */
[----:B------:R-:W3:Y:S03]  /*16e50*/  LDC R24, c[0x0][0x230] ;  /* 0x00008c00ff187b82 */ /* 0x000ee60000000800 */
[----:B------:R1:W-:Y:S04]  /*16e60*/  LDGSTS.E [R9+0x2000c], desc[UR60][R4.64], !P0 ;  /* 0x2000c00004097fae */ /* 0x0003e8000c12187c */
[----:B------:R2:W-:Y:S04]  /*16e70*/  STL.64 [R1+0x1c0], R6 ;  /* 0x0001c00601007387 */ /* 0x0005e80000100a00 */
[----:B------:R2:W-:Y:S01]  /*16e80*/  LDGSTS.E [R9+0x24000], desc[UR60][R6.64], !P5 ;  /* 0x2400000006097fae */ /* 0x0005e2000e92187c */
[----:B------:R-:W-:Y:S01]  /*16e90*/  ISETP.GE.U32.AND P5, PT, R19, 0x7ffffe22, PT ;  /* 0x7ffffe221300780c */ /* 0x000fe20003fa6070 */
[----:B-1----:R-:W-:Y:S01]  /*16ea0*/  IMAD.WIDE R4, R183, 0x4, R142 ;  /* 0x00000004b7047825 */ /* 0x002fe200078e028e */
[----:B------:R-:W-:-:S02]  /*16eb0*/  IADD3 R19, R22, -0x17d, RZ ;  /* 0xfffffe8316137810 */ /* 0x000fc40007ffe0ff */
[----:B------:R-:W-:Y:S01]  /*16ec0*/  ISETP.GE.U32.AND P0, PT, R18, 0x7ffffe23, PT ;  /* 0x7ffffe231200780c */ /* 0x000fe20003f06070 */
[----:B--2---:R-:W-:Y:S01]  /*16ed0*/  IMAD.WIDE R6, R183, 0x4, R140 ;  /* 0x00000004b7067825 */ /* 0x004fe200078e028c */
[----:B------:R1:W-:Y:S01]  /*16ee0*/  STL.64 [R1+0x1b0], R4 ;  /* 0x0001b00401007387 */ /* 0x0003e20000100a00 */
[----:B------:R-:W2:Y:S03]  /*16ef0*/  LDC R22, c[0x0][0x230] ;  /* 0x00008c00ff167b82 */ /* 0x000ea60000000800 */
[----:B------:R1:W-:Y:S01]  /*16f00*/  LDGSTS.E [R9+0x24004], desc[UR60][R4.64], !P2 ;  /* 0x2400400004097fae */ /* 0x0003e2000d12187c */
[----:B------:R-:W-:-:S03]  /*16f10*/  VIADD R18, R23, 0xfffffea0 ;  /* 0xfffffea017127836 */ /* 0x000fc60000000000 */
[----:B------:R4:W-:Y:S01]  /*16f20*/  STL.64 [R1+0x1a0], R6 ;  /* 0x0001a00601007387 */ /* 0x0009e20000100a00 */
[----:B------:R-:W-:-:S03]  /*16f30*/  IMAD.WIDE R228, R185, 0x4, R52 ;  /* 0x00000004b9e47825 */ /* 0x000fc600078e0234 */
[----:B------:R4:W-:Y:S01]  /*16f40*/  LDGSTS.E [R9+0x24008], desc[UR60][R6.64], !P3 ;  /* 0x2400800006097fae */ /* 0x0009e2000d92187c */
[----:B------:R-:W-:Y:S01]  /*16f50*/  ISETP.GE.U32.AND P3, PT, R19, 0x7ffffe04, PT ;  /* 0x7ffffe041300780c */ /* 0x000fe20003f66070 */
[----:B------:R-:W-:Y:S02]  /*16f60*/  VIADD R19, R20, 0xfffffe80 ;  /* 0xfffffe8014137836 */ /* 0x000fe40000000000 */
[C---:B-1----:R-:W-:Y:S01]  /*16f70*/  IMAD.WIDE R4, R183.reuse, 0x4, R138 ;  /* 0x00000004b7047825 */ /* 0x042fe200078e028a */
[----:B------:R-:W-:Y:S01]  /*16f80*/  ISETP.GE.U32.AND P2, PT, R18, 0x7ffffe21, PT ;  /* 0x7ffffe211200780c */ /* 0x000fe20003f46070 */
[----:B------:R-:W1:Y:S03]  /*16f90*/  LDC R23, c[0x0][0x230] ;  /* 0x00008c00ff177b82 */ /* 0x000e660000000800 */
[----:B------:R3:W-:Y:S01]  /*16fa0*/  LDGSTS.E [R9+0x2400c], desc[UR60][R4.64], !P4 ;  /* 0x2400c00004097fae */ /* 0x0007e2000e12187c */
[----:B----4-:R-:W-:-:S03]  /*16fb0*/  IMAD.WIDE R6, R183, 0x4, R80 ;  /* 0x00000004b7067825 */ /* 0x010fc600078e0250 */
[----:B------:R3:W-:Y:S01]  /*16fc0*/  STL.64 [R1+0x190], R4 ;  /* 0x0001900401007387 */ /* 0x0007e20000100a00 */
[----:B------:R-:W4:Y:S03]  /*16fd0*/  LDC R80, c[0x0][0x230] ;  /* 0x00008c00ff507b82 */ /* 0x000f260000000800 */
[----:B------:R2:W-:Y:S01]  /*16fe0*/  LDGSTS.E [R9+0x28000], desc[UR60][R6.64], !P6 ;  /* 0x2800000006097fae */ /* 0x0005e2000f12187c */
[----:B------:R-:W-:Y:S01]  /*16ff0*/  ISETP.GE.AND P6, PT, R3, R19, PT ;  /* 0x000000130300720c */ /* 0x000fe20003fc6270 */
[----:B------:R-:W-:Y:S02]  /*17000*/  VIADD R18, R25, 0xfffffe82 ;  /* 0xfffffe8219127836 */ /* 0x000fe40000000000 */
[----:B------:R-:W-:-:S04]  /*17010*/  IMAD.WIDE R2, R183, 0x4, R76 ;  /* 0x00000004b7027825 */ /* 0x000fc800078e024c */
[----:B---3--:R-:W-:-:S04]  /*17020*/  IMAD.WIDE R4, R183, 0x4, R78 ;  /* 0x00000004b7047825 */ /* 0x008fc800078e024e */
[----:B------:R-:W-:Y:S01]  /*17030*/  VIADD R20, R21, 0xfffffe81 ;  /* 0xfffffe8115147836 */ /* 0x000fe20000000000 */
[----:B------:R3:W-:Y:S01]  /*17040*/  LDGSTS.E [R9+0x28004], desc[UR60][R4.64], !P0 ;  /* 0x2800400004097fae */ /* 0x0007e2000c12187c */
[----:B------:R-:W-:Y:S01]  /*17050*/  ISETP.GE.U32.AND P4, PT, R18, 0x7ffffe03, PT ;  /* 0x7ffffe031200780c */ /* 0x000fe20003f86070 */
[----:B------:R-:W1:Y:S02]  /*17060*/  LDC R25, c[0x0][0x230] ;  /* 0x00008c00ff197b82 */ /* 0x000e640000000800 */
[----:B------:R3:W-:Y:S01]  /*17070*/  LDGSTS.E [R9+0x28008], desc[UR60][R2.64], !P5 ;  /* 0x2800800002097fae */ /* 0x0007e2000e92187c */
[----:B------:R-:W-:Y:S02]  /*17080*/  ISETP.GE.U32.AND P5, PT, R20, 0x7ffffe02, PT ;  /* 0x7ffffe021400780c */ /* 0x000fe40003fa6070 */
[----:B------:R-:W-:Y:S01]  /*17090*/  SEL R18, RZ, 0x4, P6 ;  /* 0x00000004ff127807 */ /* 0x000fe20003000000 */
[----:B------:R2:W-:Y:S01]  /*170a0*/  STL.64 [R1+0x180], R6 ;  /* 0x0001800601007387 */ /* 0x0005e20000100a00 */
[----:B------:R-:W-:-:S03]  /*170b0*/  ISETP.GE.U32.AND P6, PT, R19, 0x7ffffe01, PT ;  /* 0x7ffffe011300780c */ /* 0x000fc60003fc6070 */
[----:B------:R3:W-:Y:S04]  /*170c0*/  STL.64 [R1+0x170], R4 ;  /* 0x0001700401007387 */ /* 0x0007e80000100a00 */
[----:B------:R3:W-:Y:S01]  /*170d0*/  STL.64 [R1+0x160], R2 ;  /* 0x0001600201007387 */ /* 0x0007e20000100a00 */
[----:B--2---:R-:W-:-:S04]  /*170e0*/  IMAD.WIDE R6, R183, 0x4, R14 ;  /* 0x00000004b7067825 */ /* 0x004fc800078e020e */
[----:B---3--:R-:W-:-:S04]  /*170f0*/  IMAD.WIDE R4, R183, 0x4, R74 ;  /* 0x00000004b7047825 */ /* 0x008fc800078e024a */
[C---:B------:R-:W-:Y:S01]  /*17100*/  IMAD.WIDE R2, R183.reuse, 0x4, R16 ;  /* 0x00000004b7027825 */ /* 0x040fe200078e0210 */
[----:B------:R2:W-:Y:S04]  /*17110*/  STL.64 [R1+0x150], R4 ;  /* 0x0001500401007387 */ /* 0x0005e80000100a00 */
[----:B------:R2:W-:Y:S04]  /*17120*/  LDGSTS.E [R9+0x2800c], desc[UR60][R4.64], !P2 ;  /* 0x2800c00004097fae */ /* 0x0005e8000d12187c */
[----:B------:R3:W-:Y:S04]  /*17130*/  STL.64 [R1+0x140], R2 ;  /* 0x0001400201007387 */ /* 0x0007e80000100a00 */
[----:B------:R3:W-:Y:S01]  /*17140*/  LDGSTS.E [R9+0x2c000], desc[UR60][R2.64], !P3 ;  /* 0x2c00000002097fae */ /* 0x0007e2000d92187c */
[----:B--2---:R-:W-:-:S03]  /*17150*/  IMAD.WIDE R4, R183, 0x4, R12 ;  /* 0x00000004b7047825 */ /* 0x004fc600078e020c */
[----:B------:R2:W-:Y:S04]  /*17160*/  STL.64 [R1+0x130], R6 ;  /* 0x0001300601007387 */ /* 0x0005e80000100a00 */
[----:B------:R-:W-:Y:S01]  /*17170*/  STL.64 [R1+0xf18], R182 ;  /* 0x000f18b601007387 */ /* 0x000fe20000100a00 */
[----:B---3--:R-:W-:-:S03]  /*17180*/  IMAD.WIDE R2, R183, 0x4, R10 ;  /* 0x00000004b7027825 */ /* 0x008fc600078e020a */
[----:B------:R2:W-:Y:S04]  /*17190*/  LDGSTS.E [R9+0x2c004], desc[UR60][R6.64], !P4 ;  /* 0x2c00400006097fae */ /* 0x0005e8000e12187c */
[----:B------:R3:W-:Y:S04]  /*171a0*/  STL.64 [R1+0x120], R4 ;  /* 0x0001200401007387 */ /* 0x0007e80000100a00 */
[----:B------:R3:W-:Y:S04]  /*171b0*/  LDGSTS.E [R9+0x2c008], desc[UR60][R4.64], !P5 ;  /* 0x2c00800004097fae */ /* 0x0007e8000e92187c */
[----:B------:R4:W-:Y:S01]  /*171c0*/  STL.64 [R1+0x110], R2 ;  /* 0x0001100201007387 */ /* 0x0009e20000100a00 */
[----:B--2---:R-:W-:-:S03]  /*171d0*/  IMAD.WIDE R6, R185, 0x4, R30 ;  /* 0x00000004b9067825 */ /* 0x004fc600078e021e */
[----:B------:R4:W-:Y:S01]  /*171e0*/  LDGSTS.E [R9+0x2c00c], desc[UR60][R2.64], !P6 ;  /* 0x2c00c00002097fae */ /* 0x0009e2000f12187c */
[----:B---3--:R-:W-:-:S03]  /*171f0*/  IMAD.WIDE R4, R185, 0x4, R26 ;  /* 0x00000004b9047825 */ /* 0x008fc600078e021a */
[----:B------:R2:W-:Y:S04]  /*17200*/  STL.64 [R1+0xf20], R8 ;  /* 0x000f200801007387 */ /* 0x0005e80000100a00 */
[----:B------:R3:W-:Y:S01]  /*17210*/  STL.64 [R1+0xf28], R238 ;  /* 0x000f28ee01007387 */ /* 0x0007e20000100a00 */
[----:B----4-:R-:W-:-:S04]  /*17220*/  IMAD.WIDE R2, R185, 0x4, R28 ;  /* 0x00000004b9027825 */ /* 0x010fc800078e021c */
[C---:B------:R-:W-:Y:S01]  /*17230*/  IMAD.WIDE R182, R185.reuse, 0x4, R34 ;  /* 0x00000004b9b67825 */ /* 0x040fe200078e0222 */
[----:B------:R-:W-:Y:S01]  /*17240*/  ISETP.GT.AND P0, PT, R0, 0x1ff, PT ;  /* 0x000001ff0000780c */ /* 0x000fe20003f04270 */
[----:B------:R-:W0:Y:S02]  /*17250*/  LDGDEPBAR ;  /* 0x00000000000079af */ /* 0x000e240000000000 */
[C---:B--2---:R-:W-:Y:S02]  /*17260*/  IMAD.WIDE R8, R185.reuse, 0x4, R32 ;  /* 0x00000004b9087825 */ /* 0x044fe400078e0220 */
[----:B---3--:R-:W2:Y:S04]  /*17270*/  LDL.LU.64 R238, [R1+0x38] ;  /* 0x0000380001ee7983 */ /* 0x008ea80000300a00 */
[----:B------:R3:W-:Y:S04]  /*17280*/  STL.64 [R1+0x100], R4 ;  /* 0x0001000401007387 */ /* 0x0007e80000100a00 */
[----:B------:R-:W4:Y:S04]  /*17290*/  LDL.LU.64 R204, [R1+0x48] ;  /* 0x0000480001cc7983 */ /* 0x000f280000300a00 */
[----:B------:R-:W-:Y:S04]  /*172a0*/  STL.64 [R1+0xf8], R2 ;  /* 0x0000f80201007387 */ /* 0x000fe80000100a00 */
[----:B------:R-:W2:Y:S04]  /*172b0*/  LDL.LU.64 R242, [R1+0x50] ;  /* 0x0000500001f27983 */ /* 0x000ea80000300a00 */
[----:B------:R-:W-:Y:S04]  /*172c0*/  STL.64 [R1+0xf0], R6 ;  /* 0x0000f00601007387 */ /* 0x000fe80000100a00 */
[----:B------:R-:W-:Y:S04]  /*172d0*/  STL.64 [R1+0xf40], R6 ;  /* 0x000f400601007387 */ /* 0x000fe80000100a00 */
[----:B------:R-:W-:Y:S04]  /*172e0*/  STL.64 [R1+0xd0], R8 ;  /* 0x0000d00801007387 */ /* 0x000fe80000100a00 */
[----:B------:R1:W-:Y:S01]  /*172f0*/  STL.64 [R1+0xf38], R8 ;  /* 0x000f380801007387 */ /* 0x0003e20000100a00 */
[----:B---3--:R-:W-:-:S03]  /*17300*/  IMAD.WIDE R4, R185, 0x4, R42 ;  /* 0x00000004b9047825 */ /* 0x008fc600078e022a */
[----:B-1----:R-:W3:Y:S04]  /*17310*/  LDL.LU.64 R8, [R1+0x30] ;  /* 0x0000300001087983 */ /* 0x002ee80000300a00 */
[----:B------:R-:W-:Y:S04]  /*17320*/  STL.64 [R1+0xb0], R182 ;  /* 0x0000b0b601007387 */ /* 0x000fe80000100a00 */
[----:B------:R1:W-:Y:S04]  /*17330*/  STL.64 [R1+0xf48], R182 ;  /* 0x000f48b601007387 */ /* 0x0003e80000100a00 */
[----:B-1----:R-:W3:Y:S04]  /*17340*/  LDL.LU.64 R182, [R1+0x20] ;  /* 0x0000200001b67983 */ /* 0x002ee80000300a00 */
[----:B------:R-:W-:Y:S04]  /*17350*/  STL.64 [R1+0x90], R246 ;  /* 0x000090f601007387 */ /* 0x000fe80000100a00 */
[----:B------:R1:W-:Y:S04]  /*17360*/  STL.64 [R1+0xf58], R246 ;  /* 0x000f58f601007387 */ /* 0x0003e80000100a00 */
[----:B-1----:R-:W4:Y:S04]  /*17370*/  LDL.LU.64 R246, [R1+0x18] ;  /* 0x0000180001f67983 */ /* 0x002f280000300a00 */
[----:B------:R-:W-:Y:S04]  /*17380*/  STL.64 [R1+0x70], R248 ;  /* 0x000070f801007387 */ /* 0x000fe80000100a00 */
[----:B------:R1:W-:Y:S04]  /*17390*/  STL.64 [R1+0xf68], R248 ;  /* 0x000f68f801007387 */ /* 0x0003e80000100a00 */
[----:B-1----:R-:W3:Y:S04]  /*173a0*/  LDL.LU.64 R248, [R1+0x8] ;  /* 0x0000080001f87983 */ /* 0x002ee80000300a00 */
[----:B------:R-:W-:Y:S04]  /*173b0*/  STL.64 [R1+0x40], R4 ;  /* 0x0000400401007387 */ /* 0x000fe80000100a00 */
[----:B------:R1:W-:Y:S04]  /*173c0*/  STL.64 [R1+0xf70], R4 ;  /* 0x000f700401007387 */ /* 0x0003e80000100a00 */
[----:B-1----:R-:W3:Y:S01]  /*173d0*/  LDL.LU.64 R4, [R1] ;  /* 0x0000000001047983 */ /* 0x002ee20000300a00 */
[----:B------:R-:W-:Y:S01]  /*173e0*/  IMAD.WIDE R2, R185, 0x4, R46 ;  /* 0x00000004b9027825 */ /* 0x000fe200078e022e */
[----:B------:R-:W-:-:S03]  /*173f0*/  SEL R18, R18, RZ, P0 ;  /* 0x000000ff12127207 */ /* 0x000fc60000000000 */
[----:B------:R-:W-:Y:S01]  /*17400*/  IMAD.WIDE R6, R185, 0x4, R44 ;  /* 0x00000004b9067825 */ /* 0x000fe200078e022c */
[----:B------:R-:W-:Y:S01]  /*17410*/  STL.64 [R1+0xf78], R2 ;  /* 0x000f780201007387 */ /* 0x000fe20000100a00 */
[----:B------:R-:W-:Y:S02]  /*17420*/  IADD3 R19, R24, -0x181, RZ ;  /* 0xfffffe7f18137810 */ /* 0x000fe40007ffe0ff */
[----:B------:R-:W-:Y:S01]  /*17430*/  VIADD R16, R22, 0xfffffe7e ;  /* 0xfffffe7e16107836 */ /* 0x000fe20000000000 */
[----:B------:R-:W-:Y:S01]  /*17440*/  STL.64 [R1+0x58], R244 ;  /* 0x000058f401007387 */ /* 0x000fe20000100a00 */
[----:B------:R-:W-:-:S03]  /*17450*/  ISETP.NE.U32.AND P0, PT, R18, RZ, PT ;  /* 0x000000ff1200720c */ /* 0x000fc60003f05070 */
[----:B------:R-:W-:Y:S01]  /*17460*/  STL.64 [R1+0xf80], R244 ;  /* 0x000f80f401007387 */ /* 0x000fe20000100a00 */
[----:B------:R-:W-:Y:S01]  /*17470*/  ISETP.GE.U32.AND P2, PT, R19, 0x7ffffe00, PT ;  /* 0x7ffffe001300780c */ /* 0x000fe20003f46070 */
[C---:B------:R-:W-:Y:S02]  /*17480*/  IMAD.WIDE R30, R185.reuse, 0x4, R230 ;  /* 0x00000004b91e7825 */ /* 0x040fe400078e02e6 */
[----:B------:R-:W-:Y:S01]  /*17490*/  STL.64 [R1+0x28], R6 ;  /* 0x0000280601007387 */ /* 0x000fe20000100a00 */
[----:B------:R-:W-:Y:S01]  /*174a0*/  ISETP.GE.U32.AND P3, PT, R16, 0x7ffffdff, PT ;  /* 0x7ffffdff1000780c */ /* 0x000fe20003f66070 */
[C---:B------:R-:W-:Y:S02]  /*174b0*/  IMAD.WIDE R18, R185.reuse, 0x4, R214 ;  /* 0x00000004b9127825 */ /* 0x040fe400078e02d6 */
[----:B------:R-:W-:Y:S02]  /*174c0*/  STL.64 [R1+0xf88], R6 ;  /* 0x000f880601007387 */ /* 0x000fe40000100a00 */
[----:B------:R-:W-:-:S02]  /*174d0*/  IMAD.WIDE R26, R185, 0x4, R224 ;  /* 0x00000004b91a7825 */ /* 0x000fc400078e02e0 */
[----:B------:R1:W-:Y:S02]  /*174e0*/  STL.64 [R1+0xf90], R250 ;  /* 0x000f90fa01007387 */ /* 0x0003e40000100a00 */
[C---:B------:R-:W-:Y:S02]  /*174f0*/  IMAD.WIDE R16, R185.reuse, 0x4, R212 ;  /* 0x00000004b9107825 */ /* 0x040fe400078e02d4 */
[----:B------:R-:W3:Y:S04]  /*17500*/  LDL.LU.64 R230, [R1+0x60] ;  /* 0x0000600001e67983 */ /* 0x000ee80000300a00 */
[----:B------:R-:W3:Y:S04]  /*17510*/  LDL.LU.64 R214, [R1+0x68] ;  /* 0x0000680001d67983 */ /* 0x000ee80000300a00 */
[----:B------:R-:W3:Y:S04]  /*17520*/  LDL.LU.64 R224, [R1+0x78] ;  /* 0x0000780001e07983 */ /* 0x000ee80000300a00 */
[----:B------:R-:W3:Y:S04]  /*17530*/  LDL.LU.64 R212, [R1+0x80] ;  /* 0x0000800001d47983 */ /* 0x000ee80000300a00 */
[----:B-1----:R-:W3:Y:S04]  /*17540*/  LDL.LU.64 R250, [R1+0x88] ;  /* 0x0000880001fa7983 */ /* 0x002ee80000300a00 */
[----:B------:R-:W3:Y:S01]  /*17550*/  LDL.LU.64 R6, [R1+0x98] ;  /* 0x0000980001067983 */ /* 0x000ee20000300a00 */
[----:B--2---:R-:W-:-:S04]  /*17560*/  IMAD.WIDE R52, R185, 0x4, R242 ;  /* 0x00000004b9347825 */ /* 0x004fc800078e02f2 */
[C---:B----4-:R-:W-:Y:S02]  /*17570*/  IMAD.WIDE R42, R185.reuse, 0x4, R246 ;  /* 0x00000004b92a7825 */ /* 0x050fe400078e02f6 */
[----:B------:R-:W2:Y:S04]  /*17580*/  LDL.LU.64 R246, [R1+0xa0] ;  /* 0x0000a00001f67983 */ /* 0x000ea80000300a00 */
[----:B------:R-:W4:Y:S04]  /*17590*/  LDL.LU.64 R244, [R1+0xa8] ;  /* 0x0000a80001f47983 */ /* 0x000f280000300a00 */
[----:B------:R-:W4:Y:S01]  /*175a0*/  LDL.LU.64 R2, [R1+0xb8] ;  /* 0x0000b80001027983 */ /* 0x000f220000300a00 */
[----:B---3--:R-:W-:-:S04]  /*175b0*/  IMAD.WIDE R40, R185, 0x4, R248 ;  /* 0x00000004b9287825 */ /* 0x008fc800078e02f8 */
[----:B------:R-:W-:Y:S02]  /*175c0*/  IMAD.WIDE R38, R185, 0x4, R4 ;  /* 0x00000004b9267825 */ /* 0x000fe400078e0204 */
[----:B------:R-:W3:Y:S04]  /*175d0*/  LDL.LU.64 R4, [R1+0xc0] ;  /* 0x0000c00001047983 */ /* 0x000ee80000300a00 */
[----:B------:R-:W3:Y:S04]  /*175e0*/  LDL.LU.64 R248, [R1+0xc8] ;  /* 0x0000c80001f87983 */ /* 0x000ee80000300a00 */
[----:B------:R-:W3:Y:S01]  /*175f0*/  LDL.LU.64 R242, [R1+0xd8] ;  /* 0x0000d80001f27983 */ /* 0x000ee20000300a00 */
[----:B------:R-:W-:Y:S01]  /*17600*/  IADD3 R10, R80, -0x1a1, RZ ;  /* 0xfffffe5f500a7810 */ /* 0x000fe20007ffe0ff */
[----:B------:R-:W-:-:S02]  /*17610*/  VIADD R14, R25, 0xfffffe7d ;  /* 0xfffffe7d190e7836 */ /* 0x000fc40000000000 */
[----:B------:R-:W-:Y:S01]  /*17620*/  VIADD R15, R23, 0xfffffe7c ;  /* 0xfffffe7c170f7836 */ /* 0x000fe20000000000 */
[----:B------:R-:W-:Y:S01]  /*17630*/  ISETP.GE.U32.AND P6, PT, R10, 0x7ffffde0, PT ;  /* 0x7ffffde00a00780c */ /* 0x000fe20003fc6070 */
[----:B------:R-:W-:Y:S01]  /*17640*/  IMAD.WIDE R10, R185, 0x4, R198 ;  /* 0x00000004b90a7825 */ /* 0x000fe200078e02c6 */
[----:B------:R-:W-:Y:S01]  /*17650*/  ISETP.GE.U32.AND P4, PT, R14, 0x7ffffdfe, PT ;  /* 0x7ffffdfe0e00780c */ /* 0x000fe20003f86070 */
[----:B------:R-:W3:Y:S01]  /*17660*/  LDL.LU.64 R198, [R1+0xe0] ;  /* 0x0000e00001c67983 */ /* 0x000ee20000300a00 */
[----:B------:R-:W-:Y:S01]  /*17670*/  ISETP.GE.U32.AND P5, PT, R15, 0x7ffffdfd, PT ;  /* 0x7ffffdfd0f00780c */ /* 0x000fe20003fa6070 */
[C---:B------:R-:W-:Y:S02]  /*17680*/  IMAD.WIDE R12, R185.reuse, 0x4, R200 ;  /* 0x00000004b90c7825 */ /* 0x040fe400078e02c8 */
[----:B------:R-:W3:Y:S02]  /*17690*/  LDL.LU.64 R200, [R1+0xe8] ;  /* 0x0000e80001c87983 */ /* 0x000ee40000300a00 */
[----:B------:R-:W-:-:S04]  /*176a0*/  IMAD.WIDE R234, R185, 0x4, R50 ;  /* 0x00000004b9ea7825 */ /* 0x000fc800078e0232 */
[C---:B------:R-:W-:Y:S02]  /*176b0*/  IMAD.WIDE R14, R185.reuse, 0x4, R202 ;  /* 0x00000004b90e7825 */ /* 0x040fe400078e02ca */
[----:B------:R-:W3:Y:S02]  /*176c0*/  LDL.LU.64 R202, [R1+0x108] ;  /* 0x0001080001ca7983 */ /* 0x000ee40000300a00 */
[C---:B------:R-:W-:Y:S02]  /*176d0*/  IMAD.WIDE R50, R185.reuse, 0x4, R204 ;  /* 0x00000004b9327825 */ /* 0x040fe400078e02cc */
[----:B------:R-:W3:Y:S02]  /*176e0*/  LDL.LU.64 R204, [R1+0x118] ;  /* 0x0001180001cc7983 */ /* 0x000ee40000300a00 */
[C---:B------:R-:W-:Y:S02]  /*176f0*/  IMAD.WIDE R20, R185.reuse, 0x4, R216 ;  /* 0x00000004b9147825 */ /* 0x040fe400078e02d8 */
[----:B------:R-:W3:Y:S02]  /*17700*/  LDL.LU.64 R216, [R1+0x128] ;  /* 0x0001280001d87983 */ /* 0x000ee40000300a00 */
[----:B------:R-:W-:-:S02]  /*17710*/  IMAD.WIDE R22, R185, 0x4, R218 ;  /* 0x00000004b9167825 */ /* 0x000fc400078e02da */
        /* <DEDUP_REMOVED lines=15> */
[----:B------:R-:W-:-:S04]  /*17810*/  IMAD.WIDE R222, R185, 0x4, R54 ;  /* 0x00000004b9de7825 */ /* 0x000fc800078e0236 */
        /* <DEDUP_REMOVED lines=17> */
[C---:B--2---:R-:W-:Y:S02]  /*17930*/  IMAD.WIDE R78, R185.reuse, 0x4, R246 ;  /* 0x00000004b94e7825 */ /* 0x044fe400078e02f6 */
[----:B------:R-:W2:Y:S02]  /*17940*/  LDL.64 R246, [R1+0x100] ;  /* 0x0001000001f67983 */ /* 0x000ea40000100a00 */
[C---:B----4-:R-:W-:Y:S02]  /*17950*/  IMAD.WIDE R80, R185.reuse, 0x4, R244 ;  /* 0x00000004b9507825 */ /* 0x050fe400078e02f4 */
[----:B------:R-:W4:Y:S02]  /*17960*/  LDL.LU.64 R244, [R1+0xf80] ;  /* 0x000f800001f47983 */ /* 0x000f240000300a00 */
[----:B------:R-:W-:-:S02]  /*17970*/  IMAD.WIDE R138, R185, 0x4, R2 ;  /* 0x00000004b98a7825 */ /* 0x000fc400078e0202 */
[----:B------:R-:W4:Y:S02]  /*17980*/  LDL.LU.64 R2, [R1+0xf78] ;  /* 0x000f780001027983 */ /* 0x000f240000300a00 */
[C---:B---3--:R-:W-:Y:S02]  /*17990*/  IMAD.WIDE R140, R185.reuse, 0x4, R4 ;  /* 0x00000004b98c7825 */ /* 0x048fe400078e0204 */
[----:B------:R-:W3:Y:S02]  /*179a0*/  LDL.LU.64 R4, [R1+0xf70] ;  /* 0x000f700001047983 */ /* 0x000ee40000300a00 */
[C---:B------:R-:W-:Y:S02]  /*179b0*/  IMAD.WIDE R142, R185.reuse, 0x4, R248 ;  /* 0x00000004b98e7825 */ /* 0x040fe400078e02f8 */
[----:B------:R-:W4:Y:S02]  /*179c0*/  LDL.LU.64 R248, [R1+0xf68] ;  /* 0x000f680001f87983 */ /* 0x000f240000300a00 */
[----:B------:R-:W-:-:S02]  /*179d0*/  IMAD.WIDE R144, R185, 0x4, R242 ;  /* 0x00000004b9907825 */ /* 0x000fc400078e02f2 */
[----:B------:R-:W2:Y:S02]  /*179e0*/  LDL.LU.64 R242, [R1+0xf60] ;  /* 0x000f600001f27983 */ /* 0x000ea40000300a00 */
        /* <DEDUP_REMOVED lines=11> */
[----:B------:R-:W-:Y:S01]  /*17aa0*/  STL.64 [R1+0x80], R214 ;  /* 0x000080d601007387 */ /* 0x000fe20000100a00 */
[----:B------:R-:W-:-:S04]  /*17ab0*/  IMAD.WIDE R224, R185, 0x4, R224 ;  /* 0x00000004b9e07825 */ /* 0x000fc800078e02e0 */
[C---:B------:R-:W-:Y:S01]  /*17ac0*/  IMAD.WIDE R212, R185.reuse, 0x4, R212 ;  /* 0x00000004b9d47825 */ /* 0x040fe200078e02d4 */
[----:B--2---:R-:W-:Y:S04]  /*17ad0*/  LDGSTS.E [R242+-0x60000], desc[UR60][R246.64], P1 ;  /* 0xa0000000f6f27fae */ /* 0x004fe8000892187c */
[----:B---3--:R-:W-:Y:S04]  /*17ae0*/  LDGSTS.E [R242+-0x5fc00], desc[UR60][R4.64], P1 ;  /* 0xa040000004f27fae */ /* 0x008fe8000892187c */
[----:B------:R-:W-:Y:S04]  /*17af0*/  LDGSTS.E [R242+-0x5f800], desc[UR60][R208.64], P1 ;  /* 0xa0800000d0f27fae */ /* 0x000fe8000892187c */
[----:B------:R-:W2:Y:S04]  /*17b00*/  LDL.LU.64 R246, [R1+0xf58] ;  /* 0x000f580001f67983 */ /* 0x000ea80000300a00 */
[----:B------:R-:W-:Y:S04]  /*17b10*/  STL.64 [R1+0x88], R224 ;  /* 0x000088e001007387 */ /* 0x000fe80000100a00 */
[----:B------:R-:W3:Y:S04]  /*17b20*/  LDL.LU.64 R4, [R1+0xf50] ;  /* 0x000f500001047983 */ /* 0x000ee80000300a00 */
[----:B------:R-:W-:Y:S04]  /*17b30*/  STL.64 [R1+0xa0], R212 ;  /* 0x0000a0d401007387 */ /* 0x000fe80000100a00 */
[----:B------:R1:W-:Y:S04]  /*17b40*/  STL.64 [R1+0xee8], R208 ;  /* 0x000ee8d001007387 */ /* 0x0003e80000100a00 */
[----:B-1----:R-:W3:Y:S01]  /*17b50*/  LDL.64 R208, [R1+0xf8] ;  /* 0x0000f80001d07983 */ /* 0x002ee20000100a00 */
[----:B------:R-:W-:-:S04]  /*17b60*/  IMAD.WIDE R82, R185, 0x4, R82 ;  /* 0x00000004b9527825 */ /* 0x000fc800078e0252 */
[C---:B------:R-:W-:Y:S01]  /*17b70*/  IMAD.WIDE R98, R185.reuse, 0x4, R98 ;  /* 0x00000004b9627825 */ /* 0x040fe200078e0262 */
[----:B------:R-:W-:Y:S03]  /*17b80*/  LDGSTS.E [R242+-0x5f400], desc[UR60][R82.64], P1 ;  /* 0xa0c0000052f27fae */ /* 0x000fe6000892187c */
        /* <DEDUP_REMOVED lines=19> */
[----:B------:R-:W-:Y:S04]  /*17cc0*/  STL.64 [R1+0xef8], R170 ;  /* 0x000ef8aa01007387 */ /* 0x000fe80000100a00 */
[----:B------:R-:W2:Y:S04]  /*17cd0*/  LDL.LU.64 R182, [R1+0xf48] ;  /* 0x000f480001b67983 */ /* 0x000ea80000300a00 */
[----:B---3--:R-:W-:Y:S04]  /*17ce0*/  LDGSTS.E [R4+-0x5ff80], desc[UR60][R208.64], P1 ;  /* 0xa0080000d0047fae */ /* 0x008fe8000892187c */
[----:B------:R-:W-:Y:S01]  /*17cf0*/  LDGSTS.E [R4+-0x5fb80], desc[UR60][R6.64], P1 ;  /* 0xa048000006047fae */ /* 0x000fe2000892187c */
[----:B------:R-:W-:-:S03]  /*17d00*/  IMAD.WIDE R84, R185, 0x4, R84 ;  /* 0x00000004b9547825 */ /* 0x000fc600078e0254 */
[----:B------:R-:W-:Y:S01]  /*17d10*/  LDGSTS.E [R4+-0x5f780], desc[UR60][R206.64], P1 ;  /* 0xa0880000ce047fae */ /* 0x000fe2000892187c */
[----:B------:R-:W-:-:S03]  /*17d20*/  IMAD.WIDE R100, R185, 0x4, R100 ;  /* 0x00000004b9647825 */ /* 0x000fc600078e0264 */
[----:B------:R-:W-:Y:S04]  /*17d30*/  LDGSTS.E [R4+-0x5f380], desc[UR60][R84.64], P1 ;  /* 0xa0c8000054047fae */ /* 0x000fe8000892187c */
[----:B------:R-:W3:Y:S01]  /*17d40*/  LDL.LU.64 R6, [R1+0xf40] ;  /* 0x000f400001067983 */ /* 0x000ee20000300a00 */
[----:B------:R-:W-:-:S03]  /*17d50*/  IMAD.WIDE R116, R185, 0x4, R116 ;  /* 0x00000004b9747825 */ /* 0x000fc600078e0274 */
[----:B------:R-:W-:Y:S01]  /*17d60*/  LDGSTS.E [R4+-0x5ef80], desc[UR60][R100.64], P1 ;  /* 0xa108000064047fae */ /* 0x000fe2000892187c */
        /* <DEDUP_REMOVED lines=9> */
[----:B------:R-:W-:Y:S04]  /*17e00*/  LDGSTS.E [R4+-0x5db80], desc[UR60][R192.64], P1 ;  /* 0xa2480000c0047fae */ /* 0x000fe8000892187c */
[----:B------:R-:W-:Y:S04]  /*17e10*/  LDGSTS.E [R4+-0x5d780], desc[UR60][R20.64], P1 ;  /* 0xa288000014047fae */ /* 0x000fe8000892187c */
[----:B------:R-:W-:Y:S04]  /*17e20*/  LDGSTS.E [R4+-0x5d380], desc[UR60][R36.64], P1 ;  /* 0xa2c8000024047fae */ /* 0x000fe8000892187c */
[----:B------:R-:W-:Y:S04]  /*17e30*/  LDGSTS.E [R4+-0x5cf80], desc[UR60][R52.64], P1 ;  /* 0xa308000034047fae */ /* 0x000fe8000892187c */
[----:B------:R-:W-:Y:S04]  /*17e40*/  LDGSTS.E [R4+-0x5cb80], desc[UR60][R80.64], P1 ;  /* 0xa348000050047fae */ /* 0x000fe8000892187c */
[----:B------:R-:W-:Y:S04]  /*17e50*/  LDGSTS.E [R4+-0x5c780], desc[UR60][R204.64], P1 ;  /* 0xa3880000cc047fae */ /* 0x000fe8000892187c */
[----:B------:R-:W-:Y:S04]  /*17e60*/  LDGSTS.E [R4+-0x5c380], desc[UR60][R8.64], P1 ;  /* 0xa3c8000008047fae */ /* 0x000fe8000892187c */
[----:B------:R-:W2:Y:S04]  /*17e70*/  LDL.LU.64 R8, [R1+0xf38] ;  /* 0x000f380001087983 */ /* 0x000ea80000300a00 */
[----:B---3--:R-:W-:Y:S01]  /*17e80*/  LDGSTS.E [R5+-0x5ff00], desc[UR60][R6.64], P1 ;  /* 0xa010000006057fae */ /* 0x008fe2000892187c */
[----:B------:R-:W-:-:S03]  /*17e90*/  IMAD.WIDE R62, R185, 0x4, R62 ;  /* 0x00000004b93e7825 */ /* 0x000fc600078e023e */
[----:B----4-:R-:W-:Y:S01]  /*17ea0*/  LDGSTS.E [R5+-0x5fb00], desc[UR60][R2.64], P1 ;  /* 0xa050000002057fae */ /* 0x010fe2000892187c */
[----:B------:R-:W-:-:S03]  /*17eb0*/  IMAD.WIDE R86, R185, 0x4, R86 ;  /* 0x00000004b9567825 */ /* 0x000fc600078e0256 */
[----:B------:R-:W-:Y:S04]  /*17ec0*/  LDGSTS.E [R5+-0x5f700], desc[UR60][R62.64], P1 ;  /* 0xa09000003e057fae */ /* 0x000fe8000892187c */
[----:B------:R-:W2:Y:S01]  /*17ed0*/  LDL.LU.64 R6, [R1+0xf30] ;  /* 0x000f300001067983 */ /* 0x000ea20000300a00 */
        /* <DEDUP_REMOVED lines=22> */
[----:B------:R-:W3:Y:S04]  /*18040*/  LDL.LU.64 R238, [R1+0xf28] ;  /* 0x000f280001ee7983 */ /* 0x000ee80000300a00 */
[----:B------:R4:W-:Y:S01]  /*18050*/  STL.64 [R1+0xec0], R4 ;  /* 0x000ec00401007387 */ /* 0x0009e20000100a00 */
[----:B------:R-:W-:-:S04]  /*18060*/  IMAD.WIDE R104, R185, 0x4, R104 ;  /* 0x00000004b9687825 */ /* 0x000fc800078e0268 */
[----:B------:R-:W-:-:S04]  /*18070*/  IMAD.WIDE R120, R185, 0x4, R120 ;  /* 0x00000004b9787825 */ /* 0x000fc800078e0278 */
[----:B------:R-:W-:-:S04]  /*18080*/  IMAD.WIDE R136, R185, 0x4, R136 ;  /* 0x00000004b9887825 */ /* 0x000fc800078e0288 */
[----:B------:R-:W-:-:S04]  /*18090*/  IMAD.WIDE R160, R185, 0x4, R160 ;  /* 0x00000004b9a07825 */ /* 0x000fc800078e02a0 */
[----:B------:R-:W-:-:S04]  /*180a0*/  IMAD.WIDE R176, R185, 0x4, R176 ;  /* 0x00000004b9b07825 */ /* 0x000fc800078e02b0 */
[----:B------:R-:W-:-:S04]  /*180b0*/  IMAD.WIDE R196, R185, 0x4, R196 ;  /* 0x00000004b9c47825 */ /* 0x000fc800078e02c4 */
[C---:B------:R-:W-:Y:S01]  /*180c0*/  IMAD.WIDE R218, R185.reuse, 0x4, R218 ;  /* 0x00000004b9da7825 */ /* 0x040fe200078e02da */
[----:B--2---:R-:W-:Y:S04]  /*180d0*/  LDGSTS.E [R6+-0x5fe80], desc[UR60][R8.64], P1 ;  /* 0xa018000008067fae */ /* 0x004fe8000892187c */
[----:B------:R-:W-:Y:S04]  /*180e0*/  LDGSTS.E [R6+-0x5fa80], desc[UR60][R250.64], P1 ;  /* 0xa0580000fa067fae */ /* 0x000fe8000892187c */
[----:B------:R-:W-:Y:S04]  /*180f0*/  LDGSTS.E [R6+-0x5f680], desc[UR60][R64.64], P1 ;  /* 0xa098000040067fae */ /* 0x000fe8000892187c */
[----:B------:R-:W2:Y:S04]  /*18100*/  LDL.LU.64 R8, [R1+0xf20] ;  /* 0x000f200001087983 */ /* 0x000ea80000300a00 */
        /* <DEDUP_REMOVED lines=13> */
[----:B------:R-:W-:Y:S01]  /*181e0*/  LDGSTS.E [R7+-0x5fe00], desc[UR60][R182.64], P1 ;  /* 0xa0200000b6077fae */ /* 0x000fe2000892187c */
[----:B------:R-:W-:-:S03]  /*181f0*/  IMAD.WIDE R66, R185, 0x4, R66 ;  /* 0x00000004b9427825 */ /* 0x000fc600078e0242 */
[----:B------:R-:W-:Y:S01]  /*18200*/  LDGSTS.E [R7+-0x5fa00], desc[UR60][R234.64], P1 ;  /* 0xa0600000ea077fae */ /* 0x000fe2000892187c */
[----:B------:R-:W-:-:S03]  /*18210*/  IMAD.WIDE R90, R185, 0x4, R90 ;  /* 0x00000004b95a7825 */ /* 0x000fc600078e025a */
[----:B------:R-:W-:Y:S04]  /*18220*/  LDGSTS.E [R7+-0x5f600], desc[UR60][R66.64], P1 ;  /* 0xa0a0000042077fae */ /* 0x000fe8000892187c */
[----:B------:R-:W4:Y:S01]  /*18230*/  LDL.LU.64 R182, [R1+0xf18] ;  /* 0x000f180001b67983 */ /* 0x000f220000300a00 */
        /* <DEDUP_REMOVED lines=24> */
[----:B------:R1:W-:Y:S01]  /*183c0*/  LDGSTS.E [R7+-0x5c200], desc[UR60][R230.64], P1 ;  /* 0xa3e00000e6077fae */ /* 0x0003e2000892187c */
[----:B------:R-:W-:-:S04]  /*183d0*/  IMAD.WIDE R180, R185, 0x4, R180 ;  /* 0x00000004b9b47825 */ /* 0x000fc800078e02b4 */
[C---:B------:R-:W-:Y:S01]  /*183e0*/  IMAD.WIDE R226, R185.reuse, 0x4, R226 ;  /* 0x00000004b9e27825 */ /* 0x040fe200078e02e2 */
[----:B------:R3:W-:Y:S03]  /*183f0*/  STL.64 [R1+0xeb0], R6 ;  /* 0x000eb00601007387 */ /* 0x0007e60000100a00 */
[C---:B------:R-:W-:Y:S01]  /*18400*/  IMAD.WIDE R70, R185.reuse, 0x4, R70 ;  /* 0x00000004b9467825 */ /* 0x040fe200078e0246 */
[----:B-1----:R-:W1:Y:S03]  /*18410*/  LDC R230, c[0x0][0x230] ;  /* 0x00008c00ffe67b82 */ /* 0x002e660000000800 */
[----:B------:R-:W-:-:S04]  /*18420*/  IMAD.WIDE R94, R185, 0x4, R94 ;  /* 0x00000004b95e7825 */ /* 0x000fc800078e025e */
[C---:B------:R-:W-:Y:S01]  /*18430*/  IMAD.WIDE R110, R185.reuse, 0x4, R110 ;  /* 0x00000004b96e7825 */ /* 0x040fe200078e026e */
[----:B------:R-:W1:Y:S03]  /*18440*/  LDC R231, c[0x0][0x230] ;  /* 0x00008c00ffe77b82 */ /* 0x000e660000000800 */
        /* <DEDUP_REMOVED lines=22> */
[----:B------:R-:W-:Y:S04]  /*185b0*/  LDGSTS.E [R8+-0x5c180], desc[UR60][R214.64], P1 ;  /* 0xa3e80000d6087fae */ /* 0x000fe8000892187c */
[----:B----4-:R-:W-:Y:S04]  /*185c0*/  LDGSTS.E [R182+-0x5fd00], desc[UR60][R248.64], P1 ;  /* 0xa0300000f8b67fae */ /* 0x010fe8000892187c */
[----:B------:R-:W-:Y:S04]  /*185d0*/  LDGSTS.E [R182+-0x5f900], desc[UR60][R222.64], P1 ;  /* 0xa0700000deb67fae */ /* 0x000fe8000892187c */
[----:B------:R-:W4:Y:S04]  /*185e0*/  LDL.LU.64 R214, [R1+0x218] ;  /* 0x0002180001d67983 */ /* 0x000f280000300a00 */
[----:B------:R-:W-:Y:S04]  /*185f0*/  LDGSTS.E [R182+-0x5f500], desc[UR60][R70.64], P1 ;  /* 0xa0b0000046b67fae */ /* 0x000fe8000892187c */
[----:B------:R-:W2:Y:S04]  /*18600*/  LDL.LU.64 R248, [R1+0x780] ;  /* 0x0007800001f87983 */ /* 0x000ea80000300a00 */
[----:B------:R-:W-:Y:S04]  /*18610*/  LDGSTS.E [R182+-0x5f100], desc[UR60][R94.64], P1 ;  /* 0xa0f000005eb67fae */ /* 0x000fe8000892187c */
[----:B------:R-:W-:Y:S04]  /*18620*/  LDGSTS.E [R182+-0x5ed00], desc[UR60][R110.64], P1 ;  /* 0xa13000006eb67fae */ /* 0x000fe8000892187c */
[----:B------:R-:W-:Y:S04]  /*18630*/  LDGSTS.E [R182+-0x5e900], desc[UR60][R126.64], P1 ;  /* 0xa17000007eb67fae */ /* 0x000fe8000892187c */
        /* <DEDUP_REMOVED lines=10> */
[----:B------:R1:W-:Y:S04]  /*186e0*/  LDGSTS.E [R182+-0x5c100], desc[UR60][R224.64], P1 ;  /* 0xa3f00000e0b67fae */ /* 0x0003e8000892187c */
[----:B---3--:R-:W-:Y:S01]  /*186f0*/  LDGSTS.E [R238+-0x5fc80], desc[UR60][R244.64], P1 ;  /* 0xa0380000f4ee7fae */ /* 0x008fe2000892187c */
[----:B------:R-:W-:-:S03]  /*18700*/  IMAD.WIDE R72, R185, 0x4, R72 ;  /* 0x00000004b9487825 */ /* 0x000fc600078e0248 */
[----:B------:R-:W-:Y:S01]  /*18710*/  LDGSTS.E [R238+-0x5f880], desc[UR60][R210.64], P1 ;  /* 0xa0780000d2ee7fae */ /* 0x000fe2000892187c */
[----:B------:R-:W-:-:S03]  /*18720*/  IMAD.WIDE R96, R185, 0x4, R96 ;  /* 0x00000004b9607825 */ /* 0x000fc600078e0260 */
[----:B------:R-:W-:Y:S01]  /*18730*/  LDGSTS.E [R238+-0x5f480], desc[UR60][R72.64], P1 ;  /* 0xa0b8000048ee7fae */ /* 0x000fe2000892187c */
[C---:B------:R-:W-:Y:S01]  /*18740*/  IMAD.WIDE R112, R185.reuse, 0x4, R112 ;  /* 0x00000004b9707825 */ /* 0x040fe200078e0270 */
[----:B-1----:R-:W1:Y:S02]  /*18750*/  LDC R225, c[0x0][0x230] ;  /* 0x00008c00ffe17b82 */ /* 0x002e640000000800 */
[----:B------:R-:W3:Y:S04]  /*18760*/  LDL.LU.64 R244, [R1+0x770] ;  /* 0x0007700001f47983 */ /* 0x000ee80000300a00 */
[----:B------:R-:W3:Y:S01]  /*18770*/  LDL.LU.64 R154, [R1+0x228] ;  /* 0x00022800019a7983 */ /* 0x000ee20000300a00 */
[C---:B------:R-:W-:Y:S01]  /*18780*/  IMAD.WIDE R128, R185.reuse, 0x4, R128 ;  /* 0x00000004b9807825 */ /* 0x040fe200078e0280 */
[----:B------:R-:W1:Y:S02]  /*18790*/  LDC R224, c[0x0][0x230] ;  /* 0x00008c00ffe07b82 */ /* 0x000e640000000800 */
        /* <DEDUP_REMOVED lines=19> */
[----:B------:R-:W0:Y:S01]  /*188d0*/  LDGDEPBAR ;  /* 0x00000000000079af */ /* 0x000e220000000000 */
[----:B------:R-:W-:Y:S01]  /*188e0*/  VIADD R184, R184, 0xfffffe5e ;  /* 0xfffffe5eb8b87836 */ /* 0x000fe20000000000 */
[----:B-1----:R-:W1:Y:S01]  /*188f0*/  LDC R213, c[0x0][0x230] ;  /* 0x00008c00ffd57b82 */ /* 0x002e620000000800 */
[----:B----4-:R-:W-:-:S07]  /*18900*/  IMAD.WIDE R4, R183, 0x4, R214 ;  /* 0x00000004b7047825 */ /* 0x010fce00078e02d6 */
[----:B------:R-:W-:Y:S01]  /*18910*/  BAR.SYNC.DEFER_BLOCKING 0x0 ;  /* 0x0000000000007b1d */ /* 0x000fe20000010000 */
[----:B--2---:R-:W-:-:S05]  /*18920*/  IMAD.WIDE R170, R183, 0x4, R248 ;  /* 0x00000004b7aa7825 */ /* 0x004fca00078e02f8 */
[----:B------:R2:W-:Y:S01]  /*18930*/  STL.64 [R1+0xa8], R4 ;  /* 0x0000a80401007387 */ /* 0x0005e20000100a00 */
[----:B------:R-:W-:-:S03]  /*18940*/  IMAD.WIDE R6, R183, 0x4, R236 ;  /* 0x00000004b7067825 */ /* 0x000fc600078e02ec */
[----:B------:R-:W-:Y:S01]  /*18950*/  @!PT LDS RZ, [RZ] ;  /* 0x00000000fffff984 */ /* 0x000fe20000000800 */
[----:B------:R-:W-:Y:S01]  /*18960*/  @!PT LDS RZ, [RZ] ;  /* 0x00000000fffff984 */ /* 0x000fe20000000800 */
[----:B------:R-:W-:Y:S01]  /*18970*/  @!PT LDS RZ, [RZ] ;  /* 0x00000000fffff984 */ /* 0x000fe20000000800 */
[----:B------:R-:W-:Y:S01]  /*18980*/  LDGSTS.E [R246+0x30000], desc[UR60][R4.64], !P2 ;  /* 0x3000000004f67fae */ /* 0x000fe2000d12187c */
[----:B---3--:R-:W-:-:S03]  /*18990*/  IMAD.WIDE R154, R183, 0x4, R154 ;  /* 0x00000004b79a7825 */ /* 0x008fc600078e029a */
[----:B--2---:R-:W2:Y:S01]  /*189a0*/  LDL.LU.64 R4, [R1+0x750] ;  /* 0x0007500001047983 */ /* 0x004ea20000300a00 */
[----:B------:R-:W-:Y:S01]  /*189b0*/  ISETP.GE.U32.AND P1, PT, R184, 0x7ffffddf, PT ;  /* 0x7ffffddfb800780c */ /* 0x000fe20003f26070 */
[----:B------:R-:W3:Y:S02]  /*189c0*/  LDC R214, c[0x0][0x230] ;  /* 0x00008c00ffd67b82 */ /* 0x000ee40000000800 */
[----:B------:R-:W4:Y:S04]  /*189d0*/  LDL.LU.64 R248, [R1+0x748] ;  /* 0x0007480001f87983 */ /* 0x000f280000300a00 */
[----:B------:R1:W-:Y:S01]  /*189e0*/  STL.64 [R1+0x5c0], R170 ;  /* 0x0005c0aa01007387 */ /* 0x0003e20000100a00 */
[----:B------:R-:W-:Y:S01]  /*189f0*/  VIADD R212, R252, 0xfffffe5c ;  /* 0xfffffe5cfcd47836 */ /* 0x000fe20000000000 */
[----:B------:R-:W3:Y:S02]  /*18a00*/  LDC R215, c[0x0][0x230] ;  /* 0x00008c00ffd77b82 */ /* 0x000ee40000000800 */
[----:B------:R-:W-:Y:S04]  /*18a10*/  LDGSTS.E [R246+0x30004], desc[UR60][R170.64], !P3 ;  /* 0x30004000aaf67fae */ /* 0x000fe8000d92187c */
[----:B------:R1:W-:Y:S01]  /*18a20*/  STL.64 [R1+0x5b8], R6 ;  /* 0x0005b80601007387 */ /* 0x0003e20000100a00 */
[----:B------:R-:W-:Y:S01]  /*18a30*/  VIADD R184, R239, 0xfffffe5d ;  /* 0xfffffe5defb87836 */ /* 0x000fe20000000000 */
[----:B------:R-:W3:Y:S02]  /*18a40*/  LDC R236, c[0x0][0x230] ;  /* 0x00008c00ffec7b82 */ /* 0x000ee40000000800 */
[----:B------:R1:W-:Y:S04]  /*18a50*/  LDGSTS.E [R246+0x30008], desc[UR60][R6.64], !P4 ;  /* 0x3000800006f67fae */ /* 0x0003e8000e12187c */
[----:B-1----:R-:W3:Y:S02]  /*18a60*/  LDL.LU.64 R170, [R1+0x740] ;  /* 0x0007400001aa7983 */ /* 0x002ee40000300a00 */
[----:B------:R-:W1:Y:S01]  /*18a70*/  LDC R237, c[0x0][0x230] ;  /* 0x00008c00ffed7b82 */ /* 0x000e620000000800 */
[----:B------:R-:W-:-:S02]  /*18a80*/  IMAD.WIDE R6, R183, 0x4, R244 ;  /* 0x00000004b7067825 */ /* 0x000fc400078e02f4 */
[----:B------:R-:W4:Y:S05]  /*18a90*/  LDL.LU.64 R244, [R1+0x738] ;  /* 0x0007380001f47983 */ /* 0x000f2a0000300a00 */
[----:B------:R-:W1:Y:S01]  /*18aa0*/  LDC R252, c[0x0][0x230] ;  /* 0x00008c00fffc7b82 */ /* 0x000e620000000800 */
[----:B------:R1:W-:Y:S04]  /*18ab0*/  STL.64 [R1+0x5b0], R6 ;  /* 0x0005b00601007387 */ /* 0x0003e80000100a00 */
[----:B------:R1:W-:Y:S04]  /*18ac0*/  LDGSTS.E [R246+0x3000c], desc[UR60][R6.64], !P5 ;  /* 0x3000c00006f67fae */ /* 0x0003e8000e92187c */
[----:B------:R1:W-:Y:S01]  /*18ad0*/  STL.64 [R1+0xc0], R154 ;  /* 0x0000c09a01007387 */ /* 0x0003e20000100a00 */
[----:B------:R-:W-:Y:S01]  /*18ae0*/  ISETP.GE.U32.AND P2, PT, R184, 0x7ffffdde, PT ;  /* 0x7ffffddeb800780c */ /* 0x000fe20003f46070 */
[----:B-1----:R-:W-:-:S02]  /*18af0*/  IMAD.WIDE R6, R183, 0x4, R208 ;  /* 0x00000004b7067825 */ /* 0x002fc400078e02d0 */
[----:B------:R-:W-:Y:S04]  /*18b00*/  LDGSTS.E [R246+0x34000], desc[UR60][R154.64], !P6 ;  /* 0x340000009af67fae */ /* 0x000fe8000f12187c */
[----:B------:R-:W4:Y:S01]  /*18b10*/  LDL.LU.64 R208, [R1+0x730] ;  /* 0x0007300001d07983 */ /* 0x000f220000300a00 */
[----:B------:R-:W-:Y:S02]  /*18b20*/  IADD3 R184, R225, -0x1c1, RZ ;  /* 0xfffffe3fe1b87810 */ /* 0x000fe40007ffe0ff */
[----:B------:R-:W-:Y:S01]  /*18b30*/  ISETP.GE.U32.AND P3, PT, R212, 0x7ffffddd, PT ;  /* 0x7ffffdddd400780c */ /* 0x000fe20003f66070 */
[----:B------:R2:W-:Y:S01]  /*18b40*/  STL.64 [R1+0xc8], R6 ;  /* 0x0000c80601007387 */ /* 0x0005e20000100a00 */
[----:B------:R-:W1:Y:S03]  /*18b50*/  LDC R225, c[0x0][0x230] ;  /* 0x00008c00ffe17b82 */ /* 0x000e660000000800 */
[----:B------:R-:W4:Y:S04]  /*18b60*/  LDL.LU.64 R154, [R1+0x728] ;  /* 0x00072800019a7983 */ /* 0x000f280000300a00 */
[----:B------:R2:W-:Y:S01]  /*18b70*/  LDGSTS.E [R246+0x34004], desc[UR60][R6.64], !P1 ;  /* 0x3400400006f67fae */ /* 0x0005e2000c92187c */
[----:B------:R-:W-:Y:S01]  /*18b80*/  ISETP.GE.U32.AND P4, PT, R184, 0x7ffffdc0, PT ;  /* 0x7ffffdc0b800780c */ /* 0x000fe20003f86070 */
[----:B------:R-:W-:-:S02]  /*18b90*/  VIADD R184, R224, 0xfffffe3e ;  /* 0xfffffe3ee0b87836 */ /* 0x000fc40000000000 */
[----:B---3--:R-:W-:-:S04]  /*18ba0*/  IMAD.WIDE R170, R183, 0x4, R170 ;  /* 0x00000004b7aa7825 */ /* 0x008fc800078e02aa */
[C---:B--2---:R-:W-:Y:S01]  /*18bb0*/  IMAD.WIDE R6, R183.reuse, 0x4, R4 ;  /* 0x00000004b7067825 */ /* 0x044fe200078e0204 */
[----:B------:R-:W2:Y:S03]  /*18bc0*/  LDC R224, c[0x0][0x230] ;  /* 0x00008c00ffe07b82 */ /* 0x000ea60000000800 */
[----:B----4-:R-:W-:Y:S01]  /*18bd0*/  IMAD.WIDE R4, R183, 0x4, R248 ;  /* 0x00000004b7047825 */ /* 0x010fe200078e02f8 */
[----:B------:R3:W-:Y:S01]  /*18be0*/  STL.64 [R1+0xe0], R6 ;  /* 0x0000e00601007387 */ /* 0x0007e20000100a00 */
[----:B------:R-:W-:-:S03]  /*18bf0*/  ISETP.GE.U32.AND P5, PT, R184, 0x7ffffdbf, PT ;  /* 0x7ffffdbfb800780c */ /* 0x000fc60003fa6070 */
[----:B------:R-:W4:Y:S04]  /*18c00*/  LDL.LU.64 R248, [R1+0x720] ;  /* 0x0007200001f87983 */ /* 0x000f280000300a00 */
[----:B------:R-:W-:Y:S04]  /*18c10*/  LDGSTS.E [R246+0x34008], desc[UR60][R6.64], !P2 ;  /* 0x3400800006f67fae */ /* 0x000fe8000d12187c */
[----:B------:R1:W-:Y:S04]  /*18c20*/  STL.64 [R1+0xe8], R4 ;  /* 0x0000e80401007387 */ /* 0x0003e80000100a00 */
[----:B------:R1:W-:Y:S04]  /*18c30*/  LDGSTS.E [R246+0x3400c], desc[UR60][R4.64], !P3 ;  /* 0x3400c00004f67fae */ /* 0x0003e8000d92187c */
[----:B---3--:R-:W3:Y:S04]  /*18c40*/  LDL.LU.64 R6, [R1+0x718] ;  /* 0x0007180001067983 */ /* 0x008ee80000300a00 */
[----:B------:R2:W-:Y:S01]  /*18c50*/  STL.64 [R1+0x590], R170 ;  /* 0x000590aa01007387 */ /* 0x0005e20000100a00 */
[----:B-1----:R-:W-:-:S03]  /*18c60*/  IMAD.WIDE R4, R183, 0x4, R244 ;  /* 0x00000004b7047825 */ /* 0x002fc600078e02f4 */
[----:B------:R2:W-:Y:S04]  /*18c70*/  LDGSTS.E [R246+0x38000], desc[UR60][R170.64], !P4 ;  /* 0x38000000aaf67fae */ /* 0x0005e8000e12187c */
[----:B------:R-:W3:Y:S04]  /*18c80*/  LDL.LU.64 R244, [R1+0x710] ;  /* 0x0007100001f47983 */ /* 0x000ee80000300a00 */
[----:B------:R1:W-:Y:S04]  /*18c90*/  STL.64 [R1+0x588], R4 ;  /* 0x0005880401007387 */ /* 0x0003e80000100a00 */
[----:B------:R-:W-:Y:S01]  /*18ca0*/  LDGSTS.E [R246+0x38004], desc[UR60][R4.64], !P5 ;  /* 0x3800400004f67fae */ /* 0x000fe2000e92187c */
[----:B--2---:R-:W-:-:S03]  /*18cb0*/  IMAD.WIDE R170, R183, 0x4, R208 ;  /* 0x00000004b7aa7825 */ /* 0x004fc600078e02d0 */
[----:B-1----:R-:W2:Y:S04]  /*18cc0*/  LDL.LU.64 R4, [R1+0x708] ;  /* 0x0007080001047983 */ /* 0x002ea80000300a00 */
[----:B------:R-:W2:Y:S01]  /*18cd0*/  LDL.LU.64 R208, [R1+0x758] ;  /* 0x0007580001d07983 */ /* 0x000ea20000300a00 */
[----:B------:R-:W-:Y:S02]  /*18ce0*/  VIADD R212, R213, 0xfffffe3d ;  /* 0xfffffe3dd5d47836 */ /* 0x000fe40000000000 */
[----:B------:R-:W-:Y:S02]  /*18cf0*/  VIADD R184, R214, 0xfffffe3c ;  /* 0xfffffe3cd6b87836 */ /* 0x000fe40000000000 */
[----:B------:R-:W-:Y:S01]  /*18d00*/  IMAD.WIDE R154, R183, 0x4, R154 ;  /* 0x00000004b79a7825 */ /* 0x000fe200078e029a */
[----:B------:R-:W-:Y:S01]  /*18d10*/  ISETP.GE.U32.AND P6, PT, R212, 0x7ffffdbe, PT ;  /* 0x7ffffdbed400780c */ /* 0x000fe20003fc6070 */
[----:B------:R1:W-:Y:S01]  /*18d20*/  STL.64 [R1+0x580], R170 ;  /* 0x000580aa01007387 */ /* 0x0003e20000100a00 */
[----:B------:R-:W-:Y:S01]  /*18d30*/  ISETP.GE.U32.AND P1, PT, R184, 0x7ffffdbd, PT ;  /* 0x7ffffdbdb800780c */ /* 0x000fe20003f26070 */
[----:B------:R-:W2:Y:S01]  /*18d40*/  LDC R214, c[0x0][0x230] ;  /* 0x00008c00ffd67b82 */ /* 0x000ea20000000800 */
[----:B------:R-:W-:Y:S01]  /*18d50*/  IADD3 R212, R230, -0x1e1, RZ ;  /* 0xfffffe1fe6d47810 */ /* 0x000fe20007ffe0ff */
[----:B------:R-:W-:-:S03]  /*18d60*/  VIADD R184, R215, 0xfffffe1e ;  /* 0xfffffe1ed7b87836 */ /* 0x000fc60000000000 */
[----:B------:R-:W-:Y:S01]  /*18d70*/  ISETP.GE.U32.AND P2, PT, R212, 0x7ffffda0, PT ;  /* 0x7ffffda0d400780c */ /* 0x000fe20003f46070 */
[----:B------:R4:W-:Y:S01]  /*18d80*/  STL.64 [R1+0x578], R154 ;  /* 0x0005789a01007387 */ /* 0x0009e20000100a00 */
[----:B------:R-:W-:Y:S01]  /*18d90*/  ISETP.GE.U32.AND P3, PT, R184, 0x7ffffd9f, PT ;  /* 0x7ffffd9fb800780c */ /* 0x000fe20003f66070 */
[----:B------:R-:W-:Y:S01]  /*18da0*/  VIADD R212, R225, 0xfffffe1d ;  /* 0xfffffe1de1d47836 */ /* 0x000fe20000000000 */
[----:B------:R-:W2:Y:S01]  /*18db0*/  LDC R215, c[0x0][0x230] ;  /* 0x00008c00ffd77b82 */ /* 0x000ea20000000800 */
[----:B------:R-:W-:Y:S04]  /*18dc0*/  LDGSTS.E [R246+0x38008], desc[UR60][R170.64], !P6 ;  /* 0x38008000aaf67fae */ /* 0x000fe8000f12187c */
[----:B------:R4:W-:Y:S01]  /*18dd0*/  LDGSTS.E [R246+0x3800c], desc[UR60][R154.64], !P1 ;  /* 0x3800c0009af67fae */ /* 0x0009e2000c92187c */
[----:B------:R-:W-:Y:S01]  /*18de0*/  ISETP.GE.U32.AND P4, PT, R212, 0x7ffffd9e, PT ;  /* 0x7ffffd9ed400780c */ /* 0x000fe20003f86070 */
[----:B------:R-:W-:Y:S01]  /*18df0*/  VIADD R184, R236, 0xfffffe1c ;  /* 0xfffffe1cecb87836 */ /* 0x000fe20000000000 */
[----:B------:R-:W2:Y:S01]  /*18e00*/  LDC R213, c[0x0][0x230] ;  /* 0x00008c00ffd57b82 */ /* 0x000ea20000000800 */
[----:B-1----:R-:W2:Y:S03]  /*18e10*/  LDL.LU.64 R170, [R1+0x700] ;  /* 0x0007000001aa7983 */ /* 0x002ea60000300a00 */
[----:B------:R-:W-:-:S04]  /*18e20*/  ISETP.GE.U32.AND P5, PT, R184, 0x7ffffd9d, PT ;  /* 0x7ffffd9db800780c */ /* 0x000fc80003fa6070 */
[----:B------:R-:W1:Y:S08]  /*18e30*/  LDC R230, c[0x0][0x230] ;  /* 0x00008c00ffe67b82 */ /* 0x000e700000000800 */
[----:B------:R-:W1:Y:S01]  /*18e40*/  LDC R225, c[0x0][0x230] ;  /* 0x00008c00ffe17b82 */ /* 0x000e620000000800 */
[----:B----4-:R-:W-:-:S04]  /*18e50*/  IMAD.WIDE R154, R183, 0x4, R248 ;  /* 0x00000004b79a7825 */ /* 0x010fc800078e02f8 */
[C---:B---3--:R-:W-:Y:S01]  /*18e60*/  IMAD.WIDE R6, R183.reuse, 0x4, R6 ;  /* 0x00000004b7067825 */ /* 0x048fe200078e0206 */
[----:B------:R-:W3:Y:S03]  /*18e70*/  LDL.LU.64 R248, [R1+0x6f8] ;  /* 0x0006f80001f87983 */ /* 0x000ee60000300a00 */
[----:B--2---:R-:W-:Y:S01]  /*18e80*/  IMAD.WIDE R4, R183, 0x4, R4 ;  /* 0x00000004b7047825 */ /* 0x004fe200078e0204 */
[----:B------:R2:W-:Y:S01]  /*18e90*/  STL.64 [R1+0x570], R154 ;  /* 0x0005709a01007387 */ /* 0x0005e20000100a00 */
[----:B------:R-:W-:Y:S01]  /*18ea0*/  IADD3 R212, R224, -0x185, RZ ;  /* 0xfffffe7be0d47810 */ /* 0x000fe20007ffe0ff */
[----:B------:R-:W4:Y:S02]  /*18eb0*/  LDC R236, c[0x0][0x230] ;  /* 0x00008c00ffec7b82 */ /* 0x000f240000000800 */
[----:B------:R-:W-:Y:S04]  /*18ec0*/  LDGSTS.E [R246+0x3c000], desc[UR60][R154.64], !P2 ;  /* 0x3c0000009af67fae */ /* 0x000fe8000d12187c */
[----:B------:R1:W-:Y:S01]  /*18ed0*/  STL.64 [R1+0x568], R6 ;  /* 0x0005680601007387 */ /* 0x0003e20000100a00 */
[----:B------:R-:W-:Y:S01]  /*18ee0*/  VIADD R184, R231, 0xfffffe7a ;  /* 0xfffffe7ae7b87836 */ /* 0x000fe20000000000 */
[----:B------:R-:W-:Y:S01]  /*18ef0*/  ISETP.GE.U32.AND P6, PT, R212, 0x7ffffdfc, PT ;  /* 0x7ffffdfcd400780c */ /* 0x000fe20003fc6070 */
[----:B------:R-:W4:Y:S01]  /*18f00*/  LDC R224, c[0x0][0x230] ;  /* 0x00008c00ffe07b82 */ /* 0x000f220000000800 */
[----:B------:R1:W-:Y:S04]  /*18f10*/  LDGSTS.E [R246+0x3c004], desc[UR60][R6.64], !P3 ;  /* 0x3c00400006f67fae */ /* 0x0003e8000d92187c */
[----:B--2---:R-:W2:Y:S03]  /*18f20*/  LDL.LU.64 R154, [R1+0x6f0] ;  /* 0x0006f000019a7983 */ /* 0x004ea60000300a00 */
[----:B------:R-:W4:Y:S01]  /*18f30*/  LDC R231, c[0x0][0x230] ;  /* 0x00008c00ffe77b82 */ /* 0x000f220000000800 */
[----:B-1----:R-:W-:-:S02]  /*18f40*/  IMAD.WIDE R6, R183, 0x4, R244 ;  /* 0x00000004b7067825 */ /* 0x002fc400078e02f4 */
[----:B------:R-:W4:Y:S04]  /*18f50*/  LDL.LU.64 R244, [R1+0x6e8] ;  /* 0x0006e80001f47983 */ /* 0x000f280000300a00 */
[----:B------:R1:W-:Y:S04]  /*18f60*/  STL.64 [R1+0x560], R6 ;  /* 0x0005600601007387 */ /* 0x0003e80000100a00 */
[----:B------:R1:W-:Y:S04]  /*18f70*/  LDGSTS.E [R246+0x3c008], desc[UR60][R6.64], !P4 ;  /* 0x3c00800006f67fae */ /* 0x0003e8000e12187c */
[----:B------:R1:W-:Y:S04]  /*18f80*/  STL.64 [R1+0x558], R4 ;  /* 0x0005580401007387 */ /* 0x0003e80000100a00 */
[----:B------:R-:W-:Y:S01]  /*18f90*/  LDGSTS.E [R246+0x3c00c], desc[UR60][R4.64], !P5 ;  /* 0x3c00c00004f67fae */ /* 0x000fe2000e92187c */
[----:B-1----:R-:W-:-:S03]  /*18fa0*/  IMAD.WIDE R6, R183, 0x4, R208 ;  /* 0x00000004b7067825 */ /* 0x002fc600078e02d0 */
[----:B------:R-:W4:Y:S04]  /*18fb0*/  LDL.LU.64 R208, [R1+0x6e0] ;  /* 0x0006e00001d07983 */ /* 0x000f280000300a00 */
[----:B------:R1:W-:Y:S04]  /*18fc0*/  STL.64 [R1+0x5a8], R6 ;  /* 0x0005a80601007387 */ /* 0x0003e80000100a00 */
[----:B------:R-:W4:Y:S01]  /*18fd0*/  LDL.LU.64 R4, [R1+0x6d8] ;  /* 0x0006d80001047983 */ /* 0x000f220000300a00 */
[----:B------:R-:W-:Y:S01]  /*18fe0*/  VIADD R212, R215, 0xfffffe79 ;  /* 0xfffffe79d7d47836 */ /* 0x000fe20000000000 */
[----:B------:R-:W-:Y:S01]  /*18ff0*/  ISETP.GE.U32.AND P1, PT, R184, 0x7ffffdfb, PT ;  /* 0x7ffffdfbb800780c */ /* 0x000fe20003f26070 */
[----:B------:R-:W-:Y:S01]  /*19000*/  VIADD R184, R214, 0xfffffe78 ;  /* 0xfffffe78d6b87836 */ /* 0x000fe20000000000 */
[----:B------:R1:W-:Y:S01]  /*19010*/  LDGSTS.E [R247+0x30000], desc[UR60][R6.64], !P6 ;  /* 0x3000000006f77fae */ /* 0x0003e2000f12187c */
[----:B------:R-:W4:Y:S01]  /*19020*/  LDC R215, c[0x0][0x230] ;  /* 0x00008c00ffd77b82 */ /* 0x000f220000000800 */
[----:B------:R-:W-:-:S02]  /*19030*/  ISETP.GE.U32.AND P2, PT, R212, 0x7ffffdfa, PT ;  /* 0x7ffffdfad400780c */ /* 0x000fc40003f46070 */
[----:B------:R-:W-:Y:S02]  /*19040*/  ISETP.GE.U32.AND P3, PT, R184, 0x7ffffdf9, PT ;  /* 0x7ffffdf9b800780c */ /* 0x000fe40003f66070 */
[----:B------:R-:W-:-:S03]  /*19050*/  IADD3 R184, R213, -0x1a5, RZ ;  /* 0xfffffe5bd5b87810 */ /* 0x000fc60007ffe0ff */
[----:B------:R-:W4:Y:S01]  /*19060*/  LDC R214, c[0x0][0x230] ;  /* 0x00008c00ffd67b82 */ /* 0x000f220000000800 */
[----:B-1----:R-:W-:Y:S01]  /*19070*/  IMAD.WIDE R6, R183, 0x4, R170 ;  /* 0x00000004b7067825 */ /* 0x002fe200078e02aa */
[----:B------:R-:W-:-:S04]  /*19080*/  ISETP.GE.U32.AND P4, PT, R184, 0x7ffffddc, PT ;  /* 0x7ffffddcb800780c */ /* 0x000fc80003f86070 */
[----:B------:R1:W-:Y:S01]  /*19090*/  STL.64 [R1+0x5a0], R6 ;  /* 0x0005a00601007387 */ /* 0x0003e20000100a00 */
[----:B------:R-:W-:Y:S01]  /*190a0*/  VIADD R212, R237, 0xfffffe5a ;  /* 0xfffffe5aedd47836 */ /* 0x000fe20000000000 */
[----:B------:R-:W4:Y:S02]  /*190b0*/  LDC R213, c[0x0][0x230] ;  /* 0x00008c00ffd57b82 */ /* 0x000f240000000800 */
[----:B------:R-:W-:Y:S02]  /*190c0*/  LDGSTS.E [R247+0x30004], desc[UR60][R6.64], !P1 ;  /* 0x3000400006f77fae */ /* 0x000fe4000c92187c */
[----:B------:R-:W-:Y:S01]  /*190d0*/  ISETP.GE.U32.AND P5, PT, R212, 0x7ffffddb, PT ;  /* 0x7ffffddbd400780c */ /* 0x000fe20003fa6070 */
[C---:B---3--:R-:W-:Y:S02]  /*190e0*/  IMAD.WIDE R170, R183.reuse, 0x4, R248 ;  /* 0x00000004b7aa7825 */ /* 0x048fe400078e02f8 */
[----:B------:R-:W3:Y:S04]  /*190f0*/  LDL.LU.64 R248, [R1+0x6d0] ;  /* 0x0006d00001f87983 */ /* 0x000ee80000300a00 */
[----:B------:R2:W-:Y:S04]  /*19100*/  STL.64 [R1+0x598], R170 ;  /* 0x000598aa01007387 */ /* 0x0005e80000100a00 */
[----:B-1----:R-:W3:Y:S04]  /*19110*/  LDL.LU.64 R6, [R1+0x6c8] ;  /* 0x0006c80001067983 */ /* 0x002ee80000300a00 */
[----:B------:R2:W-:Y:S02]  /*19120*/  LDGSTS.E [R247+0x30008], desc[UR60][R170.64], !P2 ;  /* 0x30008000aaf77fae */ /* 0x0005e4000d12187c */
[----:B--2---:R-:W-:-:S05]  /*19130*/  IMAD.WIDE R170, R183, 0x4, R154 ;  /* 0x00000004b7aa7825 */ /* 0x004fca00078e029a */
[----:B------:R-:W-:Y:S04]  /*19140*/  STL.64 [R1+0x550], R170 ;  /* 0x000550aa01007387 */ /* 0x000fe80000100a00 */
[----:B------:R-:W-:Y:S01]  /*19150*/  LDGSTS.E [R247+0x3000c], desc[UR60][R170.64], !P3 ;  /* 0x3000c000aaf77fae */ /* 0x000fe2000d92187c */
[----:B----4-:R-:W-:-:S03]  /*19160*/  IMAD.WIDE R154, R183, 0x4, R244 ;  /* 0x00000004b79a7825 */ /* 0x010fc600078e02f4 */
[----:B------:R-:W2:Y:S04]  /*19170*/  LDL.LU.64 R244, [R1+0x6c0] ;  /* 0x0006c00001f47983 */ /* 0x000ea80000300a00 */
[----:B------:R1:W-:Y:S04]  /*19180*/  STL.64 [R1+0x540], R154 ;  /* 0x0005409a01007387 */ /* 0x0003e80000100a00 */
[----:B------:R4:W-:Y:S04]  /*19190*/  LDGSTS.E [R247+0x34000], desc[UR60][R154.64], !P4 ;  /* 0x340000009af77fae */ /* 0x0009e8000e12187c */
[----:B-1----:R-:W4:Y:S01]  /*191a0*/  LDL.LU.64 R154, [R1+0x6b8] ;  /* 0x0006b800019a7983 */ /* 0x002f220000300a00 */
[----:B------:R-:W-:-:S03]  /*191b0*/  IMAD.WIDE R208, R183, 0x4, R208 ;  /* 0x00000004b7d07825 */ /* 0x000fc600078e02d0 */
[----:B------:R-:W4:Y:S01]  /*191c0*/  LDL.LU.64 R170, [R1+0x6b0] ;  /* 0x0006b00001aa7983 */ /* 0x000f220000300a00 */
[----:B------:R-:W-:-:S03]  /*191d0*/  IMAD.WIDE R4, R183, 0x4, R4 ;  /* 0x00000004b7047825 */ /* 0x000fc600078e0204 */
[----:B------:R1:W-:Y:S04]  /*191e0*/  STL.64 [R1+0x538], R208 ;  /* 0x000538d001007387 */ /* 0x0003e80000100a00 */
[----:B------:R4:W-:Y:S04]  /*191f0*/  LDGSTS.E [R247+0x34004], desc[UR60][R208.64], !P5 ;  /* 0x34004000d0f77fae */ /* 0x0009e8000e92187c */
[----:B------:R1:W-:Y:S04]  /*19200*/  STL.64 [R1+0x530], R4 ;  /* 0x0005300401007387 */ /* 0x0003e80000100a00 */
[----:B-1----:R-:W4:Y:S01]  /*19210*/  LDL.LU.64 R208, [R1+0x6a8] ;  /* 0x0006a80001d07983 */ /* 0x002f220000300a00 */
[----:B------:R-:W-:-:S02]  /*19220*/  VIADD R184, R224, 0xfffffe59 ;  /* 0xfffffe59e0b87836 */ /* 0x000fc40000000000 */
[----:B------:R-:W1:Y:S01]  /*19230*/  LDC R224, c[0x0][0x230] ;  /* 0x00008c00ffe07b82 */ /* 0x000e620000000800 */
[----:B------:R-:W-:Y:S02]  /*19240*/  VIADD R212, R236, 0xfffffe58 ;  /* 0xfffffe58ecd47836 */ /* 0x000fe40000000000 */
[----:B------:R-:W-:Y:S02]  /*19250*/  ISETP.GE.U32.AND P6, PT, R184, 0x7ffffdda, PT ;  /* 0x7ffffddab800780c */ /* 0x000fe40003fc6070 */
[----:B------:R-:W-:Y:S02]  /*19260*/  IADD3 R184, R230, -0x1c5, RZ ;  /* 0xfffffe3be6b87810 */ /* 0x000fe40007ffe0ff */
[----:B------:R-:W-:Y:S01]  /*19270*/  ISETP.GE.U32.AND P1, PT, R212, 0x7ffffdd9, PT ;  /* 0x7ffffdd9d400780c */ /* 0x000fe20003f26070 */
[----:B------:R-:W-:Y:S01]  /*19280*/  VIADD R212, R225, 0xfffffe3a ;  /* 0xfffffe3ae1d47836 */ /* 0x000fe20000000000 */
[----:B------:R-:W-:Y:S01]  /*19290*/  ISETP.GE.U32.AND P2, PT, R184, 0x7ffffdbc, PT ;  /* 0x7ffffdbcb800780c */ /* 0x000fe20003f46070 */
[----:B------:R-:W-:Y:S01]  /*192a0*/  VIADD R184, R231, 0xfffffe39 ;  /* 0xfffffe39e7b87836 */ /* 0x000fe20000000000 */
[----:B------:R-:W4:Y:S02]  /*192b0*/  LDC R225, c[0x0][0x230] ;  /* 0x00008c00ffe17b82 */ /* 0x000f240000000800 */
[----:B------:R-:W-:-:S03]  /*192c0*/  ISETP.GE.U32.AND P3, PT, R212, 0x7ffffdbb, PT ;  /* 0x7ffffdbbd400780c */ /* 0x000fc60003f66070 */
[----:B------:R-:W-:Y:S01]  /*192d0*/  LDGSTS.E [R247+0x34008], desc[UR60][R4.64], !P6 ;  /* 0x3400800004f77fae */ /* 0x000fe2000f12187c */
[----:B------:R-:W-:Y:S02]  /*192e0*/  ISETP.GE.U32.AND P4, PT, R184, 0x7ffffdba, PT ;  /* 0x7ffffdbab800780c */ /* 0x000fe40003f86070 */
[----:B------:R-:W4:Y:S01]  /*192f0*/  LDC R230, c[0x0][0x230] ;  /* 0x00008c00ffe67b82 */ /* 0x000f220000000800 */
[----:B-1----:R-:W-:-:S07]  /*19300*/  VIADD R212, R224, 0xfffffe38 ;  /* 0xfffffe38e0d47836 */ /* 0x002fce0000000000 */
[----:B------:R-:W1:Y:S01]  /*19310*/  LDC R236, c[0x0][0x230] ;  /* 0x00008c00ffec7b82 */ /* 0x000e620000000800 */
[----:B------:R-:W4:Y:S01]  /*19320*/  LDL.LU.64 R4, [R1+0x6a0] ;  /* 0x0006a00001047983 */ /* 0x000f220000300a00 */
[----:B------:R-:W-:Y:S01]  /*19330*/  ISETP.GE.U32.AND P5, PT, R212, 0x7ffffdb9, PT ;  /* 0x7ffffdb9d400780c */ /* 0x000fe20003fa6070 */
[----:B------:R-:W-:Y:S01]  /*19340*/  VIADD R212, R214, 0xfffffe1a ;  /* 0xfffffe1ad6d47836 */ /* 0x000fe20000000000 */
[----:B------:R-:W-:-:S04]  /*19350*/  IADD3 R184, R215, -0x1e5, RZ ;  /* 0xfffffe1bd7b87810 */ /* 0x000fc80007ffe0ff */
[----:B------:R-:W-:Y:S01]  /*19360*/  ISETP.GE.U32.AND P6, PT, R184, 0x7ffffd9c, PT ;  /* 0x7ffffd9cb800780c */ /* 0x000fe20003fc6070 */
[----:B------:R-:W-:Y:S01]  /*19370*/  VIADD R184, R213, 0xfffffe19 ;  /* 0xfffffe19d5b87836 */ /* 0x000fe20000000000 */
[----:B------:R-:W1:Y:S08]  /*19380*/  LDC R224, c[0x0][0x230] ;  /* 0x00008c00ffe07b82 */ /* 0x000e700000000800 */
[----:B------:R-:W1:Y:S08]  /*19390*/  LDC R215, c[0x0][0x230] ;  /* 0x00008c00ffd77b82 */ /* 0x000e700000000800 */
[----:B------:R-:W1:Y:S08]  /*193a0*/  LDC R214, c[0x0][0x230] ;  /* 0x00008c00ffd67b82 */ /* 0x000e700000000800 */
[----:B------:R-:W1:Y:S01]  /*193b0*/  LDC R231, c[0x0][0x230] ;  /* 0x00008c00ffe77b82 */ /* 0x000e620000000800 */
[----:B---3--:R-:W-:-:S05]  /*193c0*/  IMAD.WIDE R248, R183, 0x4, R248 ;  /* 0x00000004b7f87825 */ /* 0x008fca00078e02f8 */
[----:B------:R3:W-:Y:S01]  /*193d0*/  STL.64 [R1+0x528], R248 ;  /* 0x000528f801007387 */ /* 0x0007e20000100a00 */
[----:B------:R-:W-:-:S03]  /*193e0*/  IMAD.WIDE R6, R183, 0x4, R6 ;  /* 0x00000004b7067825 */ /* 0x000fc600078e0206 */
[----:B------:R-:W-:Y:S01]  /*193f0*/  LDGSTS.E [R247+0x3400c], desc[UR60][R248.64], !P1 ;  /* 0x3400c000f8f77fae */ /* 0x000fe2000c92187c */
[----:B------:R-:W-:-:S03]  /*19400*/  ISETP.GE.U32.AND P1, PT, R212, 0x7ffffd9b, PT ;  /* 0x7ffffd9bd400780c */ /* 0x000fc60003f26070 */
[----:B------:R-:W-:Y:S04]  /*19410*/  LDGSTS.E [R247+0x38000], desc[UR60][R6.64], !P2 ;  /* 0x3800000006f77fae */ /* 0x000fe8000d12187c */
[----:B---3--:R-:W3:Y:S04]  /*19420*/  LDL.LU.64 R248, [R1+0xf08] ;  /* 0x000f080001f87983 */ /* 0x008ee80000300a00 */
[----:B------:R1:W-:Y:S04]  /*19430*/  STL.64 [R1+0x520], R6 ;  /* 0x0005200601007387 */ /* 0x0003e80000100a00 */
[----:B-1----:R-:W3:Y:S01]  /*19440*/  LDL.LU.64 R6, [R1+0x698] ;  /* 0x0006980001067983 */ /* 0x002ee20000300a00 */
[----:B--2---:R-:W-:-:S03]  /*19450*/  IMAD.WIDE R212, R183, 0x4, R244 ;  /* 0x00000004b7d47825 */ /* 0x004fc600078e02f4 */
[----:B------:R-:W2:Y:S04]  /*19460*/  LDL.LU.64 R244, [R1+0x690] ;  /* 0x0006900001f47983 */ /* 0x000ea80000300a00 */
[----:B------:R1:W-:Y:S04]  /*19470*/  STL.64 [R1+0x518], R212 ;  /* 0x000518d401007387 */ /* 0x0003e80000100a00 */
[----:B------:R1:W-:Y:S01]  /*19480*/  LDGSTS.E [R247+0x38004], desc[UR60][R212.64], !P3 ;  /* 0x38004000d4f77fae */ /* 0x0003e2000d92187c */
[----:B----4-:R-:W-:-:S04]  /*19490*/  IMAD.WIDE R154, R183, 0x4, R154 ;  /* 0x00000004b79a7825 */ /* 0x010fc800078e029a */
[C---:B------:R-:W-:Y:S01]  /*194a0*/  IMAD.WIDE R170, R183.reuse, 0x4, R170 ;  /* 0x00000004b7aa7825 */ /* 0x040fe200078e02aa */
[----:B------:R4:W-:Y:S03]  /*194b0*/  STL.64 [R1+0x510], R154 ;  /* 0x0005109a01007387 */ /* 0x0009e60000100a00 */
[----:B------:R-:W-:Y:S01]  /*194c0*/  IMAD.WIDE R208, R183, 0x4, R208 ;  /* 0x00000004b7d07825 */ /* 0x000fe200078e02d0 */
[----:B------:R-:W-:Y:S01]  /*194d0*/  LDGSTS.E [R247+0x38008], desc[UR60][R154.64], !P4 ;  /* 0x380080009af77fae */ /* 0x000fe2000e12187c */
[----:B------:R-:W-:Y:S01]  /*194e0*/  ISETP.GE.U32.AND P2, PT, R184, 0x7ffffd9a, PT ;  /* 0x7ffffd9ab800780c */ /* 0x000fe20003f46070 */
[----:B-1----:R-:W1:Y:S02]  /*194f0*/  LDC R213, c[0x0][0x230] ;  /* 0x00008c00ffd57b82 */ /* 0x002e640000000800 */
[----:B------:R1:W-:Y:S04]  /*19500*/  LDGSTS.E [R247+0x3800c], desc[UR60][R170.64], !P5 ;  /* 0x3800c000aaf77fae */ /* 0x0003e8000e92187c */
[----:B------:R-:W-:Y:S04]  /*19510*/  LDGSTS.E [R247+0x3c000], desc[UR60][R208.64], !P6 ;  /* 0x3c000000d0f77fae */ /* 0x000fe8000f12187c */
[----:B----4-:R-:W4:Y:S04]  /*19520*/  LDL.LU.64 R154, [R1+0x688] ;  /* 0x00068800019a7983 */ /* 0x010f280000300a00 */
[----:B------:R1:W-:Y:S04]  /*19530*/  STL.64 [R1+0x508], R170 ;  /* 0x000508aa01007387 */ /* 0x0003e80000100a00 */
[----:B-1----:R-:W2:Y:S04]  /*19540*/  LDL.LU.64 R170, [R1+0x680] ;  /* 0x0006800001aa7983 */ /* 0x002ea80000300a00 */
[----:B------:R1:W-:Y:S04]  /*19550*/  STL.64 [R1+0x500], R208 ;  /* 0x000500d001007387 */ /* 0x0003e80000100a00 */
[----:B-1----:R-:W4:Y:S01]  /*19560*/  LDL.LU.64 R208, [R1+0x678] ;  /* 0x0006780001d07983 */ /* 0x002f220000300a00 */
[----:B------:R-:W-:-:S02]  /*19570*/  VIADD R184, R225, 0xfffffe18 ;  /* 0xfffffe18e1b87836 */ /* 0x000fc40000000000 */
[----:B------:R-:W-:Y:S01]  /*19580*/  IMAD.WIDE R4, R183, 0x4, R4 ;  /* 0x00000004b7047825 */ /* 0x000fe200078e0204 */
[----:B------:R-:W-:Y:S01]  /*19590*/  IADD3 R212, R230, -0x189, RZ ;  /* 0xfffffe77e6d47810 */ /* 0x000fe20007ffe0ff */
[----:B------:R-:W1:Y:S01]  /*195a0*/  LDC R225, c[0x0][0x230] ;  /* 0x00008c00ffe17b82 */ /* 0x000e620000000800 */
[----:B------:R-:W-:Y:S02]  /*195b0*/  ISETP.GE.U32.AND P3, PT, R184, 0x7ffffd99, PT ;  /* 0x7ffffd99b800780c */ /* 0x000fe40003f66070 */
[----:B------:R1:W-:Y:S01]  /*195c0*/  STL.64 [R1+0x4f8], R4 ;  /* 0x0004f80401007387 */ /* 0x0003e20000100a00 */
[----:B------:R-:W-:-:S03]  /*195d0*/  ISETP.GE.U32.AND P4, PT, R212, 0x7ffffdf8, PT ;  /* 0x7ffffdf8d400780c */ /* 0x000fc60003f86070 */
[----:B------:R-:W-:Y:S01]  /*195e0*/  LDGSTS.E [R247+0x3c004], desc[UR60][R4.64], !P1 ;  /* 0x3c00400004f77fae */ /* 0x000fe2000c92187c */
[----:B------:R-:W-:Y:S01]  /*195f0*/  VIADD R212, R236, 0xfffffe75 ;  /* 0xfffffe75ecd47836 */ /* 0x000fe20000000000 */
[----:B------:R-:W4:Y:S01]  /*19600*/  LDC R230, c[0x0][0x230] ;  /* 0x00008c00ffe67b82 */ /* 0x000f220000000800 */
[----:B------:R-:W-:Y:S01]  /*19610*/  VIADD R184, R224, 0xfffffe76 ;  /* 0xfffffe76e0b87836 */ /* 0x000fe20000000000 */
[----:B-1----:R-:W4:Y:S04]  /*19620*/  LDL.LU.64 R4, [R1+0x670] ;  /* 0x0006700001047983 */ /* 0x002f280000300a00 */
[----:B------:R-:W-:Y:S01]  /*19630*/  ISETP.GE.U32.AND P5, PT, R184, 0x7ffffdf7, PT ;  /* 0x7ffffdf7b800780c */ /* 0x000fe20003fa6070 */
[----:B---3--:R-:W-:-:S04]  /*19640*/  IMAD.WIDE R236, R183, 0x4, R6 ;  /* 0x00000004b7ec7825 */ /* 0x008fc800078e0206 */
[C---:B--2---:R-:W-:Y:S01]  /*19650*/  IMAD.WIDE R170, R183.reuse, 0x4, R170 ;  /* 0x00000004b7aa7825 */ /* 0x044fe200078e02aa */
[----:B------:R1:W-:Y:S01]  /*19660*/  STL.64 [R1+0x4f0], R236 ;  /* 0x0004f0ec01007387 */ /* 0x0003e20000100a00 */
[----:B------:R-:W-:Y:S01]  /*19670*/  ISETP.GE.U32.AND P6, PT, R212, 0x7ffffdf6, PT ;  /* 0x7ffffdf6d400780c */ /* 0x000fe20003fc6070 */
[----:B------:R-:W2:Y:S01]  /*19680*/  LDC R224, c[0x0][0x230] ;  /* 0x00008c00ffe07b82 */ /* 0x000ea20000000800 */
[----:B------:R-:W-:Y:S01]  /*19690*/  IMAD.WIDE R6, R183, 0x4, R244 ;  /* 0x00000004b7067825 */ /* 0x000fe200078e02f4 */
[----:B------:R1:W-:Y:S04]  /*196a0*/  LDGSTS.E [R247+0x3c008], desc[UR60][R236.64], !P2 ;  /* 0x3c008000ecf77fae */ /* 0x0003e8000d12187c */
[----:B------:R-:W3:Y:S04]  /*196b0*/  LDL.LU.64 R244, [R1+0x668] ;  /* 0x0006680001f47983 */ /* 0x000ee80000300a00 */
[----:B------:R1:W-:Y:S04]  /*196c0*/  STL.64 [R1+0x4e8], R6 ;  /* 0x0004e80601007387 */ /* 0x0003e80000100a00 */
[----:B------:R4:W-:Y:S01]  /*196d0*/  LDGSTS.E [R247+0x3c00c], desc[UR60][R6.64], !P3 ;  /* 0x3c00c00006f77fae */ /* 0x0009e2000d92187c */
[----:B------:R-:W-:Y:S01]  /*196e0*/  VIADD R184, R215, 0xfffffe74 ;  /* 0xfffffe74d7b87836 */ /* 0x000fe20000000000 */
[----:B------:R-:W-:Y:S01]  /*196f0*/  IADD3 R212, R214, -0x1a9, RZ ;  /* 0xfffffe57d6d47810 */ /* 0x000fe20007ffe0ff */
[----:B------:R-:W2:Y:S08]  /*19700*/  LDC R215, c[0x0][0x230] ;  /* 0x00008c00ffd77b82 */ /* 0x000eb00000000800 */
[----:B-1----:R-:W1:Y:S01]  /*19710*/  LDC R236, c[0x0][0x230] ;  /* 0x00008c00ffec7b82 */ /* 0x002e620000000800 */
[----:B------:R-:W2:Y:S04]  /*19720*/  LDL.LU.64 R6, [R1+0x660] ;  /* 0x0006600001067983 */ /* 0x000ea80000300a00 */
[----:B------:R4:W-:Y:S01]  /*19730*/  STL.64 [R1+0xe78], R246 ;  /* 0x000e78f601007387 */ /* 0x0009e20000100a00 */
[----:B------:R-:W-:-:S02]  /*19740*/  ISETP.GE.U32.AND P1, PT, R184, 0x7ffffdf5, PT ;  /* 0x7ffffdf5b800780c */ /* 0x000fc40003f26070 */
[----:B------:R-:W1:Y:S01]  /*19750*/  LDC R214, c[0x0][0x230] ;  /* 0x00008c00ffd67b82 */ /* 0x000e620000000800 */
[----:B----4-:R-:W-:-:S07]  /*19760*/  IMAD.WIDE R4, R183, 0x4, R4 ;  /* 0x00000004b7047825 */ /* 0x010fce00078e0204 */
[----:B------:R-:W4:Y:S01]  /*19770*/  LDC R237, c[0x0][0x230] ;  /* 0x00008c00ffed7b82 */ /* 0x000f220000000800 */
[C---:B------:R-:W-:Y:S02]  /*19780*/  IMAD.WIDE R246, R183.reuse, 0x4, R154 ;  /* 0x00000004b7f67825 */ /* 0x040fe400078e029a */
[----:B------:R-:W4:Y:S04]  /*19790*/  LDL.LU.64 R154, [R1+0x650] ;  /* 0x00065000019a7983 */ /* 0x000f280000300a00 */
[----:B------:R1:W-:Y:S04]  /*197a0*/  STL.64 [R1+0x548], R246 ;  /* 0x000548f601007387 */ /* 0x0003e80000100a00 */
[----:B------:R1:W-:Y:S04]  /*197b0*/  LDGSTS.E [R248+0x30000], desc[UR60][R246.64], !P4 ;  /* 0x30000000f6f87fae */ /* 0x0003e8000e12187c */
[----:B------:R1:W-:Y:S04]  /*197c0*/  STL.64 [R1+0x4e0], R170 ;  /* 0x0004e0aa01007387 */ /* 0x0003e80000100a00 */
[----:B------:R-:W-:Y:S01]  /*197d0*/  LDGSTS.E [R248+0x30004], desc[UR60][R170.64], !P5 ;  /* 0x30004000aaf87fae */ /* 0x000fe2000e92187c */
[----:B-1----:R-:W-:Y:S01]  /*197e0*/  IMAD.WIDE R246, R183, 0x4, R208 ;  /* 0x00000004b7f67825 */ /* 0x002fe200078e02d0 */
[----:B------:R-:W-:-:S03]  /*197f0*/  ISETP.GE.U32.AND P2, PT, R212, 0x7ffffdd8, PT ;  /* 0x7ffffdd8d400780c */ /* 0x000fc60003f46070 */
[----:B------:R-:W-:Y:S01]  /*19800*/  VIADD R184, R231, 0xfffffe56 ;  /* 0xfffffe56e7b87836 */ /* 0x000fe20000000000 */
[----:B------:R3:W-:Y:S04]  /*19810*/  LDGSTS.E [R248+0x30008], desc[UR60][R246.64], !P6 ;  /* 0x30008000f6f87fae */ /* 0x0007e8000f12187c */
[----:B------:R-:W4:Y:S01]  /*19820*/  LDL.LU.64 R170, [R1+0x460] ;  /* 0x0004600001aa7983 */ /* 0x000f220000300a00 */
[----:B------:R-:W-:Y:S01]  /*19830*/  VIADD R212, R213, 0xfffffe55 ;  /* 0xfffffe55d5d47836 */ /* 0x000fe20000000000 */
[----:B------:R-:W-:Y:S01]  /*19840*/  ISETP.GE.U32.AND P3, PT, R184, 0x7ffffdd7, PT ;  /* 0x7ffffdd7b800780c */ /* 0x000fe20003f66070 */
[----:B------:R-:W1:Y:S01]  /*19850*/  LDC R231, c[0x0][0x230] ;  /* 0x00008c00ffe77b82 */ /* 0x000e620000000800 */
[----:B------:R-:W4:Y:S04]  /*19860*/  LDL.LU.64 R208, [R1+0x458] ;  /* 0x0004580001d07983 */ /* 0x000f280000300a00 */
[----:B------:R-:W-:Y:S03]  /*19870*/  STL.64 [R1+0x4d8], R246 ;  /* 0x0004d8f601007387 */ /* 0x000fe60000100a00 */
[----:B------:R-:W1:Y:S01]  /*19880*/  LDC R213, c[0x0][0x230] ;  /* 0x00008c00ffd57b82 */ /* 0x000e620000000800 */
[----:B------:R1:W-:Y:S04]  /*19890*/  STL.64 [R1+0x4d0], R4 ;  /* 0x0004d00401007387 */ /* 0x0003e80000100a00 */
[----:B------:R-:W-:Y:S01]  /*198a0*/  LDGSTS.E [R248+0x3000c], desc[UR60][R4.64], !P1 ;  /* 0x3000c00004f87fae */ /* 0x000fe2000c92187c */
[----:B------:R-:W-:-:S03]  /*198b0*/  ISETP.GE.U32.AND P4, PT, R212, 0x7ffffdd6, PT ;  /* 0x7ffffdd6d400780c */ /* 0x000fc60003f86070 */
[----:B-1----:R-:W4:Y:S01]  /*198c0*/  LDL.LU.64 R4, [R1+0x450] ;  /* 0x0004500001047983 */ /* 0x002f220000300a00 */
[----:B---3--:R-:W-:-:S03]  /*198d0*/  IMAD.WIDE R246, R183, 0x4, R244 ;  /* 0x00000004b7f67825 */ /* 0x008fc600078e02f4 */
[----:B------:R-:W3:Y:S04]  /*198e0*/  LDL.LU.64 R244, [R1+0x448] ;  /* 0x0004480001f47983 */ /* 0x000ee80000300a00 */
[----:B------:R4:W-:Y:S04]  /*198f0*/  STL.64 [R1+0x4c8], R246 ;  /* 0x0004c8f601007387 */ /* 0x0009e80000100a00 */
[----:B------:R4:W-:Y:S01]  /*19900*/  LDGSTS.E [R248+0x34000], desc[UR60][R246.64], !P2 ;  /* 0x34000000f6f87fae */ /* 0x0009e2000d12187c */
[----:B--2---:R-:W-:-:S05]  /*19910*/  IMAD.WIDE R6, R183, 0x4, R6 ;  /* 0x00000004b7067825 */ /* 0x004fca00078e0206 */
[----:B------:R1:W-:Y:S04]  /*19920*/  STL.64 [R1+0x4c0], R6 ;  /* 0x0004c00601007387 */ /* 0x0003e80000100a00 */
[----:B------:R-:W-:Y:S01]  /*19930*/  LDGSTS.E [R248+0x34004], desc[UR60][R6.64], !P3 ;  /* 0x3400400006f87fae */ /* 0x000fe2000d92187c */
[----:B----4-:R-:W-:-:S03]  /*19940*/  IMAD.WIDE R246, R183, 0x4, R154 ;  /* 0x00000004b7f67825 */ /* 0x010fc600078e029a */
[----:B------:R-:W2:Y:S04]  /*19950*/  LDL.LU.64 R154, [R1+0x440] ;  /* 0x00044000019a7983 */ /* 0x000ea80000300a00 */
[----:B------:R4:W-:Y:S04]  /*19960*/  STL.64 [R1+0x4b8], R246 ;  /* 0x0004b8f601007387 */ /* 0x0009e80000100a00 */
[----:B-1----:R-:W2:Y:S04]  /*19970*/  LDL.LU.64 R6, [R1+0x438] ;  /* 0x0004380001067983 */ /* 0x002ea80000300a00 */
[----:B------:R4:W-:Y:S01]  /*19980*/  LDGSTS.E [R248+0x34008], desc[UR60][R246.64], !P4 ;  /* 0x34008000f6f87fae */ /* 0x0009e2000e12187c */
[----:B------:R-:W-:-:S04]  /*19990*/  IMAD.WIDE R170, R183, 0x4, R170 ;  /* 0x00000004b7aa7825 */ /* 0x000fc800078e02aa */
[----:B----4-:R-:W-:Y:S01]  /*199a0*/  IMAD.WIDE R246, R183, 0x4, R208 ;  /* 0x00000004b7f67825 */ /* 0x010fe200078e02d0 */
[----:B------:R1:W-:Y:S04]  /*199b0*/  STL.64 [R1+0x4b0], R170 ;  /* 0x0004b0aa01007387 */ /* 0x0003e80000100a00 */
[----:B------:R-:W4:Y:S01]  /*199c0*/  LDL.LU.64 R208, [R1+0x430] ;  /* 0x0004300001d07983 */ /* 0x000f220000300a00 */
[----:B------:R-:W-:Y:S01]  /*199d0*/  VIADD R184, R230, 0xfffffe54 ;  /* 0xfffffe54e6b87836 */ /* 0x000fe20000000000 */
[----:B------:R-:W-:Y:S01]  /*199e0*/  IADD3 R212, R224, -0x1c9, RZ ;  /* 0xfffffe37e0d47810 */ /* 0x000fe20007ffe0ff */
[----:B------:R-:W4:Y:S03]  /*199f0*/  LDC R230, c[0x0][0x230] ;  /* 0x00008c00ffe67b82 */ /* 0x000f260000000800 */
[----:B------:R-:W-:Y:S01]  /*19a00*/  ISETP.GE.U32.AND P5, PT, R184, 0x7ffffdd5, PT ;  /* 0x7ffffdd5b800780c */ /* 0x000fe20003fa6070 */
[----:B------:R-:W-:Y:S01]  /*19a10*/  VIADD R184, R225, 0xfffffe36 ;  /* 0xfffffe36e1b87836 */ /* 0x000fe20000000000 */
[----:B------:R-:W-:Y:S01]  /*19a20*/  ISETP.GE.U32.AND P6, PT, R212, 0x7ffffdb8, PT ;  /* 0x7ffffdb8d400780c */ /* 0x000fe20003fc6070 */
[----:B------:R1:W-:Y:S02]  /*19a30*/  STL.64 [R1+0x4a0], R246 ;  /* 0x0004a0f601007387 */ /* 0x0003e40000100a00 */
[----:B------:R-:W4:Y:S01]  /*19a40*/  LDC R225, c[0x0][0x230] ;  /* 0x00008c00ffe17b82 */ /* 0x000f220000000800 */
[----:B------:R-:W-:Y:S01]  /*19a50*/  ISETP.GE.U32.AND P1, PT, R184, 0x7ffffdb7, PT ;  /* 0x7ffffdb7b800780c */ /* 0x000fe20003f26070 */
[----:B------:R-:W-:-:S05]  /*19a60*/  VIADD R184, R215, 0xfffffe35 ;  /* 0xfffffe35d7b87836 */ /* 0x000fca0000000000 */
[----:B------:R-:W-:Y:S01]  /*19a70*/  ISETP.GE.U32.AND P2, PT, R184, 0x7ffffdb6, PT ;  /* 0x7ffffdb6b800780c */ /* 0x000fe20003f46070 */
[----:B------:R-:W-:Y:S01]  /*19a80*/  LDGSTS.E [R248+0x3400c], desc[UR60][R170.64], !P5 ;  /* 0x3400c000aaf87fae */ /* 0x000fe2000e92187c */
[----:B------:R-:W-:Y:S01]  /*19a90*/  VIADD R212, R236, 0xfffffe34 ;  /* 0xfffffe34ecd47836 */ /* 0x000fe20000000000 */
[----:B------:R-:W-:Y:S01]  /*19aa0*/  IADD3 R184, R214, -0x1e9, RZ ;  /* 0xfffffe17d6b87810 */ /* 0x000fe20007ffe0ff */
[----:B------:R-:W4:Y:S01]  /*19ab0*/  LDC R224, c[0x0][0x230] ;  /* 0x00008c00ffe07b82 */ /* 0x000f220000000800 */
[----:B------:R1:W-:Y:S02]  /*19ac0*/  LDGSTS.E [R248+0x38000], desc[UR60][R246.64], !P6 ;  /* 0x38000000f6f87fae */ /* 0x0003e4000f12187c */
[----:B------:R-:W-:-:S05]  /*19ad0*/  ISETP.GE.U32.AND P3, PT, R212, 0x7ffffdb5, PT ;  /* 0x7ffffdb5d400780c */ /* 0x000fca0003f66070 */
[----:B------:R-:W4:Y:S01]  /*19ae0*/  LDC R215, c[0x0][0x230] ;  /* 0x00008c00ffd77b82 */ /* 0x000f220000000800 */
[----:B-1----:R-:W4:Y:S01]  /*19af0*/  LDL.LU.64 R170, [R1+0x428] ;  /* 0x0004280001aa7983 */ /* 0x002f220000300a00 */
[----:B------:R-:W-:Y:S01]  /*19b00*/  IMAD.WIDE R246, R183, 0x4, R4 ;  /* 0x00000004b7f67825 */ /* 0x000fe200078e0204 */
[----:B------:R-:W-:-:S05]  /*19b10*/  ISETP.GE.U32.AND P4, PT, R184, 0x7ffffd98, PT ;  /* 0x7ffffd98b800780c */ /* 0x000fca0003f86070 */
[----:B------:R-:W1:Y:S01]  /*19b20*/  LDC R214, c[0x0][0x230] ;  /* 0x00008c00ffd67b82 */ /* 0x000e620000000800 */
[----:B------:R-:W-:Y:S04]  /*19b30*/  STL.64 [R1+0x498], R246 ;  /* 0x000498f601007387 */ /* 0x000fe80000100a00 */
[----:B------:R2:W-:Y:S03]  /*19b40*/  LDGSTS.E [R248+0x38004], desc[UR60][R246.64], !P1 ;  /* 0x38004000f6f87fae */ /* 0x0005e6000c92187c */
[----:B------:R-:W1:Y:S01]  /*19b50*/  LDC R236, c[0x0][0x230] ;  /* 0x00008c00ffec7b82 */ /* 0x000e620000000800 */
[C---:B---3--:R-:W-:Y:S02]  /*19b60*/  IMAD.WIDE R4, R183.reuse, 0x4, R244 ;  /* 0x00000004b7047825 */ /* 0x048fe400078e02f4 */
[----:B------:R-:W3:Y:S04]  /*19b70*/  LDL.LU.64 R244, [R1+0x420] ;  /* 0x0004200001f47983 */ /* 0x000ee80000300a00 */
[----:B------:R1:W-:Y:S04]  /*19b80*/  STL.64 [R1+0x490], R4 ;  /* 0x0004900401007387 */ /* 0x0003e80000100a00 */
[----:B------:R-:W-:Y:S04]  /*19b90*/  LDGSTS.E [R248+0x38008], desc[UR60][R4.64], !P2 ;  /* 0x3800800004f87fae */ /* 0x000fe8000d12187c */
[----:B-1----:R-:W3:Y:S01]  /*19ba0*/  LDL.LU.64 R4, [R1+0x418] ;  /* 0x0004180001047983 */ /* 0x002ee20000300a00 */
[----:B--2---:R-:W-:-:S03]  /*19bb0*/  IMAD.WIDE R246, R183, 0x4, R154 ;  /* 0x00000004b7f67825 */ /* 0x004fc600078e029a */
[----:B------:R-:W2:Y:S01]  /*19bc0*/  LDL.LU.64 R154, [R1+0x410] ;  /* 0x00041000019a7983 */ /* 0x000ea20000300a00 */
[----:B------:R-:W-:-:S03]  /*19bd0*/  IMAD.WIDE R6, R183, 0x4, R6 ;  /* 0x00000004b7067825 */ /* 0x000fc600078e0206 */
[----:B------:R-:W-:Y:S04]  /*19be0*/  STL.64 [R1+0x108], R246 ;  /* 0x000108f601007387 */ /* 0x000fe80000100a00 */
[----:B------:R4:W-:Y:S04]  /*19bf0*/  LDGSTS.E [R248+0x3800c], desc[UR60][R246.64], !P3 ;  /* 0x3800c000f6f87fae */ /* 0x0009e8000d92187c */
[----:B------:R1:W-:Y:S04]  /*19c00*/  STL.64 [R1+0x488], R6 ;  /* 0x0004880601007387 */ /* 0x0003e80000100a00 */
[----:B------:R-:W-:Y:S04]  /*19c10*/  LDGSTS.E [R248+0x3c000], desc[UR60][R6.64], !P4 ;  /* 0x3c00000006f87fae */ /* 0x000fe8000e12187c */
[----:B-1----:R-:W2:Y:S01]  /*19c20*/  LDL.LU.64 R6, [R1+0x408] ;  /* 0x0004080001067983 */ /* 0x002ea20000300a00 */
[----:B----4-:R-:W-:-:S03]  /*19c30*/  IMAD.WIDE R246, R183, 0x4, R208 ;  /* 0x00000004b7f67825 */ /* 0x010fc600078e02d0 */
[----:B------:R-:W4:Y:S01]  /*19c40*/  LDL.LU.64 R208, [R1+0x400] ;  /* 0x0004000001d07983 */ /* 0x000f220000300a00 */
[----:B------:R-:W-:Y:S02]  /*19c50*/  VIADD R212, R231, 0xfffffe16 ;  /* 0xfffffe16e7d47836 */ /* 0x000fe40000000000 */
[----:B------:R-:W-:Y:S01]  /*19c60*/  VIADD R184, R213, 0xfffffe15 ;  /* 0xfffffe15d5b87836 */ /* 0x000fe20000000000 */
[----:B------:R-:W-:Y:S01]  /*19c70*/  STL.64 [R1+0x480], R246 ;  /* 0x000480f601007387 */ /* 0x000fe20000100a00 */
[----:B------:R-:W1:Y:S01]  /*19c80*/  LDC R213, c[0x0][0x230] ;  /* 0x00008c00ffd57b82 */ /* 0x000e620000000800 */
[----:B------:R-:W-:Y:S01]  /*19c90*/  ISETP.GE.U32.AND P5, PT, R212, 0x7ffffd97, PT ;  /* 0x7ffffd97d400780c */ /* 0x000fe20003fa6070 */
[----:B------:R-:W-:Y:S01]  /*19ca0*/  VIADD R212, R225, 0xfffffe14 ;  /* 0xfffffe14e1d47836 */ /* 0x000fe20000000000 */
[----:B------:R-:W-:Y:S02]  /*19cb0*/  ISETP.GE.U32.AND P6, PT, R184, 0x7ffffd96, PT ;  /* 0x7ffffd96b800780c */ /* 0x000fe40003fc6070 */
[----:B------:R-:W-:-:S02]  /*19cc0*/  IADD3 R184, R237, -0x18d, RZ ;  /* 0xfffffe73edb87810 */ /* 0x000fc40007ffe0ff */
[----:B------:R-:W-:Y:S01]  /*19cd0*/  ISETP.GE.U32.AND P1, PT, R212, 0x7ffffd95, PT ;  /* 0x7ffffd95d400780c */ /* 0x000fe20003f26070 */
[----:B------:R-:W-:Y:S01]  /*19ce0*/  VIADD R212, R224, 0xfffffe72 ;  /* 0xfffffe72e0d47836 */ /* 0x000fe20000000000 */
[----:B------:R-:W-:Y:S01]  /*19cf0*/  ISETP.GE.U32.AND P2, PT, R184, 0x7ffffdf4, PT ;  /* 0x7ffffdf4b800780c */ /* 0x000fe20003f46070 */
[----:B------:R-:W-:Y:S01]  /*19d00*/  VIADD R184, R230, 0xfffffe71 ;  /* 0xfffffe71e6b87836 */ /* 0x000fe20000000000 */
[----:B------:R-:W1:Y:S02]  /*19d10*/  LDC R237, c[0x0][0x230] ;  /* 0x00008c00ffed7b82 */ /* 0x000e640000000800 */
[----:B------:R-:W-:Y:S01]  /*19d20*/  ISETP.GE.U32.AND P3, PT, R212, 0x7ffffdf3, PT ;  /* 0x7ffffdf3d400780c */ /* 0x000fe20003f66070 */
[----:B------:R-:W-:Y:S01]  /*19d30*/  VIADD R212, R215, 0xfffffe70 ;  /* 0xfffffe70d7d47836 */ /* 0x000fe20000000000 */
[----:B------:R-:W-:Y:S01]  /*19d40*/  ISETP.GE.U32.AND P4, PT, R184, 0x7ffffdf2, PT ;  /* 0x7ffffdf2b800780c */ /* 0x000fe20003f86070 */
[----:B------:R-:W-:Y:S01]  /*19d50*/  LDGSTS.E [R248+0x3c004], desc[UR60][R246.64], !P5 ;  /* 0x3c004000f6f87fae */ /* 0x000fe2000e92187c */
[----:B------:R-:W-:-:S02]  /*19d60*/  IADD3 R184, R214, -0x1ad, RZ ;  /* 0xfffffe53d6b87810 */ /* 0x000fc40007ffe0ff */
[----:B------:R-:W1:Y:S01]  /*19d70*/  LDC R224, c[0x0][0x230] ;  /* 0x00008c00ffe07b82 */ /* 0x000e620000000800 */
[----:B------:R-:W-:-:S07]  /*19d80*/  IMAD.WIDE R170, R183, 0x4, R170 ;  /* 0x00000004b7aa7825 */ /* 0x000fce00078e02aa */
[----:B------:R-:W1:Y:S01]  /*19d90*/  LDC R230, c[0x0][0x230] ;  /* 0x00008c00ffe67b82 */ /* 0x000e620000000800 */
[----:B------:R1:W-:Y:S04]  /*19da0*/  STL.64 [R1+0x478], R170 ;  /* 0x000478aa01007387 */ /* 0x0003e80000100a00 */
[----:B------:R-:W-:Y:S03]  /*19db0*/  LDGSTS.E [R248+0x3c008], desc[UR60][R170.64], !P6 ;  /* 0x3c008000aaf87fae */ /* 0x000fe6000f12187c */
[----:B------:R-:W4:Y:S08]  /*19dc0*/  LDC R225, c[0x0][0x230] ;  /* 0x00008c00ffe17b82 */ /* 0x000f300000000800 */
[----:B------:R-:W4:Y:S01]  /*19dd0*/  LDC R231, c[0x0][0x230] ;  /* 0x00008c00ffe77b82 */ /* 0x000f220000000800 */
[----:B-1----:R-:W4:Y:S01]  /*19de0*/  LDL.LU.64 R170, [R1+0x3f8] ;  /* 0x0003f80001aa7983 */ /* 0x002f220000300a00 */
[----:B---3--:R-:W-:-:S03]  /*19df0*/  IMAD.WIDE R214, R183, 0x4, R244 ;  /* 0x00000004b7d67825 */ /* 0x008fc600078e02f4 */
[----:B------:R-:W3:Y:S04]  /*19e00*/  LDL.LU.64 R244, [R1+0x3f0] ;  /* 0x0003f00001f47983 */ /* 0x000ee80000300a00 */
[----:B------:R2:W-:Y:S04]  /*19e10*/  STL.64 [R1+0x470], R214 ;  /* 0x000470d601007387 */ /* 0x0005e80000100a00 */
[----:B------:R2:W-:Y:S01]  /*19e20*/  LDGSTS.E [R248+0x3c00c], desc[UR60][R214.64], !P1 ;  /* 0x3c00c000d6f87fae */ /* 0x0005e2000c92187c */
[----:B------:R-:W-:-:S05]  /*19e30*/  IMAD.WIDE R4, R183, 0x4, R4 ;  /* 0x00000004b7047825 */ /* 0x000fca00078e0204 */
[----:B------:R1:W-:Y:S04]  /*19e40*/  STL.64 [R1+0x4a8], R4 ;  /* 0x0004a80401007387 */ /* 0x0003e80000100a00 */
[----:B------:R-:W-:Y:S01]  /*19e50*/  LDGSTS.E [R249+0x30000], desc[UR60][R4.64], !P2 ;  /* 0x3000000004f97fae */ /* 0x000fe2000d12187c */
[----:B--2---:R-:W-:-:S03]  /*19e60*/  IMAD.WIDE R214, R183, 0x4, R154 ;  /* 0x00000004b7d67825 */ /* 0x004fc600078e029a */
[----:B------:R-:W2:Y:S04]  /*19e70*/  LDL.LU.64 R154, [R1+0x3e8] ;  /* 0x0003e800019a7983 */ /* 0x000ea80000300a00 */
[----:B------:R4:W-:Y:S04]  /*19e80*/  STL.64 [R1+0x468], R214 ;  /* 0x000468d601007387 */ /* 0x0009e80000100a00 */
[----:B-1----:R-:W2:Y:S04]  /*19e90*/  LDL.LU.64 R4, [R1+0x3e0] ;  /* 0x0003e00001047983 */ /* 0x002ea80000300a00 */
[----:B------:R1:W-:Y:S01]  /*19ea0*/  LDGSTS.E [R249+0x30004], desc[UR60][R214.64], !P3 ;  /* 0x30004000d6f97fae */ /* 0x0003e2000d92187c */
[----:B------:R-:W-:-:S04]  /*19eb0*/  IMAD.WIDE R6, R183, 0x4, R6 ;  /* 0x00000004b7067825 */ /* 0x000fc800078e0206 */
[----:B----4-:R-:W-:Y:S01]  /*19ec0*/  IMAD.WIDE R246, R183, 0x4, R208 ;  /* 0x00000004b7f67825 */ /* 0x010fe200078e02d0 */
[----:B------:R4:W-:Y:S01]  /*19ed0*/  STL.64 [R1+0x460], R6 ;  /* 0x0004600601007387 */ /* 0x0009e20000100a00 */
[----:B------:R-:W-:Y:S01]  /*19ee0*/  ISETP.GE.U32.AND P6, PT, R184, 0x7ffffdd4, PT ;  /* 0x7ffffdd4b800780c */ /* 0x000fe20003fc6070 */
[----:B-1----:R-:W1:Y:S02]  /*19ef0*/  LDC R215, c[0x0][0x230] ;  /* 0x00008c00ffd77b82 */ /* 0x002e640000000800 */
[----:B------:R-:W2:Y:S04]  /*19f00*/  LDL.LU.64 R208, [R1+0x3d8] ;  /* 0x0003d80001d07983 */ /* 0x000ea80000300a00 */
[----:B------:R-:W-:Y:S01]  /*19f10*/  LDGSTS.E [R249+0x30008], desc[UR60][R6.64], !P4 ;  /* 0x3000800006f97fae */ /* 0x000fe2000e12187c */
[----:B------:R-:W-:Y:S01]  /*19f20*/  ISETP.GE.U32.AND P5, PT, R212, 0x7ffffdf1, PT ;  /* 0x7ffffdf1d400780c */ /* 0x000fe20003fa6070 */
[----:B------:R-:W1:Y:S02]  /*19f30*/  LDC R214, c[0x0][0x230] ;  /* 0x00008c00ffd67b82 */ /* 0x000e640000000800 */
[----:B------:R-:W-:Y:S04]  /*19f40*/  STL.64 [R1+0x458], R246 ;  /* 0x000458f601007387 */ /* 0x000fe80000100a00 */
[----:B----4-:R-:W4:Y:S01]  /*19f50*/  LDL.LU.64 R6, [R1+0x3d0] ;  /* 0x0003d00001067983 */ /* 0x010f220000300a00 */
[----:B------:R-:W-:-:S02]  /*19f60*/  VIADD R184, R213, 0xfffffe52 ;  /* 0xfffffe52d5b87836 */ /* 0x000fc40000000000 */
[----:B------:R-:W-:-:S03]  /*19f70*/  VIADD R212, R237, 0xfffffe51 ;  /* 0xfffffe51edd47836 */ /* 0x000fc60000000000 */
[----:B------:R-:W-:Y:S01]  /*19f80*/  LDGSTS.E [R249+0x3000c], desc[UR60][R246.64], !P5 ;  /* 0x3000c000f6f97fae */ /* 0x000fe2000e92187c */
[----:B------:R-:W1:Y:S01]  /*19f90*/  LDC R213, c[0x0][0x230] ;  /* 0x00008c00ffd57b82 */ /* 0x000e620000000800 */
[----:B------:R-:W-:Y:S02]  /*19fa0*/  ISETP.GE.U32.AND P1, PT, R184, 0x7ffffdd3, PT ;  /* 0x7ffffdd3b800780c */ /* 0x000fe40003f26070 */
[----:B------:R-:W-:Y:S01]  /*19fb0*/  ISETP.GE.U32.AND P2, PT, R212, 0x7ffffdd2, PT ;  /* 0x7ffffdd2d400780c */ /* 0x000fe20003f46070 */
[----:B------:R-:W-:Y:S01]  /*19fc0*/  VIADD R184, R224, 0xfffffe50 ;  /* 0xfffffe50e0b87836 */ /* 0x000fe20000000000 */
[----:B------:R-:W-:-:S03]  /*19fd0*/  IADD3 R212, R236, -0x1cd, RZ ;  /* 0xfffffe33ecd47810 */ /* 0x000fc60007ffe0ff */
[----:B------:R-:W1:Y:S01]  /*19fe0*/  LDC R224, c[0x0][0x230] ;  /* 0x00008c00ffe07b82 */ /* 0x000e620000000800 */
[----:B------:R-:W-:Y:S01]  /*19ff0*/  ISETP.GE.U32.AND P3, PT, R184, 0x7ffffdd1, PT ;  /* 0x7ffffdd1b800780c */ /* 0x000fe20003f66070 */
[----:B------:R-:W-:-:S05]  /*1a000*/  IMAD.WIDE R236, R183, 0x4, R170 ;  /* 0x00000004b7ec7825 */ /* 0x000fca00078e02aa */
[----:B------:R3:W-:Y:S04]  /*1a010*/  STL.64 [R1+0x450], R236 ;  /* 0x000450ec01007387 */ /* 0x0007e80000100a00 */
[----:B------:R3:W-:Y:S01]  /*1a020*/  LDGSTS.E [R249+0x34000], desc[UR60][R236.64], !P6 ;  /* 0x34000000ecf97fae */ /* 0x0007e2000f12187c */
[----:B------:R-:W-:Y:S01]  /*1a030*/  ISETP.GE.U32.AND P4, PT, R212, 0x7ffffdb4, PT ;  /* 0x7ffffdb4d400780c */ /* 0x000fe20003f86070 */
[C---:B---3--:R-:W-:Y:S01]  /*1a040*/  IMAD.WIDE R170, R183.reuse, 0x4, R244 ;  /* 0x00000004b7aa7825 */ /* 0x048fe200078e02f4 */
[----:B------:R-:W3:Y:S01]  /*1a050*/  LDC R236, c[0x0][0x230] ;  /* 0x00008c00ffec7b82 */ /* 0x000ee20000000800 */
[----:B------:R-:W3:Y:S04]  /*1a060*/  LDL.LU.64 R244, [R1+0x3c8] ;  /* 0x0003c80001f47983 */ /* 0x000ee80000300a00 */
[----:B------:R2:W-:Y:S04]  /*1a070*/  STL.64 [R1+0x448], R170 ;  /* 0x000448aa01007387 */ /* 0x0005e80000100a00 */
[----:B------:R2:W-:Y:S04]  /*1a080*/  LDGSTS.E [R249+0x34004], desc[UR60][R170.64], !P1 ;  /* 0x34004000aaf97fae */ /* 0x0005e8000c92187c */
[----:B------:R-:W3:Y:S01]  /*1a090*/  LDL.LU.64 R246, [R1+0x3c0] ;  /* 0x0003c00001f67983 */ /* 0x000ee20000300a00 */
[----:B--2---:R-:W-:-:S03]  /*1a0a0*/  IMAD.WIDE R170, R183, 0x4, R154 ;  /* 0x00000004b7aa7825 */ /* 0x004fc600078e029a */
[----:B------:R-:W2:Y:S01]  /*1a0b0*/  LDL.LU.64 R154, [R1+0x3b8] ;  /* 0x0003b800019a7983 */ /* 0x000ea20000300a00 */
[----:B------:R-:W-:-:S03]  /*1a0c0*/  IMAD.WIDE R4, R183, 0x4, R4 ;  /* 0x00000004b7047825 */ /* 0x000fc600078e0204 */
[----:B------:R1:W-:Y:S04]  /*1a0d0*/  STL.64 [R1+0x440], R170 ;  /* 0x000440aa01007387 */ /* 0x0003e80000100a00 */
[----:B------:R2:W-:Y:S04]  /*1a0e0*/  LDGSTS.E [R249+0x34008], desc[UR60][R170.64], !P2 ;  /* 0x34008000aaf97fae */ /* 0x0005e8000d12187c */
[----:B------:R1:W-:Y:S04]  /*1a0f0*/  STL.64 [R1+0x438], R4 ;  /* 0x0004380401007387 */ /* 0x0003e80000100a00 */
[----:B------:R2:W-:Y:S04]  /*1a100*/  LDGSTS.E [R249+0x3400c], desc[UR60][R4.64], !P3 ;  /* 0x3400c00004f97fae */ /* 0x0005e8000d92187c */
[----:B-1----:R-:W2:Y:S04]  /*1a110*/  LDL.LU.64 R170, [R1+0x3b0] ;  /* 0x0003b00001aa7983 */ /* 0x002ea80000300a00 */
[----:B------:R-:W2:Y:S01]  /*1a120*/  LDL.LU.64 R4, [R1+0x3a8] ;  /* 0x0003a80001047983 */ /* 0x000ea20000300a00 */
[----:B------:R-:W-:-:S05]  /*1a130*/  IMAD.WIDE R208, R183, 0x4, R208 ;  /* 0x00000004b7d07825 */ /* 0x000fca00078e02d0 */
[----:B------:R1:W-:Y:S04]  /*1a140*/  STL.64 [R1+0x430], R208 ;  /* 0x000430d001007387 */ /* 0x0003e80000100a00 */
[----:B------:R2:W-:Y:S01]  /*1a150*/  LDGSTS.E [R249+0x38000], desc[UR60][R208.64], !P4 ;  /* 0x38000000d0f97fae */ /* 0x0005e2000e12187c */
[----:B----4-:R-:W-:-:S05]  /*1a160*/  IMAD.WIDE R6, R183, 0x4, R6 ;  /* 0x00000004b7067825 */ /* 0x010fca00078e0206 */
[----:B------:R4:W-:Y:S04]  /*1a170*/  STL.64 [R1+0x428], R6 ;  /* 0x0004280601007387 */ /* 0x0009e80000100a00 */
[----:B-1----:R-:W2:Y:S01]  /*1a180*/  LDL.LU.64 R208, [R1+0x3a0] ;  /* 0x0003a00001d07983 */ /* 0x002ea20000300a00 */
[----:B------:R-:W-:Y:S02]  /*1a190*/  VIADD R184, R230, 0xfffffe32 ;  /* 0xfffffe32e6b87836 */ /* 0x000fe40000000000 */
[----:B------:R-:W-:Y:S01]  /*1a1a0*/  VIADD R212, R225, 0xfffffe31 ;  /* 0xfffffe31e1d47836 */ /* 0x000fe20000000000 */
[----:B------:R-:W1:Y:S02]  /*1a1b0*/  LDC R230, c[0x0][0x230] ;  /* 0x00008c00ffe67b82 */ /* 0x000e640000000800 */
[----:B------:R-:W-:Y:S01]  /*1a1c0*/  ISETP.GE.U32.AND P5, PT, R184, 0x7ffffdb3, PT ;  /* 0x7ffffdb3b800780c */ /* 0x000fe20003fa6070 */
[----:B------:R-:W-:Y:S01]  /*1a1d0*/  VIADD R184, R231, 0xfffffe30 ;  /* 0xfffffe30e7b87836 */ /* 0x000fe20000000000 */
[----:B------:R-:W-:-:S02]  /*1a1e0*/  ISETP.GE.U32.AND P6, PT, R212, 0x7ffffdb2, PT ;  /* 0x7ffffdb2d400780c */ /* 0x000fc40003fc6070 */
[----:B------:R-:W-:Y:S02]  /*1a1f0*/  IADD3 R212, R224, -0x1ed, RZ ;  /* 0xfffffe13e0d47810 */ /* 0x000fe40007ffe0ff */
[----:B------:R-:W-:Y:S01]  /*1a200*/  ISETP.GE.U32.AND P1, PT, R184, 0x7ffffdb1, PT ;  /* 0x7ffffdb1b800780c */ /* 0x000fe20003f26070 */
[----:B------:R-:W1:Y:S01]  /*1a210*/  LDC R225, c[0x0][0x230] ;  /* 0x00008c00ffe17b82 */ /* 0x000e620000000800 */
[----:B------:R-:W-:Y:S01]  /*1a220*/  ISETP.GE.U32.AND P2, PT, R212, 0x7ffffd94, PT ;  /* 0x7ffffd94d400780c */ /* 0x000fe20003f46070 */
[----:B------:R-:W-:Y:S02]  /*1a230*/  VIADD R184, R215, 0xfffffe12 ;  /* 0xfffffe12d7b87836 */ /* 0x000fe40000000000 */
[----:B------:R-:W-:Y:S02]  /*1a240*/  VIADD R212, R214, 0xfffffe11 ;  /* 0xfffffe11d6d47836 */ /* 0x000fe40000000000 */
[----:B------:R1:W-:Y:S01]  /*1a250*/  LDGSTS.E [R249+0x38004], desc[UR60][R6.64], !P5 ;  /* 0x3800400006f97fae */ /* 0x0003e2000e92187c */
[----:B------:R-:W-:Y:S01]  /*1a260*/  ISETP.GE.U32.AND P3, PT, R184, 0x7ffffd93, PT ;  /* 0x7ffffd93b800780c */ /* 0x000fe20003f66070 */
[----:B------:R-:W1:Y:S01]  /*1a270*/  LDC R224, c[0x0][0x230] ;  /* 0x00008c00ffe07b82 */ /* 0x000e620000000800 */
[----:B------:R-:W-:-:S07]  /*1a280*/  ISETP.GE.U32.AND P4, PT, R212, 0x7ffffd92, PT ;  /* 0x7ffffd92d400780c */ /* 0x000fce0003f86070 */
[----:B------:R-:W1:Y:S01]  /*1a290*/  LDC R231, c[0x0][0x230] ;  /* 0x00008c00ffe77b82 */ /* 0x000e620000000800 */
[----:B----4-:R-:W4:Y:S01]  /*1a2a0*/  LDL.LU.64 R6, [R1+0x398] ;  /* 0x0003980001067983 */ /* 0x010f220000300a00 */
[----:B------:R-:W-:-:S05]  /*1a2b0*/  VIADD R184, R213, 0xfffffe10 ;  /* 0xfffffe10d5b87836 */ /* 0x000fca0000000000 */
[----:B------:R-:W-:Y:S01]  /*1a2c0*/  ISETP.GE.U32.AND P5, PT, R184, 0x7ffffd91, PT ;  /* 0x7ffffd91b800780c */ /* 0x000fe20003fa6070 */
[----:B------:R-:W4:Y:S01]  /*1a2d0*/  LDC R215, c[0x0][0x230] ;  /* 0x00008c00ffd77b82 */ /* 0x000f220000000800 */
[----:B---3--:R-:W-:-:S07]  /*1a2e0*/  IMAD.WIDE R244, R183, 0x4, R244 ;  /* 0x00000004b7f47825 */ /* 0x008fce00078e02f4 */
[----:B------:R-:W3:Y:S01]  /*1a2f0*/  LDC R213, c[0x0][0x230] ;  /* 0x00008c00ffd57b82 */ /* 0x000ee20000000800 */
[----:B------:R1:W-:Y:S04]  /*1a300*/  STL.64 [R1+0x420], R244 ;  /* 0x000420f401007387 */ /* 0x0003e80000100a00 */
[----:B------:R-:W-:Y:S03]  /*1a310*/  LDGSTS.E [R249+0x38008], desc[UR60][R244.64], !P6 ;  /* 0x38008000f4f97fae */ /* 0x000fe6000f12187c */
[----:B------:R-:W3:Y:S01]  /*1a320*/  LDC R214, c[0x0][0x230] ;  /* 0x00008c00ffd67b82 */ /* 0x000ee20000000800 */
[----:B------:R-:W-:-:S05]  /*1a330*/  IMAD.WIDE R246, R183, 0x4, R246 ;  /* 0x00000004b7f67825 */ /* 0x000fca00078e02f6 */
[----:B------:R-:W-:Y:S04]  /*1a340*/  LDGSTS.E [R249+0x3800c], desc[UR60][R246.64], !P1 ;  /* 0x3800c000f6f97fae */ /* 0x000fe8000c92187c */
[----:B-1----:R-:W3:Y:S04]  /*1a350*/  LDL.LU.64 R244, [R1+0xf00] ;  /* 0x000f000001f47983 */ /* 0x002ee80000300a00 */
[----:B------:R1:W-:Y:S04]  /*1a360*/  STL.64 [R1+0x418], R246 ;  /* 0x000418f601007387 */ /* 0x0003e80000100a00 */
[----:B-1----:R-:W3:Y:S01]  /*1a370*/  LDL.LU.64 R246, [R1+0x390] ;  /* 0x0003900001f67983 */ /* 0x002ee20000300a00 */
[----:B--2---:R-:W-:-:S05]  /*1a380*/  IMAD.WIDE R154, R183, 0x4, R154 ;  /* 0x00000004b79a7825 */ /* 0x004fca00078e029a */
[----:B------:R1:W-:Y:S04]  /*1a390*/  STL.64 [R1+0x410], R154 ;  /* 0x0004109a01007387 */ /* 0x0003e80000100a00 */
[----:B------:R2:W-:Y:S04]  /*1a3a0*/  LDGSTS.E [R249+0x3c000], desc[UR60][R154.64], !P2 ;  /* 0x3c0000009af97fae */ /* 0x0005e8000d12187c */
[----:B-1----:R-:W2:Y:S01]  /*1a3b0*/  LDL.LU.64 R154, [R1+0x388] ;  /* 0x00038800019a7983 */ /* 0x002ea20000300a00 */
[----:B------:R-:W-:-:S05]  /*1a3c0*/  IMAD.WIDE R170, R183, 0x4, R170 ;  /* 0x00000004b7aa7825 */ /* 0x000fca00078e02aa */
[----:B------:R1:W-:Y:S01]  /*1a3d0*/  STL.64 [R1+0x408], R170 ;  /* 0x000408aa01007387 */ /* 0x0003e20000100a00 */
[----:B------:R-:W-:-:S03]  /*1a3e0*/  IMAD.WIDE R4, R183, 0x4, R4 ;  /* 0x00000004b7047825 */ /* 0x000fc600078e0204 */
[----:B------:R-:W-:Y:S04]  /*1a3f0*/  LDGSTS.E [R249+0x3c004], desc[UR60][R170.64], !P3 ;  /* 0x3c004000aaf97fae */ /* 0x000fe8000d92187c */
[----:B------:R-:W-:Y:S04]  /*1a400*/  LDGSTS.E [R249+0x3c008], desc[UR60][R4.64], !P4 ;  /* 0x3c00800004f97fae */ /* 0x000fe8000e12187c */
[----:B-1----:R-:W2:Y:S04]  /*1a410*/  LDL.LU.64 R170, [R1+0x380] ;  /* 0x0003800001aa7983 */ /* 0x002ea80000300a00 */
[----:B------:R1:W-:Y:S04]  /*1a420*/  STL.64 [R1+0x400], R4 ;  /* 0x0004000401007387 */ /* 0x0003e80000100a00 */
[----:B-1----:R-:W2:Y:S01]  /*1a430*/  LDL.LU.64 R4, [R1+0x378] ;  /* 0x0003780001047983 */ /* 0x002ea20000300a00 */
[----:B------:R-:W-:-:S05]  /*1a440*/  IMAD.WIDE R208, R183, 0x4, R208 ;  /* 0x00000004b7d07825 */ /* 0x000fca00078e02d0 */
[----:B------:R1:W-:Y:S04]  /*1a450*/  STL.64 [R1+0x3f8], R208 ;  /* 0x0003f8d001007387 */ /* 0x0003e80000100a00 */
[----:B------:R-:W-:Y:S04]  /*1a460*/  LDGSTS.E [R249+0x3c00c], desc[UR60][R208.64], !P5 ;  /* 0x3c00c000d0f97fae */ /* 0x000fe8000e92187c */
[----:B-1----:R-:W2:Y:S01]  /*1a470*/  LDL.LU.64 R208, [R1+0x370] ;  /* 0x0003700001d07983 */ /* 0x002ea20000300a00 */
[----:B------:R-:W-:Y:S01]  /*1a480*/  IADD3 R184, R225, -0x191, RZ ;  /* 0xfffffe6fe1b87810 */ /* 0x000fe20007ffe0ff */
[----:B------:R-:W-:Y:S01]  /*1a490*/  VIADD R212, R236, 0xfffffe6e ;  /* 0xfffffe6eecd47836 */ /* 0x000fe20000000000 */
[----:B------:R-:W1:Y:S02]  /*1a4a0*/  LDC R225, c[0x0][0x230] ;  /* 0x00008c00ffe17b82 */ /* 0x000e640000000800 */
[----:B------:R-:W-:Y:S01]  /*1a4b0*/  ISETP.GE.U32.AND P6, PT, R184, 0x7ffffdf0, PT ;  /* 0x7ffffdf0b800780c */ /* 0x000fe20003fc6070 */
[----:B------:R-:W-:Y:S01]  /*1a4c0*/  VIADD R184, R224, 0xfffffe6d ;  /* 0xfffffe6de0b87836 */ /* 0x000fe20000000000 */
[----:B------:R-:W-:Y:S01]  /*1a4d0*/  ISETP.GE.U32.AND P1, PT, R212, 0x7ffffdef, PT ;  /* 0x7ffffdefd400780c */ /* 0x000fe20003f26070 */
[----:B----4-:R-:W-:-:S03]  /*1a4e0*/  IMAD.WIDE R6, R183, 0x4, R6 ;  /* 0x00000004b7067825 */ /* 0x010fc600078e0206 */
[----:B------:R-:W-:Y:S01]  /*1a4f0*/  ISETP.GE.U32.AND P2, PT, R184, 0x7ffffdee, PT ;  /* 0x7ffffdeeb800780c */ /* 0x000fe20003f46070 */
[----:B------:R-:W4:Y:S01]  /*1a500*/  LDC R224, c[0x0][0x230] ;  /* 0x00008c00ffe07b82 */ /* 0x000f220000000800 */
[----:B------:R-:W-:Y:S01]  /*1a510*/  VIADD R212, R231, 0xfffffe6c ;  /* 0xfffffe6ce7d47836 */ /* 0x000fe20000000000 */
[----:B------:R3:W-:Y:S01]  /*1a520*/  STL.64 [R1+0x3f0], R6 ;  /* 0x0003f00601007387 */ /* 0x0007e20000100a00 */
[----:B------:R-:W-:-:S03]  /*1a530*/  IADD3 R184, R215, -0x1b1, RZ ;  /* 0xfffffe4fd7b87810 */ /* 0x000fc60007ffe0ff */
[----:B------:R-:W-:Y:S01]  /*1a540*/  STL.64 [R1+0xe80], R248 ;  /* 0x000e80f801007387 */ /* 0x000fe20000100a00 */
[----:B------:R-:W-:Y:S01]  /*1a550*/  ISETP.GE.U32.AND P3, PT, R212, 0x7ffffded, PT ;  /* 0x7ffffdedd400780c */ /* 0x000fe20003f66070 */
[----:B------:R-:W1:Y:S01]  /*1a560*/  LDC R215, c[0x0][0x230] ;  /* 0x00008c00ffd77b82 */ /* 0x000e620000000800 */
[----:B------:R-:W-:Y:S01]  /*1a570*/  ISETP.GE.U32.AND P4, PT, R184, 0x7ffffdd0, PT ;  /* 0x7ffffdd0b800780c */ /* 0x000fe20003f86070 */
[----:B---3--:R-:W-:Y:S06]  /*1a580*/  LDGSTS.E [R245+0x30000], desc[UR60][R6.64], !P6 ;  /* 0x3000000006f57fae */ /* 0x008fec000f12187c */
[----:B------:R-:W3:Y:S01]  /*1a590*/  LDC R231, c[0x0][0x230] ;  /* 0x00008c00ffe77b82 */ /* 0x000ee20000000800 */
[----:B------:R-:W3:Y:S01]  /*1a5a0*/  LDL.LU.64 R6, [R1+0x368] ;  /* 0x0003680001067983 */ /* 0x000ee20000300a00 */
[----:B------:R-:W-:-:S03]  /*1a5b0*/  IMAD.WIDE R236, R183, 0x4, R246 ;  /* 0x00000004b7ec7825 */ /* 0x000fc600078e02f6 */
[----:B------:R-:W3:Y:S04]  /*1a5c0*/  LDL.LU.64 R246, [R1+0x360] ;  /* 0x0003600001f67983 */ /* 0x000ee80000300a00 */
[----:B------:R-:W-:Y:S04]  /*1a5d0*/  STL.64 [R1+0x3e8], R236 ;  /* 0x0003e8ec01007387 */ /* 0x000fe80000100a00 */
[----:B------:R4:W-:Y:S01]  /*1a5e0*/  LDGSTS.E [R245+0x30004], desc[UR60][R236.64], !P1 ;  /* 0x30004000ecf57fae */ /* 0x0009e2000c92187c */
[----:B--2---:R-:W-:-:S05]  /*1a5f0*/  IMAD.WIDE R154, R183, 0x4, R154 ;  /* 0x00000004b79a7825 */ /* 0x004fca00078e029a */
[----:B------:R2:W-:Y:S04]  /*1a600*/  STL.64 [R1+0x3e0], R154 ;  /* 0x0003e09a01007387 */ /* 0x0005e80000100a00 */
[----:B------:R-:W-:Y:S04]  /*1a610*/  LDGSTS.E [R245+0x30008], desc[UR60][R154.64], !P2 ;  /* 0x300080009af57fae */ /* 0x000fe8000d12187c */
[----:B--2---:R-:W2:Y:S01]  /*1a620*/  LDL.LU.64 R154, [R1+0x358] ;  /* 0x00035800019a7983 */ /* 0x004ea20000300a00 */
[----:B----4-:R-:W-:-:S03]  /*1a630*/  IMAD.WIDE R236, R183, 0x4, R170 ;  /* 0x00000004b7ec7825 */ /* 0x010fc600078e02aa */
[----:B------:R-:W4:Y:S04]  /*1a640*/  LDL.LU.64 R170, [R1+0x350] ;  /* 0x0003500001aa7983 */ /* 0x000f280000300a00 */
[----:B------:R1:W-:Y:S04]  /*1a650*/  STL.64 [R1+0x3d8], R236 ;  /* 0x0003d8ec01007387 */ /* 0x0003e80000100a00 */
[----:B------:R1:W-:Y:S01]  /*1a660*/  LDGSTS.E [R245+0x3000c], desc[UR60][R236.64], !P3 ;  /* 0x3000c000ecf57fae */ /* 0x0003e2000d92187c */
[----:B------:R-:W-:-:S05]  /*1a670*/  IMAD.WIDE R4, R183, 0x4, R4 ;  /* 0x00000004b7047825 */ /* 0x000fca00078e0204 */
[----:B------:R1:W-:Y:S01]  /*1a680*/  STL.64 [R1+0x3d0], R4 ;  /* 0x0003d00401007387 */ /* 0x0003e20000100a00 */
[----:B------:R-:W-:-:S03]  /*1a690*/  IMAD.WIDE R248, R183, 0x4, R208 ;  /* 0x00000004b7f87825 */ /* 0x000fc600078e02d0 */
[----:B------:R-:W-:Y:S01]  /*1a6a0*/  LDGSTS.E [R245+0x34000], desc[UR60][R4.64], !P4 ;  /* 0x3400000004f57fae */ /* 0x000fe2000e12187c */
[----:B-1----:R-:W1:Y:S03]  /*1a6b0*/  LDC R236, c[0x0][0x230] ;  /* 0x00008c00ffec7b82 */ /* 0x002e660000000800 */
[----:B------:R-:W4:Y:S04]  /*1a6c0*/  LDL.LU.64 R4, [R1+0x348] ;  /* 0x0003480001047983 */ /* 0x000f280000300a00 */
[----:B------:R-:W4:Y:S01]  /*1a6d0*/  LDL.LU.64 R208, [R1+0x340] ;  /* 0x0003400001d07983 */ /* 0x000f220000300a00 */
[----:B------:R-:W-:Y:S02]  /*1a6e0*/  VIADD R212, R213, 0xfffffe4e ;  /* 0xfffffe4ed5d47836 */ /* 0x000fe40000000000 */
[----:B------:R-:W-:Y:S01]  /*1a6f0*/  VIADD R184, R230, 0xfffffe4d ;  /* 0xfffffe4de6b87836 */ /* 0x000fe20000000000 */
[----:B------:R1:W-:Y:S01]  /*1a700*/  STL.64 [R1+0x3c8], R248 ;  /* 0x0003c8f801007387 */ /* 0x0003e20000100a00 */
[----:B------:R-:W1:Y:S01]  /*1a710*/  LDC R230, c[0x0][0x230] ;  /* 0x00008c00ffe67b82 */ /* 0x000e620000000800 */
[----:B------:R-:W-:Y:S01]  /*1a720*/  ISETP.GE.U32.AND P5, PT, R212, 0x7ffffdcf, PT ;  /* 0x7ffffdcfd400780c */ /* 0x000fe20003fa6070 */
[----:B------:R-:W-:Y:S01]  /*1a730*/  VIADD R212, R214, 0xfffffe4c ;  /* 0xfffffe4cd6d47836 */ /* 0x000fe20000000000 */
[----:B------:R-:W-:-:S02]  /*1a740*/  ISETP.GE.U32.AND P6, PT, R184, 0x7ffffdce, PT ;  /* 0x7ffffdceb800780c */ /* 0x000fc40003fc6070 */
[----:B------:R-:W-:Y:S02]  /*1a750*/  IADD3 R184, R224, -0x1d1, RZ ;  /* 0xfffffe2fe0b87810 */ /* 0x000fe40007ffe0ff */
[----:B------:R-:W-:Y:S01]  /*1a760*/  ISETP.GE.U32.AND P1, PT, R212, 0x7ffffdcd, PT ;  /* 0x7ffffdcdd400780c */ /* 0x000fe20003f26070 */
[----:B------:R-:W4:Y:S01]  /*1a770*/  LDC R213, c[0x0][0x230] ;  /* 0x00008c00ffd57b82 */ /* 0x000f220000000800 */
[----:B------:R-:W-:-:S05]  /*1a780*/  ISETP.GE.U32.AND P2, PT, R184, 0x7ffffdb0, PT ;  /* 0x7ffffdb0b800780c */ /* 0x000fca0003f46070 */
[----:B------:R1:W-:Y:S01]  /*1a790*/  LDGSTS.E [R245+0x34004], desc[UR60][R248.64], !P5 ;  /* 0x34004000f8f57fae */ /* 0x0003e2000e92187c */
[----:B------:R-:W-:Y:S01]  /*1a7a0*/  VIADD R212, R215, 0xfffffe2e ;  /* 0xfffffe2ed7d47836 */ /* 0x000fe20000000000 */
[----:B------:R-:W4:Y:S04]  /*1a7b0*/  LDC R214, c[0x0][0x230] ;  /* 0x00008c00ffd67b82 */ /* 0x000f280000000800 */
[----:B------:R-:W-:Y:S02]  /*1a7c0*/  ISETP.GE.U32.AND P3, PT, R212, 0x7ffffdaf, PT ;  /* 0x7ffffdafd400780c */ /* 0x000fe40003f66070 */
[----:B---3--:R-:W-:Y:S01]  /*1a7d0*/  IADD3 R212, R231, -0x1f1, RZ ;  /* 0xfffffe0fe7d47810 */ /* 0x008fe20007ffe0ff */
[C---:B------:R-:W-:Y:S01]  /*1a7e0*/  IMAD.WIDE R6, R183.reuse, 0x4, R6 ;  /* 0x00000004b7067825 */ /* 0x040fe200078e0206 */
[----:B------:R-:W3:Y:S03]  /*1a7f0*/  LDC R224, c[0x0][0x230] ;  /* 0x00008c00ffe07b82 */ /* 0x000ee60000000800 */
[----:B-1----:R-:W-:Y:S01]  /*1a800*/  IMAD.WIDE R248, R183, 0x4, R246 ;  /* 0x00000004b7f87825 */ /* 0x002fe200078e02f6 */
[----:B------:R1:W-:Y:S04]  /*1a810*/  STL.64 [R1+0x3c0], R6 ;  /* 0x0003c00601007387 */ /* 0x0003e80000100a00 */
[----:B------:R-:W3:Y:S01]  /*1a820*/  LDC R215, c[0x0][0x230] ;  /* 0x00008c00ffd77b82 */ /* 0x000ee20000000800 */
[----:B------:R-:W3:Y:S04]  /*1a830*/  LDL.LU.64 R246, [R1+0x338] ;  /* 0x0003380001f67983 */ /* 0x000ee80000300a00 */
[----:B------:R-:W-:Y:S04]  /*1a840*/  LDGSTS.E [R245+0x34008], desc[UR60][R6.64], !P6 ;  /* 0x3400800006f57fae */ /* 0x000fe8000f12187c */
[----:B------:R4:W-:Y:S04]  /*1a850*/  STL.64 [R1+0x3b8], R248 ;  /* 0x0003b8f801007387 */ /* 0x0009e80000100a00 */
[----:B------:R4:W-:Y:S04]  /*1a860*/  LDGSTS.E [R245+0x3400c], desc[UR60][R248.64], !P1 ;  /* 0x3400c000f8f57fae */ /* 0x0009e8000c92187c */
[----:B-1----:R-:W3:Y:S01]  /*1a870*/  LDL.LU.64 R6, [R1+0x330] ;  /* 0x0003300001067983 */ /* 0x002ee20000300a00 */
[----:B------:R-:W-:Y:S01]  /*1a880*/  ISETP.GE.U32.AND P6, PT, R212, 0x7ffffd90, PT ;  /* 0x7ffffd90d400780c */ /* 0x000fe20003fc6070 */
[----:B------:R-:W-:-:S02]  /*1a890*/  VIADD R212, R230, 0xfffffe0d ;  /* 0xfffffe0de6d47836 */ /* 0x000fc40000000000 */
[----:B--2---:R-:W-:-:S04]  /*1a8a0*/  IMAD.WIDE R154, R183, 0x4, R154 ;  /* 0x00000004b79a7825 */ /* 0x004fc800078e029a */
[----:B----4-:R-:W-:Y:S01]  /*1a8b0*/  IMAD.WIDE R248, R183, 0x4, R170 ;  /* 0x00000004b7f87825 */ /* 0x010fe200078e02aa */
[----:B------:R1:W-:Y:S04]  /*1a8c0*/  STL.64 [R1+0x3b0], R154 ;  /* 0x0003b09a01007387 */ /* 0x0003e80000100a00 */
[----:B------:R-:W2:Y:S04]  /*1a8d0*/  LDL.LU.64 R170, [R1+0x328] ;  /* 0x0003280001aa7983 */ /* 0x000ea80000300a00 */
[----:B------:R-:W-:Y:S04]  /*1a8e0*/  LDGSTS.E [R245+0x38000], desc[UR60][R154.64], !P2 ;  /* 0x380000009af57fae */ /* 0x000fe8000d12187c */
[----:B------:R-:W-:Y:S01]  /*1a8f0*/  STL.64 [R1+0x3a8], R248 ;  /* 0x0003a8f801007387 */ /* 0x000fe20000100a00 */
[----:B------:R-:W-:-:S02]  /*1a900*/  VIADD R184, R225, 0xfffffe2d ;  /* 0xfffffe2de1b87836 */ /* 0x000fc40000000000 */
[----:B------:R-:W4:Y:S01]  /*1a910*/  LDC R225, c[0x0][0x230] ;  /* 0x00008c00ffe17b82 */ /* 0x000f220000000800 */
[----:B------:R-:W-:Y:S04]  /*1a920*/  LDGSTS.E [R245+0x38004], desc[UR60][R248.64], !P3 ;  /* 0x38004000f8f57fae */ /* 0x000fe8000d92187c */
[----:B-1----:R-:W2:Y:S01]  /*1a930*/  LDL.LU.64 R154, [R1+0x320] ;  /* 0x00032000019a7983 */ /* 0x002ea20000300a00 */
[----:B------:R-:W-:-:S04]  /*1a940*/  IMAD.WIDE R230, R183, 0x4, R4 ;  /* 0x00000004b7e67825 */ /* 0x000fc800078e0204 */
[----:B------:R-:W-:Y:S01]  /*1a950*/  IMAD.WIDE R4, R183, 0x4, R208 ;  /* 0x00000004b7047825 */ /* 0x000fe200078e02d0 */
[----:B------:R-:W-:Y:S04]  /*1a960*/  STL.64 [R1+0x3a0], R230 ;  /* 0x0003a0e601007387 */ /* 0x000fe80000100a00 */
[----:B------:R-:W2:Y:S01]  /*1a970*/  LDL.LU.64 R208, [R1+0x318] ;  /* 0x0003180001d07983 */ /* 0x000ea20000300a00 */
[----:B------:R-:W-:Y:S01]  /*1a980*/  ISETP.GE.U32.AND P4, PT, R184, 0x7ffffdae, PT ;  /* 0x7ffffdaeb800780c */ /* 0x000fe20003f86070 */
[----:B------:R-:W-:Y:S02]  /*1a990*/  VIADD R184, R213, 0xfffffe2c ;  /* 0xfffffe2cd5b87836 */ /* 0x000fe40000000000 */
[----:B------:R1:W-:Y:S01]  /*1a9a0*/  STL.64 [R1+0x398], R4 ;  /* 0x0003980401007387 */ /* 0x0003e20000100a00 */
[----:B------:R-:W-:Y:S01]  /*1a9b0*/  ISETP.GE.U32.AND P2, PT, R212, 0x7ffffd8e, PT ;  /* 0x7ffffd8ed400780c */ /* 0x000fe20003f46070 */
[----:B------:R-:W2:Y:S01]  /*1a9c0*/  LDC R213, c[0x0][0x230] ;  /* 0x00008c00ffd57b82 */ /* 0x000ea20000000800 */
[----:B------:R-:W-:Y:S01]  /*1a9d0*/  ISETP.GE.U32.AND P5, PT, R184, 0x7ffffdad, PT ;  /* 0x7ffffdadb800780c */ /* 0x000fe20003fa6070 */
[----:B------:R-:W-:-:S06]  /*1a9e0*/  VIADD R184, R214, 0xfffffe0e ;  /* 0xfffffe0ed6b87836 */ /* 0x000fcc0000000000 */
[----:B------:R-:W1:Y:S01]  /*1a9f0*/  LDC R214, c[0x0][0x230] ;  /* 0x00008c00ffd67b82 */ /* 0x000e620000000800 */
[----:B------:R-:W-:Y:S01]  /*1aa00*/  ISETP.GE.U32.AND P1, PT, R184, 0x7ffffd8f, PT ;  /* 0x7ffffd8fb800780c */ /* 0x000fe20003f26070 */
[----:B---3--:R-:W-:Y:S01]  /*1aa10*/  VIADD R184, R224, 0xfffffe0c ;  /* 0xfffffe0ce0b87836 */ /* 0x008fe20000000000 */
[----:B------:R3:W-:Y:S04]  /*1aa20*/  LDGSTS.E [R245+0x38008], desc[UR60][R230.64], !P4 ;  /* 0x38008000e6f57fae */ /* 0x0007e8000e12187c */
[----:B------:R-:W-:Y:S01]  /*1aa30*/  LDGSTS.E [R245+0x3800c], desc[UR60][R4.64], !P5 ;  /* 0x3800c00004f57fae */ /* 0x000fe2000e92187c */
[----:B------:R-:W-:Y:S01]  /*1aa40*/  ISETP.GE.U32.AND P3, PT, R184, 0x7ffffd8d, PT ;  /* 0x7ffffd8db800780c */ /* 0x000fe20003f66070 */
[----:B------:R-:W-:Y:S01]  /*1aa50*/  VIADD R184, R236, 0xfffffe6a ;  /* 0xfffffe6aecb87836 */ /* 0x000fe20000000000 */
[----:B----4-:R-:W-:Y:S01]  /*1aa60*/  IADD3 R212, R225, -0x195, RZ ;  /* 0xfffffe6be1d47810 */ /* 0x010fe20007ffe0ff */
[----:B------:R-:W4:Y:S01]  /*1aa70*/  LDC R224, c[0x0][0x230] ;  /* 0x00008c00ffe07b82 */ /* 0x000f220000000800 */
[----:B-1----:R-:W4:Y:S02]  /*1aa80*/  LDL.LU.64 R4, [R1+0x310] ;  /* 0x0003100001047983 */ /* 0x002f240000300a00 */
[----:B------:R-:W-:Y:S01]  /*1aa90*/  ISETP.GE.U32.AND P4, PT, R212, 0x7ffffdec, PT ;  /* 0x7ffffdecd400780c */ /* 0x000fe20003f86070 */
[----:B------:R-:W-:Y:S01]  /*1aaa0*/  VIADD R212, R215, 0xfffffe69 ;  /* 0xfffffe69d7d47836 */ /* 0x000fe20000000000 */
[----:B------:R-:W-:-:S03]  /*1aab0*/  ISETP.GE.U32.AND P5, PT, R184, 0x7ffffdeb, PT ;  /* 0x7ffffdebb800780c */ /* 0x000fc60003fa6070 */
[----:B---3--:R-:W1:Y:S01]  /*1aac0*/  LDC R230, c[0x0][0x230] ;  /* 0x00008c00ffe67b82 */ /* 0x008e620000000800 */
[----:B------:R-:W-:-:S07]  /*1aad0*/  VIADD R184, R214, 0xfffffe68 ;  /* 0xfffffe68d6b87836 */ /* 0x000fce0000000000 */
[----:B------:R-:W3:Y:S08]  /*1aae0*/  LDC R236, c[0x0][0x230] ;  /* 0x00008c00ffec7b82 */ /* 0x000ef00000000800 */
[----:B------:R-:W3:Y:S08]  /*1aaf0*/  LDC R225, c[0x0][0x230] ;  /* 0x00008c00ffe17b82 */ /* 0x000ef00000000800 */
[----:B------:R-:W3:Y:S01]  /*1ab00*/  LDC R231, c[0x0][0x230] ;  /* 0x00008c00ffe77b82 */ /* 0x000ee20000000800 */
[----:B------:R-:W-:-:S02]  /*1ab10*/  IMAD.WIDE R248, R183, 0x4, R246 ;  /* 0x00000004b7f87825 */ /* 0x000fc400078e02f6 */
[----:B------:R-:W3:Y:S04]  /*1ab20*/  LDL.LU.64 R246, [R1+0x308] ;  /* 0x0003080001f67983 */ /* 0x000ee80000300a00 */
[----:B------:R-:W-:Y:S04]  /*1ab30*/  STL.64 [R1+0x390], R248 ;  /* 0x000390f801007387 */ /* 0x000fe80000100a00 */
[----:B------:R1:W-:Y:S01]  /*1ab40*/  LDGSTS.E [R245+0x3c000], desc[UR60][R248.64], !P6 ;  /* 0x3c000000f8f57fae */ /* 0x0003e2000f12187c */
[----:B------:R-:W-:-:S05]  /*1ab50*/  IMAD.WIDE R6, R183, 0x4, R6 ;  /* 0x00000004b7067825 */ /* 0x000fca00078e0206 */
[----:B------:R1:W-:Y:S04]  /*1ab60*/  STL.64 [R1+0x388], R6 ;  /* 0x0003880601007387 */ /* 0x0003e80000100a00 */
[----:B------:R-:W-:Y:S04]  /*1ab70*/  LDGSTS.E [R245+0x3c004], desc[UR60][R6.64], !P1 ;  /* 0x3c00400006f57fae */ /* 0x000fe8000c92187c */
[----:B-1----:R-:W3:Y:S01]  /*1ab80*/  LDL.LU.64 R6, [R1+0x300] ;  /* 0x0003000001067983 */ /* 0x002ee20000300a00 */
[----:B--2---:R-:W-:-:S03]  /*1ab90*/  IMAD.WIDE R214, R183, 0x4, R170 ;  /* 0x00000004b7d67825 */ /* 0x004fc600078e02aa */
[----:B------:R-:W2:Y:S04]  /*1aba0*/  LDL.LU.64 R170, [R1+0x2f8] ;  /* 0x0002f80001aa7983 */ /* 0x000ea80000300a00 */
[----:B------:R1:W-:Y:S04]  /*1abb0*/  STL.64 [R1+0x380], R214 ;  /* 0x000380d601007387 */ /* 0x0003e80000100a00 */
[----:B------:R1:W-:Y:S01]  /*1abc0*/  LDGSTS.E [R245+0x3c008], desc[UR60][R214.64], !P2 ;  /* 0x3c008000d6f57fae */ /* 0x0003e2000d12187c */
[----:B------:R-:W-:-:S05]  /*1abd0*/  IMAD.WIDE R154, R183, 0x4, R154 ;  /* 0x00000004b79a7825 */ /* 0x000fca00078e029a */
[----:B------:R1:W-:Y:S01]  /*1abe0*/  STL.64 [R1+0x378], R154 ;  /* 0x0003789a01007387 */ /* 0x0003e20000100a00 */
[----:B------:R-:W-:-:S03]  /*1abf0*/  IMAD.WIDE R248, R183, 0x4, R208 ;  /* 0x00000004b7f87825 */ /* 0x000fc600078e02d0 */
[----:B------:R-:W-:Y:S01]  /*1ac00*/  LDGSTS.E [R245+0x3c00c], desc[UR60][R154.64], !P3 ;  /* 0x3c00c0009af57fae */ /* 0x000fe2000d92187c */
[----:B------:R-:W-:Y:S01]  /*1ac10*/  ISETP.GE.U32.AND P6, PT, R212, 0x7ffffdea, PT ;  /* 0x7ffffdead400780c */ /* 0x000fe20003fc6070 */
[----:B-1----:R-:W1:Y:S01]  /*1ac20*/  LDC R215, c[0x0][0x230] ;  /* 0x00008c00ffd77b82 */ /* 0x002e620000000800 */
[----:B------:R-:W-:-:S07]  /*1ac30*/  ISETP.GE.U32.AND P1, PT, R184, 0x7ffffde9, PT ;  /* 0x7ffffde9b800780c */ /* 0x000fce0003f26070 */
[----:B------:R-:W1:Y:S01]  /*1ac40*/  LDC R214, c[0x0][0x230] ;  /* 0x00008c00ffd67b82 */ /* 0x000e620000000800 */
[----:B------:R-:W2:Y:S04]  /*1ac50*/  LDL.LU.64 R154, [R1+0x2f0] ;  /* 0x0002f000019a7983 */ /* 0x000ea80000300a00 */
[----:B------:R-:W2:Y:S01]  /*1ac60*/  LDL.LU.64 R208, [R1+0x2e8] ;  /* 0x0002e80001d07983 */ /* 0x000ea20000300a00 */
[----:B------:R-:W-:Y:S01]  /*1ac70*/  IADD3 R212, R213, -0x1b5, RZ ;  /* 0xfffffe4bd5d47810 */ /* 0x000fe20007ffe0ff */
[----:B----4-:R-:W-:Y:S01]  /*1ac80*/  VIADD R184, R224, 0xfffffe4a ;  /* 0xfffffe4ae0b87836 */ /* 0x010fe20000000000 */
[----:B------:R-:W4:Y:S01]  /*1ac90*/  LDC R213, c[0x0][0x230] ;  /* 0x00008c00ffd57b82 */ /* 0x000f220000000800 */
[----:B------:R-:W-:Y:S01]  /*1aca0*/  STL.64 [R1+0x370], R248 ;  /* 0x000370f801007387 */ /* 0x000fe20000100a00 */
[----:B------:R-:W-:-:S03]  /*1acb0*/  ISETP.GE.U32.AND P2, PT, R212, 0x7ffffdcc, PT ;  /* 0x7ffffdccd400780c */ /* 0x000fc60003f46070 */
[----:B------:R-:W-:Y:S01]  /*1acc0*/  LDGSTS.E [R244+0x30000], desc[UR60][R248.64], !P4 ;  /* 0x30000000f8f47fae */ /* 0x000fe2000e12187c */
[----:B------:R-:W-:Y:S01]  /*1acd0*/  ISETP.GE.U32.AND P3, PT, R184, 0x7ffffdcb, PT ;  /* 0x7ffffdcbb800780c */ /* 0x000fe20003f66070 */
[----:B------:R-:W-:Y:S01]  /*1ace0*/  IMAD.WIDE R4, R183, 0x4, R4 ;  /* 0x00000004b7047825 */ /* 0x000fe200078e0204 */
[----:B------:R-:W1:Y:S04]  /*1acf0*/  LDC R224, c[0x0][0x230] ;  /* 0x00008c00ffe07b82 */ /* 0x000e680000000800 */
[----:B------:R3:W-:Y:S01]  /*1ad00*/  STL.64 [R1+0x368], R4 ;  /* 0x0003680401007387 */ /* 0x0007e20000100a00 */
[----:B------:R-:W-:-:S03]  /*1ad10*/  VIADD R184, R230, 0xfffffe49 ;  /* 0xfffffe49e6b87836 */ /* 0x000fc60000000000 */
[----:B------:R-:W-:Y:S01]  /*1ad20*/  LDGSTS.E [R244+0x30004], desc[UR60][R4.64], !P5 ;  /* 0x3000400004f47fae */ /* 0x000fe2000e92187c */
[----:B---3--:R-:W-:Y:S01]  /*1ad30*/  VIADD R212, R236, 0xfffffe48 ;  /* 0xfffffe48ecd47836 */ /* 0x008fe20000000000 */
[----:B------:R-:W-:Y:S01]  /*1ad40*/  ISETP.GE.U32.AND P4, PT, R184, 0x7ffffdca, PT ;  /* 0x7ffffdcab800780c */ /* 0x000fe20003f86070 */
[----:B------:R-:W3:Y:S01]  /*1ad50*/  LDC R230, c[0x0][0x230] ;  /* 0x00008c00ffe67b82 */ /* 0x000ee20000000800 */
[----:B------:R-:W3:Y:S01]  /*1ad60*/  LDL.LU.64 R4, [R1+0x2e0] ;  /* 0x0002e00001047983 */ /* 0x000ee20000300a00 */
[----:B------:R-:W-:-:S05]  /*1ad70*/  IMAD.WIDE R246, R183, 0x4, R246 ;  /* 0x00000004b7f67825 */ /* 0x000fca00078e02f6 */
[----:B------:R-:W-:Y:S04]  /*1ad80*/  STL.64 [R1+0x358], R246 ;  /* 0x000358f601007387 */ /* 0x000fe80000100a00 */
[----:B------:R-:W3:Y:S04]  /*1ad90*/  LDL.LU.64 R248, [R1+0x2d8] ;  /* 0x0002d80001f87983 */ /* 0x000ee80000300a00 */
[----:B------:R-:W-:Y:S01]  /*1ada0*/  LDGSTS.E [R244+0x30008], desc[UR60][R246.64], !P6 ;  /* 0x30008000f6f47fae */ /* 0x000fe2000f12187c */
[----:B------:R-:W-:-:S05]  /*1adb0*/  IMAD.WIDE R6, R183, 0x4, R6 ;  /* 0x00000004b7067825 */ /* 0x000fca00078e0206 */
[----:B------:R4:W-:Y:S04]  /*1adc0*/  STL.64 [R1+0x348], R6 ;  /* 0x0003480601007387 */ /* 0x0009e80000100a00 */
[----:B------:R-:W-:Y:S01]  /*1add0*/  LDGSTS.E [R244+0x3000c], desc[UR60][R6.64], !P1 ;  /* 0x3000c00006f47fae */ /* 0x000fe2000c92187c */
[----:B--2---:R-:W-:-:S03]  /*1ade0*/  IMAD.WIDE R236, R183, 0x4, R170 ;  /* 0x00000004b7ec7825 */ /* 0x004fc600078e02aa */
[----:B------:R-:W2:Y:S04]  /*1adf0*/  LDL.LU.64 R170, [R1+0x2d0] ;  /* 0x0002d00001aa7983 */ /* 0x000ea80000300a00 */
[----:B------:R1:W-:Y:S04]  /*1ae00*/  STL.64 [R1+0x340], R236 ;  /* 0x000340ec01007387 */ /* 0x0003e80000100a00 */
[----:B----4-:R-:W4:Y:S04]  /*1ae10*/  LDL.LU.64 R6, [R1+0x2c8] ;  /* 0x0002c80001067983 */ /* 0x010f280000300a00 */
[----:B------:R1:W-:Y:S02]  /*1ae20*/  LDGSTS.E [R244+0x34000], desc[UR60][R236.64], !P2 ;  /* 0x34000000ecf47fae */ /* 0x0003e4000d12187c */
[----:B-1----:R-:W-:-:S04]  /*1ae30*/  IMAD.WIDE R236, R183, 0x4, R154 ;  /* 0x00000004b7ec7825 */ /* 0x002fc800078e029a */
[----:B------:R-:W-:Y:S01]  /*1ae40*/  IMAD.WIDE R208, R183, 0x4, R208 ;  /* 0x00000004b7d07825 */ /* 0x000fe200078e02d0 */
[----:B------:R1:W-:Y:S04]  /*1ae50*/  STL.64 [R1+0x338], R236 ;  /* 0x000338ec01007387 */ /* 0x0003e80000100a00 */
[----:B------:R-:W4:Y:S04]  /*1ae60*/  LDL.LU.64 R154, [R1+0x2c0] ;  /* 0x0002c000019a7983 */ /* 0x000f280000300a00 */
[----:B------:R1:W-:Y:S04]  /*1ae70*/  LDGSTS.E [R244+0x34004], desc[UR60][R236.64], !P3 ;  /* 0x34004000ecf47fae */ /* 0x0003e8000d92187c */
[----:B------:R1:W-:Y:S04]  /*1ae80*/  STL.64 [R1+0x330], R208 ;  /* 0x000330d001007387 */ /* 0x0003e80000100a00 */
[----:B------:R-:W-:Y:S01]  /*1ae90*/  LDGSTS.E [R244+0x34008], desc[UR60][R208.64], !P4 ;  /* 0x34008000d0f47fae */ /* 0x000fe2000e12187c */
[----:B------:R-:W-:-:S02]  /*1aea0*/  IADD3 R184, R225, -0x1d5, RZ ;  /* 0xfffffe2be1b87810 */ /* 0x000fc40007ffe0ff */
[----:B------:R-:W3:Y:S01]  /*1aeb0*/  LDC R225, c[0x0][0x230] ;  /* 0x00008c00ffe17b82 */ /* 0x000ee20000000800 */
[----:B------:R-:W-:-:S07]  /*1aec0*/  ISETP.GE.U32.AND P5, PT, R212, 0x7ffffdc9, PT ;  /* 0x7ffffdc9d400780c */ /* 0x000fce0003fa6070 */
[----:B-1----:R-:W1:Y:S01]  /*1aed0*/  LDC R237, c[0x0][0x230] ;  /* 0x00008c00ffed7b82 */ /* 0x002e620000000800 */
[----:B------:R-:W4:Y:S01]  /*1aee0*/  LDL.LU.64 R208, [R1+0x2b8] ;  /* 0x0002b80001d07983 */ /* 0x000f220000300a00 */
[----:B------:R-:W-:Y:S01]  /*1aef0*/  ISETP.GE.U32.AND P6, PT, R184, 0x7ffffdac, PT ;  /* 0x7ffffdacb800780c */ /* 0x000fe20003fc6070 */
[----:B------:R-:W-:Y:S02]  /*1af00*/  VIADD R184, R213, 0xfffffe29 ;  /* 0xfffffe29d5b87836 */ /* 0x000fe40000000000 */
[----:B------:R-:W-:-:S03]  /*1af10*/  VIADD R212, R231, 0xfffffe2a ;  /* 0xfffffe2ae7d47836 */ /* 0x000fc60000000000 */
[----:B------:R-:W-:Y:S01]  /*1af20*/  ISETP.GE.U32.AND P2, PT, R184, 0x7ffffdaa, PT ;  /* 0x7ffffdaab800780c */ /* 0x000fe20003f46070 */
[----:B---3--:R-:W-:Y:S01]  /*1af30*/  IMAD.WIDE R246, R183, 0x4, R4 ;  /* 0x00000004b7f67825 */ /* 0x008fe200078e0204 */
[----:B------:R-:W-:Y:S01]  /*1af40*/  IADD3 R184, R230, -0x1f5, RZ ;  /* 0xfffffe0be6b87810 */ /* 0x000fe20007ffe0ff */
[----:B------:R-:W3:Y:S01]  /*1af50*/  LDL.LU.64 R4, [R1+0x2b0] ;  /* 0x0002b00001047983 */ /* 0x000ee20000300a00 */
[----:B------:R-:W-:Y:S01]  /*1af60*/  ISETP.GE.U32.AND P1, PT, R212, 0x7ffffdab, PT ;  /* 0x7ffffdabd400780c */ /* 0x000fe20003f26070 */
[----:B------:R-:W-:Y:S01]  /*1af70*/  VIADD R212, R215, 0xfffffe28 ;  /* 0xfffffe28d7d47836 */ /* 0x000fe20000000000 */
[----:B------:R-:W1:Y:S01]  /*1af80*/  LDC R213, c[0x0][0x230] ;  /* 0x00008c00ffd57b82 */ /* 0x000e620000000800 */
[----:B------:R1:W-:Y:S01]  /*1af90*/  STL.64 [R1+0x328], R246 ;  /* 0x000328f601007387 */ /* 0x0003e20000100a00 */
[----:B------:R-:W-:-:S03]  /*1afa0*/  ISETP.GE.U32.AND P4, PT, R184, 0x7ffffd8c, PT ;  /* 0x7ffffd8cb800780c */ /* 0x000fc60003f86070 */
[----:B------:R-:W-:Y:S01]  /*1afb0*/  LDGSTS.E [R244+0x3400c], desc[UR60][R246.64], !P5 ;  /* 0x3400c000f6f47fae */ /* 0x000fe2000e92187c */
[----:B------:R-:W-:Y:S01]  /*1afc0*/  ISETP.GE.U32.AND P3, PT, R212, 0x7ffffda9, PT ;  /* 0x7ffffda9d400780c */ /* 0x000fe20003f66070 */
[----:B------:R-:W-:Y:S01]  /*1afd0*/  VIADD R184, R224, 0xfffffe09 ;  /* 0xfffffe09e0b87836 */ /* 0x000fe20000000000 */
[----:B------:R-:W3:Y:S08]  /*1afe0*/  LDC R215, c[0x0][0x230] ;  /* 0x00008c00ffd77b82 */ /* 0x000ef00000000800 */
[----:B------:R-:W3:Y:S01]  /*1aff0*/  LDC R236, c[0x0][0x230] ;  /* 0x00008c00ffec7b82 */ /* 0x000ee20000000800 */
[----:B------:R-:W-:-:S05]  /*1b000*/  IMAD.WIDE R230, R183, 0x4, R248 ;  /* 0x00000004b7e67825 */ /* 0x000fca00078e02f8 */
[----:B------:R2:W-:Y:S04]  /*1b010*/  STL.64 [R1+0x320], R230 ;  /* 0x000320e601007387 */ /* 0x0005e80000100a00 */
[----:B------:R2:W-:Y:S04]  /*1b020*/  LDGSTS.E [R244+0x38000], desc[UR60][R230.64], !P6 ;  /* 0x38000000e6f47fae */ /* 0x0005e8000f12187c */
[----:B-1----:R-:W3:Y:S01]  /*1b030*/  LDL.LU.64 R246, [R1+0x2a8] ;  /* 0x0002a80001f67983 */ /* 0x002ee20000300a00 */
[----:B------:R-:W-:Y:S02]  /*1b040*/  ISETP.GE.U32.AND P6, PT, R184, 0x7ffffd8a, PT ;  /* 0x7ffffd8ab800780c */ /* 0x000fe40003fc6070 */
[----:B------:R-:W-:Y:S01]  /*1b050*/  IADD3 R184, R225, -0x199, RZ ;  /* 0xfffffe67e1b87810 */ /* 0x000fe20007ffe0ff */
[----:B--2---:R-:W-:-:S02]  /*1b060*/  IMAD.WIDE R230, R183, 0x4, R170 ;  /* 0x00000004b7e67825 */ /* 0x004fc400078e02aa */
[----:B------:R-:W2:Y:S02]  /*1b070*/  LDL.LU.64 R170, [R1+0x2a0] ;  /* 0x0002a00001aa7983 */ /* 0x000ea40000300a00 */
[C---:B----4-:R-:W-:Y:S02]  /*1b080*/  IMAD.WIDE R6, R183.reuse, 0x4, R6 ;  /* 0x00000004b7067825 */ /* 0x050fe400078e0206 */
[----:B------:R-:W-:Y:S04]  /*1b090*/  STL.64 [R1+0x318], R230 ;  /* 0x000318e601007387 */ /* 0x000fe80000100a00 */
[----:B------:R1:W-:Y:S04]  /*1b0a0*/  LDGSTS.E [R244+0x38004], desc[UR60][R230.64], !P1 ;  /* 0x38004000e6f47fae */ /* 0x0003e8000c92187c */
[----:B------:R4:W-:Y:S04]  /*1b0b0*/  STL.64 [R1+0x310], R6 ;  /* 0x0003100601007387 */ /* 0x0009e80000100a00 */
[----:B------:R-:W-:Y:S01]  /*1b0c0*/  LDGSTS.E [R244+0x38008], desc[UR60][R6.64], !P2 ;  /* 0x3800800006f47fae */ /* 0x000fe2000d12187c */
[----:B------:R-:W-:-:S03]  /*1b0d0*/  IMAD.WIDE R208, R183, 0x4, R208 ;  /* 0x00000004b7d07825 */ /* 0x000fc600078e02d0 */
[----:B----4-:R-:W4:Y:S01]  /*1b0e0*/  LDL.LU.64 R6, [R1+0x298] ;  /* 0x0002980001067983 */ /* 0x010f220000300a00 */
[C---:B------:R-:W-:Y:S01]  /*1b0f0*/  IMAD.WIDE R224, R183.reuse, 0x4, R154 ;  /* 0x00000004b7e07825 */ /* 0x040fe200078e029a */
[----:B-1----:R-:W1:Y:S02]  /*1b100*/  LDC R230, c[0x0][0x230] ;  /* 0x00008c00ffe67b82 */ /* 0x002e640000000800 */
[----:B------:R-:W4:Y:S04]  /*1b110*/  LDL.LU.64 R154, [R1+0x290] ;  /* 0x00029000019a7983 */ /* 0x000f280000300a00 */
[----:B------:R3:W-:Y:S01]  /*1b120*/  STL.64 [R1+0x308], R224 ;  /* 0x000308e001007387 */ /* 0x0007e20000100a00 */
[----:B------:R-:W-:Y:S02]  /*1b130*/  VIADD R212, R214, 0xfffffe0a ;  /* 0xfffffe0ad6d47836 */ /* 0x000fe40000000000 */
[----:B------:R-:W1:Y:S01]  /*1b140*/  LDC R214, c[0x0][0x230] ;  /* 0x00008c00ffd67b82 */ /* 0x000e620000000800 */
[----:B------:R3:W-:Y:S04]  /*1b150*/  LDGSTS.E [R244+0x3800c], desc[UR60][R224.64], !P3 ;  /* 0x3800c000e0f47fae */ /* 0x0007e8000d92187c */
[----:B------:R3:W-:Y:S02]  /*1b160*/  STL.64 [R1+0x2f8], R208 ;  /* 0x0002f8d001007387 */ /* 0x0007e40000100a00 */
[----:B---3--:R-:W-:Y:S01]  /*1b170*/  IMAD.WIDE R4, R183, 0x4, R4 ;  /* 0x00000004b7047825 */ /* 0x008fe200078e0204 */
[----:B------:R-:W3:Y:S01]  /*1b180*/  LDC R231, c[0x0][0x230] ;  /* 0x00008c00ffe77b82 */ /* 0x000ee20000000800 */
[----:B------:R-:W-:Y:S01]  /*1b190*/  LDGSTS.E [R244+0x3c000], desc[UR60][R208.64], !P4 ;  /* 0x3c000000d0f47fae */ /* 0x000fe2000e12187c */
[----:B------:R-:W-:-:S02]  /*1b1a0*/  ISETP.GE.U32.AND P5, PT, R212, 0x7ffffd8b, PT ;  /* 0x7ffffd8bd400780c */ /* 0x000fc40003fa6070 */
[----:B------:R-:W-:-:S04]  /*1b1b0*/  ISETP.GE.U32.AND P2, PT, R184, 0x7ffffde8, PT ;  /* 0x7ffffde8b800780c */ /* 0x000fc80003f46070 */
[----:B------:R-:W4:Y:S01]  /*1b1c0*/  LDC R225, c[0x0][0x230] ;  /* 0x00008c00ffe17b82 */ /* 0x000f220000000800 */
[----:B------:R-:W4:Y:S01]  /*1b1d0*/  LDL.LU.64 R208, [R1+0x288] ;  /* 0x0002880001d07983 */ /* 0x000f220000300a00 */
[----:B------:R-:W-:-:S06]  /*1b1e0*/  VIADD R212, R213, 0xfffffe08 ;  /* 0xfffffe08d5d47836 */ /* 0x000fcc0000000000 */
[----:B------:R-:W1:Y:S01]  /*1b1f0*/  LDC R213, c[0x0][0x230] ;  /* 0x00008c00ffd57b82 */ /* 0x000e620000000800 */
[----:B------:R-:W-:Y:S01]  /*1b200*/  VIADD R184, R215, 0xfffffe66 ;  /* 0xfffffe66d7b87836 */ /* 0x000fe20000000000 */
[----:B------:R-:W-:Y:S01]  /*1b210*/  LDGSTS.E [R244+0x3c004], desc[UR60][R4.64], !P5 ;  /* 0x3c00400004f47fae */ /* 0x000fe2000e92187c */
[----:B------:R-:W-:-:S03]  /*1b220*/  ISETP.GE.U32.AND P1, PT, R212, 0x7ffffd89, PT ;  /* 0x7ffffd89d400780c */ /* 0x000fc60003f26070 */
[----:B------:R-:W-:Y:S01]  /*1b230*/  ISETP.GE.U32.AND P3, PT, R184, 0x7ffffde7, PT ;  /* 0x7ffffde7b800780c */ /* 0x000fe20003f66070 */
[----:B-1----:R-:W-:Y:S01]  /*1b240*/  VIADD R184, R214, 0xfffffe64 ;  /* 0xfffffe64d6b87836 */ /* 0x002fe20000000000 */
[----:B------:R1:W-:Y:S01]  /*1b250*/  STL.64 [R1+0x2f0], R4 ;  /* 0x0002f00401007387 */ /* 0x0003e20000100a00 */
[----:B------:R-:W-:Y:S01]  /*1b260*/  VIADD R212, R237, 0xfffffe65 ;  /* 0xfffffe65edd47836 */ /* 0x000fe20000000000 */
[----:B------:R-:W4:Y:S02]  /*1b270*/  LDC R224, c[0x0][0x230] ;  /* 0x00008c00ffe07b82 */ /* 0x000f240000000800 */
[----:B-1----:R-:W4:Y:S02]  /*1b280*/  LDL.LU.64 R4, [R1+0x280] ;  /* 0x0002800001047983 */ /* 0x002f240000300a00 */
[----:B------:R-:W-:Y:S02]  /*1b290*/  ISETP.GE.U32.AND P4, PT, R212, 0x7ffffde6, PT ;  /* 0x7ffffde6d400780c */ /* 0x000fe40003f86070 */
[----:B------:R-:W-:-:S02]  /*1b2a0*/  IADD3 R212, R236, -0x1b9, RZ ;  /* 0xfffffe47ecd47810 */ /* 0x000fc40007ffe0ff */
[----:B------:R-:W-:Y:S01]  /*1b2b0*/  ISETP.GE.U32.AND P5, PT, R184, 0x7ffffde5, PT ;  /* 0x7ffffde5b800780c */ /* 0x000fe20003fa6070 */
[----:B------:R-:W-:Y:S02]  /*1b2c0*/  VIADD R184, R213, 0xfffffe46 ;  /* 0xfffffe46d5b87836 */ /* 0x000fe40000000000 */
[----:B------:R-:W1:Y:S01]  /*1b2d0*/  LDC R213, c[0x0][0x230] ;  /* 0x00008c00ffd57b82 */ /* 0x000e620000000800 */
[----:B------:R-:W-:-:S05]  /*1b2e0*/  IMAD.WIDE R214, R183, 0x4, R246 ;  /* 0x00000004b7d67825 */ /* 0x000fca00078e02f6 */
[----:B------:R1:W-:Y:S04]  /*1b2f0*/  STL.64 [R1+0x2e0], R214 ;  /* 0x0002e0d601007387 */ /* 0x0003e80000100a00 */
[----:B------:R1:W-:Y:S04]  /*1b300*/  LDGSTS.E [R244+0x3c008], desc[UR60][R214.64], !P6 ;  /* 0x3c008000d6f47fae */ /* 0x0003e8000f12187c */
[----:B------:R-:W4:Y:S01]  /*1b310*/  LDL.LU.64 R246, [R1+0x278] ;  /* 0x0002780001f67983 */ /* 0x000f220000300a00 */
[----:B------:R-:W-:Y:S01]  /*1b320*/  ISETP.GE.U32.AND P6, PT, R212, 0x7ffffdc8, PT ;  /* 0x7ffffdc8d400780c */ /* 0x000fe20003fc6070 */
[----:B--2---:R-:W-:Y:S01]  /*1b330*/  IMAD.WIDE R170, R183, 0x4, R170 ;  /* 0x00000004b7aa7825 */ /* 0x004fe200078e02aa */
[----:B-1----:R-:W1:Y:S04]  /*1b340*/  LDC R215, c[0x0][0x230] ;  /* 0x00008c00ffd77b82 */ /* 0x002e680000000800 */
[----:B------:R2:W-:Y:S04]  /*1b350*/  STL.64 [R1+0x2d8], R170 ;  /* 0x0002d8aa01007387 */ /* 0x0005e80000100a00 */
[----:B------:R-:W-:Y:S01]  /*1b360*/  LDGSTS.E [R244+0x3c00c], desc[UR60][R170.64], !P1 ;  /* 0x3c00c000aaf47fae */ /* 0x000fe2000c92187c */
[----:B------:R-:W-:Y:S01]  /*1b370*/  ISETP.GE.U32.AND P1, PT, R184, 0x7ffffdc7, PT ;  /* 0x7ffffdc7b800780c */ /* 0x000fe20003f26070 */
[----:B------:R-:W-:Y:S01]  /*1b380*/  VIADD R212, R230, 0xfffffe45 ;  /* 0xfffffe45e6d47836 */ /* 0x000fe20000000000 */
[----:B------:R-:W1:Y:S01]  /*1b390*/  LDC R214, c[0x0][0x230] ;  /* 0x00008c00ffd67b82 */ /* 0x000e620000000800 */
[----:B--2---:R-:W2:Y:S04]  /*1b3a0*/  LDL.LU.64 R170, [R1+0x270] ;  /* 0x0002700001aa7983 */ /* 0x004ea80000300a00 */
[----:B------:R-:W-:Y:S01]  /*1b3b0*/  STL.64 [R1+0xe70], R244 ;  /* 0x000e70f401007387 */ /* 0x000fe20000100a00 */
[----:B---3--:R-:W-:-:S02]  /*1b3c0*/  VIADD R184, R231, 0xfffffe44 ;  /* 0xfffffe44e7b87836 */ /* 0x008fc40000000000 */
[----:B----4-:R-:W-:-:S04]  /*1b3d0*/  IMAD.WIDE R236, R183, 0x4, R6 ;  /* 0x00000004b7ec7825 */ /* 0x010fc800078e0206 */
[C---:B------:R-:W-:Y:S01]  /*1b3e0*/  IMAD.WIDE R154, R183.reuse, 0x4, R154 ;  /* 0x00000004b79a7825 */ /* 0x040fe200078e029a */
[----:B------:R3:W-:Y:S04]  /*1b3f0*/  STL.64 [R1+0x2d0], R236 ;  /* 0x0002d0ec01007387 */ /* 0x0007e80000100a00 */
[----:B------:R-:W4:Y:S04]  /*1b400*/  LDL.LU.64 R6, [R1+0x268] ;  /* 0x0002680001067983 */ /* 0x000f280000300a00 */
[----:B------:R3:W-:Y:S04]  /*1b410*/  LDGSTS.E [R243+0x30000], desc[UR60][R236.64], !P2 ;  /* 0x30000000ecf37fae */ /* 0x0007e8000d12187c */
[----:B------:R1:W-:Y:S04]  /*1b420*/  STL.64 [R1+0x2c8], R154 ;  /* 0x0002c89a01007387 */ /* 0x0003e80000100a00 */
[----:B------:R-:W-:Y:S01]  /*1b430*/  LDGSTS.E [R243+0x30004], desc[UR60][R154.64], !P3 ;  /* 0x300040009af37fae */ /* 0x000fe2000d92187c */
[----:B---3--:R-:W3:Y:S01]  /*1b440*/  LDC R236, c[0x0][0x230] ;  /* 0x00008c00ffec7b82 */ /* 0x008ee20000000800 */
[----:B------:R-:W-:-:S02]  /*1b450*/  IMAD.WIDE R230, R183, 0x4, R208 ;  /* 0x00000004b7e67825 */ /* 0x000fc400078e02d0 */
[----:B-1----:R-:W3:Y:S05]  /*1b460*/  LDL.LU.64 R154, [R1+0x260] ;  /* 0x00026000019a7983 */ /* 0x002eea0000300a00 */
[----:B------:R-:W1:Y:S01]  /*1b470*/  LDC R237, c[0x0][0x230] ;  /* 0x00008c00ffed7b82 */ /* 0x000e620000000800 */
[----:B------:R-:W3:Y:S01]  /*1b480*/  LDL.LU.64 R208, [R1+0x258] ;  /* 0x0002580001d07983 */ /* 0x000ee20000300a00 */
[----:B------:R-:W-:-:S03]  /*1b490*/  ISETP.GE.U32.AND P3, PT, R184, 0x7ffffdc5, PT ;  /* 0x7ffffdc5b800780c */ /* 0x000fc60003f66070 */
[----:B------:R1:W-:Y:S04]  /*1b4a0*/  STL.64 [R1+0x2c0], R230 ;  /* 0x0002c0e601007387 */ /* 0x0003e80000100a00 */
[----:B------:R1:W-:Y:S01]  /*1b4b0*/  LDGSTS.E [R243+0x30008], desc[UR60][R230.64], !P4 ;  /* 0x30008000e6f37fae */ /* 0x0003e2000e12187c */
[----:B------:R-:W-:Y:S01]  /*1b4c0*/  ISETP.GE.U32.AND P2, PT, R212, 0x7ffffdc6, PT ;  /* 0x7ffffdc6d400780c */ /* 0x000fe20003f46070 */
[----:B------:R-:W-:Y:S02]  /*1b4d0*/  VIADD R184, R225, 0xfffffe26 ;  /* 0xfffffe26e1b87836 */ /* 0x000fe40000000000 */
[----:B------:R-:W-:Y:S01]  /*1b4e0*/  IMAD.WIDE R4, R183, 0x4, R4 ;  /* 0x00000004b7047825 */ /* 0x000fe200078e0204 */
[----:B------:R-:W-:Y:S01]  /*1b4f0*/  IADD3 R212, R224, -0x1d9, RZ ;  /* 0xfffffe27e0d47810 */ /* 0x000fe20007ffe0ff */
[----:B-1----:R-:W1:Y:S03]  /*1b500*/  LDC R231, c[0x0][0x230] ;  /* 0x00008c00ffe77b82 */ /* 0x002e660000000800 */
[----:B------:R1:W-:Y:S04]  /*1b510*/  STL.64 [R1+0x2b8], R4 ;  /* 0x0002b80401007387 */ /* 0x0003e80000100a00 */
[----:B------:R-:W-:Y:S01]  /*1b520*/  LDGSTS.E [R243+0x3000c], desc[UR60][R4.64], !P5 ;  /* 0x3000c00004f37fae */ /* 0x000fe2000e92187c */
[----:B------:R-:W-:Y:S01]  /*1b530*/  ISETP.GE.U32.AND P4, PT, R212, 0x7ffffda8, PT ;  /* 0x7ffffda8d400780c */ /* 0x000fe20003f86070 */
[----:B------:R-:W-:Y:S01]  /*1b540*/  VIADD R212, R215, 0xfffffe25 ;  /* 0xfffffe25d7d47836 */ /* 0x000fe20000000000 */
[----:B------:R-:W-:Y:S01]  /*1b550*/  ISETP.GE.U32.AND P5, PT, R184, 0x7ffffda7, PT ;  /* 0x7ffffda7b800780c */ /* 0x000fe20003fa6070 */
[----:B------:R-:W-:Y:S01]  /*1b560*/  VIADD R184, R214, 0xfffffe24 ;  /* 0xfffffe24d6b87836 */ /* 0x000fe20000000000 */
[----:B------:R-:W3:Y:S01]  /*1b570*/  LDC R224, c[0x0][0x230] ;  /* 0x00008c00ffe07b82 */ /* 0x000ee20000000800 */
[----:B-1----:R-:W3:Y:S07]  /*1b580*/  LDL.LU.64 R4, [R1+0x250] ;  /* 0x0002500001047983 */ /* 0x002eee0000300a00 */
[----:B------:R-:W1:Y:S08]  /*1b590*/  LDC R230, c[0x0][0x230] ;  /* 0x00008c00ffe67b82 */ /* 0x000e700000000800 */
[----:B------:R-:W1:Y:S01]  /*1b5a0*/  LDC R225, c[0x0][0x230] ;  /* 0x00008c00ffe17b82 */ /* 0x000e620000000800 */
[----:B------:R-:W-:-:S02]  /*1b5b0*/  IMAD.WIDE R244, R183, 0x4, R246 ;  /* 0x00000004b7f47825 */ /* 0x000fc400078e02f6 */
        /* <DEDUP_REMOVED lines=11> */
[----:B---3--:R-:W-:-:S04]  /*1b670*/  IMAD.WIDE R154, R183, 0x4, R154 ;  /* 0x00000004b79a7825 */ /* 0x008fc800078e029a */
[----:B-1----:R-:W-:Y:S01]  /*1b680*/  IMAD.WIDE R244, R183, 0x4, R208 ;  /* 0x00000004b7f47825 */ /* 0x002fe200078e02d0 */
[----:B------:R1:W-:Y:S01]  /*1b690*/  STL.64 [R1+0x298], R154 ;  /* 0x0002989a01007387 */ /* 0x0003e20000100a00 */
[----:B------:R-:W-:Y:S01]  /*1b6a0*/  ISETP.GE.U32.AND P6, PT, R212, 0x7ffffda6, PT ;  /* 0x7ffffda6d400780c */ /* 0x000fe20003fc6070 */
[----:B------:R-:W3:Y:S02]  /*1b6b0*/  LDC R215, c[0x0][0x230] ;  /* 0x00008c00ffd77b82 */ /* 0x000ee40000000800 */
[----:B------:R-:W3:Y:S04]  /*1b6c0*/  LDL.LU.64 R208, [R1+0x220] ;  /* 0x0002200001d07983 */ /* 0x000ee80000300a00 */
[----:B------:R-:W-:Y:S01]  /*1b6d0*/  LDGSTS.E [R243+0x3400c], desc[UR60][R154.64], !P3 ;  /* 0x3400c0009af37fae */ /* 0x000fe2000d92187c */
[----:B------:R-:W-:Y:S01]  /*1b6e0*/  ISETP.GE.U32.AND P1, PT, R184, 0x7ffffda5, PT ;  /* 0x7ffffda5b800780c */ /* 0x000fe20003f26070 */
[----:B------:R-:W3:Y:S02]  /*1b6f0*/  LDC R214, c[0x0][0x230] ;  /* 0x00008c00ffd67b82 */ /* 0x000ee40000000800 */
[----:B------:R-:W-:Y:S04]  /*1b700*/  STL.64 [R1+0x290], R244 ;  /* 0x000290f401007387 */ /* 0x000fe80000100a00 */
[----:B------:R1:W-:Y:S04]  /*1b710*/  LDGSTS.E [R243+0x38000], desc[UR60][R244.64], !P4 ;  /* 0x38000000f4f37fae */ /* 0x0003e8000e12187c */
[----:B-1----:R-:W3:Y:S01]  /*1b720*/  LDL.LU.64 R154, [R1+0x210] ;  /* 0x00021000019a7983 */ /* 0x002ee20000300a00 */
[----:B------:R-:W-:Y:S01]  /*1b730*/  IADD3 R184, R213, -0x1f9, RZ ;  /* 0xfffffe07d5b87810 */ /* 0x000fe20007ffe0ff */
[----:B------:R-:W-:Y:S01]  /*1b740*/  VIADD R212, R236, 0xfffffe06 ;  /* 0xfffffe06ecd47836 */ /* 0x000fe20000000000 */
[----:B------:R-:W1:Y:S02]  /*1b750*/  LDC R213, c[0x0][0x230] ;  /* 0x00008c00ffd57b82 */ /* 0x000e640000000800 */
[----:B------:R-:W-:Y:S01]  /*1b760*/  ISETP.GE.U32.AND P2, PT, R184, 0x7ffffd88, PT ;  /* 0x7ffffd88b800780c */ /* 0x000fe20003f46070 */
[----:B------:R-:W-:-:S05]  /*1b770*/  IMAD.WIDE R4, R183, 0x4, R4 ;  /* 0x00000004b7047825 */ /* 0x000fca00078e0204 */
[----:B------:R-:W1:Y:S01]  /*1b780*/  LDC R236, c[0x0][0x230] ;  /* 0x00008c00ffec7b82 */ /* 0x000e620000000800 */
[----:B------:R1:W-:Y:S04]  /*1b790*/  STL.64 [R1+0x288], R4 ;  /* 0x0002880401007387 */ /* 0x0003e80000100a00 */
[----:B------:R-:W-:Y:S01]  /*1b7a0*/  LDGSTS.E [R243+0x38004], desc[UR60][R4.64], !P5 ;  /* 0x3800400004f37fae */ /* 0x000fe2000e92187c */
[----:B------:R-:W-:-:S03]  /*1b7b0*/  ISETP.GE.U32.AND P3, PT, R212, 0x7ffffd87, PT ;  /* 0x7ffffd87d400780c */ /* 0x000fc60003f66070 */
[----:B-1----:R-:W3:Y:S01]  /*1b7c0*/  LDL.LU.64 R4, [R1+0x200] ;  /* 0x0002000001047983 */ /* 0x002ee20000300a00 */
[----:B------:R-:W-:-:S05]  /*1b7d0*/  IMAD.WIDE R244, R183, 0x4, R246 ;  /* 0x00000004b7f47825 */ /* 0x000fca00078e02f6 */
[----:B------:R-:W-:Y:S04]  /*1b7e0*/  STL.64 [R1+0x280], R244 ;  /* 0x000280f401007387 */ /* 0x000fe80000100a00 */
[----:B------:R-:W3:Y:S04]  /*1b7f0*/  LDL.LU.64 R246, [R1+0x1f8] ;  /* 0x0001f80001f67983 */ /* 0x000ee80000300a00 */
[----:B------:R-:W-:Y:S01]  /*1b800*/  LDGSTS.E [R243+0x38008], desc[UR60][R244.64], !P6 ;  /* 0x38008000f4f37fae */ /* 0x000fe2000f12187c */
[----:B--2---:R-:W-:-:S05]  /*1b810*/  IMAD.WIDE R170, R183, 0x4, R170 ;  /* 0x00000004b7aa7825 */ /* 0x004fca00078e02aa */
[----:B------:R1:W-:Y:S04]  /*1b820*/  STL.64 [R1+0x278], R170 ;  /* 0x000278aa01007387 */ /* 0x0003e80000100a00 */
[----:B------:R-:W-:Y:S04]  /*1b830*/  LDGSTS.E [R243+0x3800c], desc[UR60][R170.64], !P1 ;  /* 0x3800c000aaf37fae */ /* 0x000fe8000c92187c */
[----:B-1----:R-:W2:Y:S01]  /*1b840*/  LDL.LU.64 R170, [R1+0x1f0] ;  /* 0x0001f00001aa7983 */ /* 0x002ea20000300a00 */
[----:B----4-:R-:W-:-:S05]  /*1b850*/  IMAD.WIDE R6, R183, 0x4, R6 ;  /* 0x00000004b7067825 */ /* 0x010fca00078e0206 */
[----:B------:R1:W-:Y:S04]  /*1b860*/  STL.64 [R1+0x270], R6 ;  /* 0x0002700601007387 */ /* 0x0003e80000100a00 */
[----:B------:R-:W4:Y:S04]  /*1b870*/  LDL.LU.64 R248, [R1+0x1e0] ;  /* 0x0001e00001f87983 */ /* 0x000f280000300a00 */
[----:B------:R1:W-:Y:S01]  /*1b880*/  LDGSTS.E [R243+0x3c000], desc[UR60][R6.64], !P2 ;  /* 0x3c00000006f37fae */ /* 0x0003e2000d12187c */
[----:B---3--:R-:W-:-:S05]  /*1b890*/  IMAD.WIDE R208, R183, 0x4, R208 ;  /* 0x00000004b7d07825 */ /* 0x008fca00078e02d0 */
[----:B------:R-:W-:Y:S01]  /*1b8a0*/  LDGSTS.E [R243+0x3c004], desc[UR60][R208.64], !P3 ;  /* 0x3c004000d0f37fae */ /* 0x000fe2000d92187c */
[----:B-1----:R-:W-:-:S03]  /*1b8b0*/  IMAD.WIDE R6, R183, 0x4, R154 ;  /* 0x00000004b7067825 */ /* 0x002fc600078e029a */
[----:B------:R-:W3:Y:S04]  /*1b8c0*/  LDL.LU.64 R154, [R1+0x1d0] ;  /* 0x0001d000019a7983 */ /* 0x000ee80000300a00 */
[----:B------:R1:W-:Y:S04]  /*1b8d0*/  STL.64 [R1+0x268], R208 ;  /* 0x000268d001007387 */ /* 0x0003e80000100a00 */
[----:B------:R1:W-:Y:S04]  /*1b8e0*/  STL.64 [R1+0x260], R6 ;  /* 0x0002600601007387 */ /* 0x0003e80000100a00 */
[----:B-1----:R-:W4:Y:S01]  /*1b8f0*/  LDL.LU.64 R208, [R1+0x1c0] ;  /* 0x0001c00001d07983 */ /* 0x002f220000300a00 */
[----:B------:R-:W-:-:S02]  /*1b900*/  VIADD R184, R224, 0xfffffe05 ;  /* 0xfffffe05e0b87836 */ /* 0x000fc40000000000 */
[----:B------:R-:W-:Y:S01]  /*1b910*/  VIADD R212, R231, 0xfffffe04 ;  /* 0xfffffe04e7d47836 */ /* 0x000fe20000000000 */
[----:B------:R-:W1:Y:S01]  /*1b920*/  S2R R239, SR_TID.X ;  /* 0x0000000000ef7919 */ /* 0x000e620000002100 */
[----:B------:R-:W1:Y:S01]  /*1b930*/  LDC R231, c[0x0][0x230] ;  /* 0x00008c00ffe77b82 */ /* 0x000e620000000800 */
[----:B------:R-:W-:Y:S02]  /*1b940*/  ISETP.GE.U32.AND P4, PT, R184, 0x7ffffd86, PT ;  /* 0x7ffffd86b800780c */ /* 0x000fe40003f86070 */
[----:B------:R-:W-:Y:S01]  /*1b950*/  ISETP.GE.U32.AND P5, PT, R212, 0x7ffffd85, PT ;  /* 0x7ffffd85d400780c */ /* 0x000fe20003fa6070 */
[----:B------:R-:W-:Y:S01]  /*1b960*/  VIADD R212, R225, 0xfffffe62 ;  /* 0xfffffe62e1d47836 */ /* 0x000fe20000000000 */
[----:B------:R-:W-:-:S03]  /*1b970*/  IADD3 R184, R230, -0x19d, RZ ;  /* 0xfffffe63e6b87810 */ /* 0x000fc60007ffe0ff */
[----:B------:R-:W1:Y:S01]  /*1b980*/  LDC R230, c[0x0][0x230] ;  /* 0x00008c00ffe67b82 */ /* 0x000e620000000800 */
[----:B------:R-:W-:Y:S01]  /*1b990*/  ISETP.GE.U32.AND P6, PT, R184, 0x7ffffde4, PT ;  /* 0x7ffffde4b800780c */ /* 0x000fe20003fc6070 */
[----:B------:R-:W-:Y:S01]  /*1b9a0*/  VIADD R184, R237, 0xfffffe61 ;  /* 0xfffffe61edb87836 */ /* 0x000fe20000000000 */
[----:B------:R-:W-:Y:S01]  /*1b9b0*/  ISETP.GE.U32.AND P1, PT, R212, 0x7ffffde3, PT ;  /* 0x7ffffde3d400780c */ /* 0x000fe20003f26070 */
[----:B------:R-:W-:Y:S02]  /*1b9c0*/  VIADD R212, R215, 0xfffffe60 ;  /* 0xfffffe60d7d47836 */ /* 0x000fe40000000000 */
[----:B------:R-:W-:Y:S01]  /*1b9d0*/  LDGSTS.E [R243+0x3c008], desc[UR60][R6.64], !P4 ;  /* 0x3c00800006f37fae */ /* 0x000fe2000e12187c */
[----:B------:R-:W-:Y:S01]  /*1b9e0*/  IMAD.WIDE R4, R183, 0x4, R4 ;  /* 0x00000004b7047825 */ /* 0x000fe200078e0204 */
[----:B------:R-:W-:Y:S01]  /*1b9f0*/  ISETP.GE.U32.AND P2, PT, R184, 0x7ffffde2, PT ;  /* 0x7ffffde2b800780c */ /* 0x000fe20003f46070 */
[----:B------:R-:W1:Y:S01]  /*1ba00*/  LDC R225, c[0x0][0x230] ;  /* 0x00008c00ffe17b82 */ /* 0x000e620000000800 */
[----:B------:R-:W-:-:S02]  /*1ba10*/  ISETP.GE.U32.AND P3, PT, R212, 0x7ffffde1, PT ;  /* 0x7ffffde1d400780c */ /* 0x000fc40003f66070 */
[----:B------:R4:W-:Y:S04]  /*1ba20*/  LDGSTS.E [R243+0x3c00c], desc[UR60][R4.64], !P5 ;  /* 0x3c00c00004f37fae */ /* 0x0009e8000e92187c */
[----:B------:R-:W4:Y:S01]  /*1ba30*/  LDL.LU.64 R6, [R1+0x1b0] ;  /* 0x0001b00001067983 */ /* 0x000f220000300a00 */
[----:B------:R-:W1:Y:S03]  /*1ba40*/  LDC R215, c[0x0][0x230] ;  /* 0x00008c00ffd77b82 */ /* 0x000e660000000800 */
[----:B------:R3:W-:Y:S01]  /*1ba50*/  STL.64 [R1+0x258], R4 ;  /* 0x0002580401007387 */ /* 0x0007e20000100a00 */
[----:B------:R-:W-:Y:S02]  /*1ba60*/  VIADD R212, R213, 0xfffffe42 ;  /* 0xfffffe42d5d47836 */ /* 0x000fe40000000000 */
[----:B------:R-:W-:-:S04]  /*1ba70*/  IMAD.WIDE R244, R183, 0x4, R246 ;  /* 0x00000004b7f47825 */ /* 0x000fc800078e02f6 */
[C---:B--2---:R-:W-:Y:S01]  /*1ba80*/  IMAD.WIDE R170, R183.reuse, 0x4, R170 ;  /* 0x00000004b7aa7825 */ /* 0x044fe200078e02aa */
[----:B------:R-:W-:Y:S03]  /*1ba90*/  STL.64 [R1+0x250], R244 ;  /* 0x000250f401007387 */ /* 0x000fe60000100a00 */
[C---:B---3--:R-:W-:Y:S01]  /*1baa0*/  IMAD.WIDE R154, R183.reuse, 0x4, R154 ;  /* 0x00000004b79a7825 */ /* 0x048fe200078e029a */
[----:B------:R-:W2:Y:S01]  /*1bab0*/  LDL.LU.64 R4, [R1+0x1a0] ;  /* 0x0001a00001047983 */ /* 0x000ea20000300a00 */
[----:B------:R-:W-:Y:S01]  /*1bac0*/  IADD3 R184, R214, -0x1bd, RZ ;  /* 0xfffffe43d6b87810 */ /* 0x000fe20007ffe0ff */
[----:B------:R-:W3:Y:S02]  /*1bad0*/  LDC R224, c[0x0][0x230] ;  /* 0x00008c00ffe07b82 */ /* 0x000ee40000000800 */
[----:B------:R4:W-:Y:S04]  /*1bae0*/  STL.64 [R1+0xec8], R242 ;  /* 0x000ec8f201007387 */ /* 0x0009e80000100a00 */
[----:B------:R-:W3:Y:S01]  /*1baf0*/  LDL.LU.64 R246, [R1+0x190] ;  /* 0x0001900001f67983 */ /* 0x000ee20000300a00 */
[----:B------:R-:W-:Y:S01]  /*1bb00*/  ISETP.GE.U32.AND P5, PT, R212, 0x7ffffdc3, PT ;  /* 0x7ffffdc3d400780c */ /* 0x000fe20003fa6070 */
[----:B------:R-:W3:Y:S02]  /*1bb10*/  LDC R214, c[0x0][0x230] ;  /* 0x00008c00ffd67b82 */ /* 0x000ee40000000800 */
[----:B------:R-:W-:Y:S01]  /*1bb20*/  LDGSTS.E [R9+0x30000], desc[UR60][R244.64], !P6 ;  /* 0x30000000f4097fae */ /* 0x000fe2000f12187c */
[----:B----4-:R-:W-:-:S03]  /*1bb30*/  IMAD.WIDE R242, R183, 0x4, R248 ;  /* 0x00000004b7f27825 */ /* 0x010fc600078e02f8 */
[----:B------:R4:W-:Y:S02]  /*1bb40*/  STL.64 [R1+0x248], R170 ;  /* 0x000248aa01007387 */ /* 0x0009e40000100a00 */
[----:B------:R-:W3:Y:S02]  /*1bb50*/  LDC R213, c[0x0][0x230] ;  /* 0x00008c00ffd57b82 */ /* 0x000ee40000000800 */
[----:B------:R-:W-:Y:S04]  /*1bb60*/  LDGSTS.E [R9+0x30004], desc[UR60][R170.64], !P1 ;  /* 0x30004000aa097fae */ /* 0x000fe8000c92187c */
[----:B------:R-:W-:Y:S01]  /*1bb70*/  STL.64 [R1+0x240], R242 ;  /* 0x000240f201007387 */ /* 0x000fe20000100a00 */
[----:B------:R-:W-:-:S03]  /*1bb80*/  IADD3 R212, R236, -0x1dd, RZ ;  /* 0xfffffe23ecd47810 */ /* 0x000fc60007ffe0ff */
[----:B------:R2:W-:Y:S04]  /*1bb90*/  LDGSTS.E [R9+0x30008], desc[UR60][R242.64], !P2 ;  /* 0x30008000f2097fae */ /* 0x0005e8000d12187c */
[----:B----4-:R-:W4:Y:S01]  /*1bba0*/  LDL.LU.64 R170, [R1+0x180] ;  /* 0x0001800001aa7983 */ /* 0x010f220000300a00 */
[----:B------:R-:W-:-:S03]  /*1bbb0*/  IMAD.WIDE R236, R183, 0x4, R208 ;  /* 0x00000004b7ec7825 */ /* 0x000fc600078e02d0 */
[----:B------:R1:W-:Y:S04]  /*1bbc0*/  STL.64 [R1+0x238], R154 ;  /* 0x0002389a01007387 */ /* 0x0003e80000100a00 */
[----:B------:R-:W-:Y:S04]  /*1bbd0*/  LDGSTS.E [R9+0x3000c], desc[UR60][R154.64], !P3 ;  /* 0x3000c0009a097fae */ /* 0x000fe8000d92187c */
[----:B-1----:R-:W4:Y:S04]  /*1bbe0*/  LDL.LU.64 R154, [R1+0x170] ;  /* 0x00017000019a7983 */ /* 0x002f280000300a00 */
[----:B------:R-:W4:Y:S01]  /*1bbf0*/  LDL.LU.64 R208, [R1+0x160] ;  /* 0x0001600001d07983 */ /* 0x000f220000300a00 */
[----:B------:R-:W-:Y:S01]  /*1bc00*/  ISETP.GE.U32.AND P4, PT, R184, 0x7ffffdc4, PT ;  /* 0x7ffffdc4b800780c */ /* 0x000fe20003f86070 */
[----:B------:R-:W-:-:S02]  /*1bc10*/  VIADD R184, R231, 0xfffffe41 ;  /* 0xfffffe41e7b87836 */ /* 0x000fc40000000000 */
[----:B------:R-:W-:Y:S01]  /*1bc20*/  IMAD.WIDE R6, R183, 0x4, R6 ;  /* 0x00000004b7067825 */ /* 0x000fe200078e0206 */
[----:B------:R-:W-:Y:S01]  /*1bc30*/  ISETP.GE.U32.AND P2, PT, R212, 0x7ffffda4, PT ;  /* 0x7ffffda4d400780c */ /* 0x000fe20003f46070 */
[----:B------:R-:W-:Y:S01]  /*1bc40*/  STL.64 [R1+0x230], R236 ;  /* 0x000230ec01007387 */ /* 0x000fe20000100a00 */
[----:B------:R-:W-:Y:S01]  /*1bc50*/  ISETP.GE.U32.AND P6, PT, R184, 0x7ffffdc2, PT ;  /* 0x7ffffdc2b800780c */ /* 0x000fe20003fc6070 */
[----:B------:R-:W-:Y:S01]  /*1bc60*/  VIADD R184, R230, 0xfffffe40 ;  /* 0xfffffe40e6b87836 */ /* 0x000fe20000000000 */
[----:B------:R-:W-:Y:S01]  /*1bc70*/  LOP3.LUT R239, R239, 0x7f, RZ, 0xc0, !PT ;  /* 0x0000007fefef7812 */ /* 0x000fe200078ec0ff */
[----:B------:R1:W-:Y:S01]  /*1bc80*/  STL.64 [R1+0x228], R6 ;  /* 0x0002280601007387 */ /* 0x0003e20000100a00 */
[----:B------:R-:W4:Y:S02]  /*1bc90*/  LDC R230, c[0x0][0x230] ;  /* 0x00008c00ffe67b82 */ /* 0x000f240000000800 */
[----:B------:R-:W-:Y:S01]  /*1bca0*/  ISETP.GE.U32.AND P1, PT, R184, 0x7ffffdc1, PT ;  /* 0x7ffffdc1b800780c */ /* 0x000fe20003f26070 */
[----:B------:R-:W-:Y:S01]  /*1bcb0*/  VIADD R184, R225, 0xfffffe22 ;  /* 0xfffffe22e1b87836 */ /* 0x000fe20000000000 */
[----:B------:R3:W-:Y:S04]  /*1bcc0*/  LDGSTS.E [R9+0x34000], desc[UR60][R236.64], !P4 ;  /* 0x34000000ec097fae */ /* 0x0007e8000e12187c */
[----:B------:R-:W-:Y:S01]  /*1bcd0*/  LDGSTS.E [R9+0x34004], desc[UR60][R6.64], !P5 ;  /* 0x3400400006097fae */ /* 0x000fe2000e92187c */
[----:B------:R-:W-:Y:S01]  /*1bce0*/  ISETP.GE.U32.AND P3, PT, R184, 0x7ffffda3, PT ;  /* 0x7ffffda3b800780c */ /* 0x000fe20003f66070 */
[----:B--2---:R-:W-:-:S02]  /*1bcf0*/  IMAD.WIDE R242, R183, 0x4, R4 ;  /* 0x00000004b7f27825 */ /* 0x004fc400078e0204 */
[----:B-1----:R-:W2:Y:S01]  /*1bd00*/  LDL.LU.64 R6, [R1+0x150] ;  /* 0x0001500001067983 */ /* 0x002ea20000300a00 */
[----:B------:R-:W1:Y:S03]  /*1bd10*/  LDC R225, c[0x0][0x230] ;  /* 0x00008c00ffe17b82 */ /* 0x000e660000000800 */
[----:B------:R-:W2:Y:S01]  /*1bd20*/  LDL.LU.64 R4, [R1+0x140] ;  /* 0x0001400001047983 */ /* 0x000ea20000300a00 */
[----:B---3--:R-:W-:-:S03]  /*1bd30*/  IMAD.WIDE R236, R183, 0x4, R246 ;  /* 0x00000004b7ec7825 */ /* 0x008fc600078e02f6 */
[----:B------:R-:W-:Y:S01]  /*1bd40*/  STL.64 [R1+0x220], R242 ;  /* 0x000220f201007387 */ /* 0x000fe20000100a00 */
[----:B------:R-:W3:Y:S03]  /*1bd50*/  LDC R231, c[0x0][0x230] ;  /* 0x00008c00ffe77b82 */ /* 0x000ee60000000800 */
[----:B------:R-:W-:Y:S04]  /*1bd60*/  LDGSTS.E [R9+0x34008], desc[UR60][R242.64], !P6 ;  /* 0x34008000f2097fae */ /* 0x000fe8000f12187c */
[----:B------:R-:W-:Y:S04]  /*1bd70*/  STL.64 [R1+0x218], R236 ;  /* 0x000218ec01007387 */ /* 0x000fe80000100a00 */
[----:B------:R1:W-:Y:S01]  /*1bd80*/  LDGSTS.E [R9+0x3400c], desc[UR60][R236.64], !P1 ;  /* 0x3400c000ec097fae */ /* 0x0003e2000c92187c */
[----:B----4-:R-:W-:-:S05]  /*1bd90*/  IMAD.WIDE R170, R183, 0x4, R170 ;  /* 0x00000004b7aa7825 */ /* 0x010fca00078e02aa */
[----:B------:R4:W-:Y:S04]  /*1bda0*/  STL.64 [R1+0x210], R170 ;  /* 0x000210aa01007387 */ /* 0x0009e80000100a00 */
[----:B------:R3:W-:Y:S01]  /*1bdb0*/  LDGSTS.E [R9+0x38000], desc[UR60][R170.64], !P2 ;  /* 0x38000000aa097fae */ /* 0x0007e2000d12187c */
[----:B------:R-:W-:-:S03]  /*1bdc0*/  IMAD.WIDE R154, R183, 0x4, R154 ;  /* 0x00000004b79a7825 */ /* 0x000fc600078e029a */
[----:B----4-:R-:W3:Y:S01]  /*1bdd0*/  LDL.LU.64 R170, [R1+0x130] ;  /* 0x0001300001aa7983 */ /* 0x010ee20000300a00 */
[----:B-1----:R-:W-:-:S03]  /*1bde0*/  IMAD.WIDE R236, R183, 0x4, R208 ;  /* 0x00000004b7ec7825 */ /* 0x002fc600078e02d0 */
[----:B------:R1:W-:Y:S04]  /*1bdf0*/  STL.64 [R1+0x208], R154 ;  /* 0x0002089a01007387 */ /* 0x0003e80000100a00 */
[----:B------:R4:W-:Y:S04]  /*1be00*/  LDGSTS.E [R9+0x38004], desc[UR60][R154.64], !P3 ;  /* 0x380040009a097fae */ /* 0x0009e8000d92187c */
[----:B-1----:R-:W4:Y:S04]  /*1be10*/  LDL.LU.64 R154, [R1+0x120] ;  /* 0x00012000019a7983 */ /* 0x002f280000300a00 */
[----:B------:R1:W-:Y:S04]  /*1be20*/  STL.64 [R1+0x200], R236 ;  /* 0x000200ec01007387 */ /* 0x0003e80000100a00 */
[----:B------:R-:W4:Y:S01]  /*1be30*/  LDL.LU.64 R208, [R1+0x110] ;  /* 0x0001100001d07983 */ /* 0x000f220000300a00 */
[----:B------:R-:W-:-:S02]  /*1be40*/  VIADD R212, R214, 0xfffffe21 ;  /* 0xfffffe21d6d47836 */ /* 0x000fc40000000000 */
[----:B------:R-:W1:Y:S03]  /*1be50*/  LDC R214, c[0x0][0x230] ;  /* 0x00008c00ffd67b82 */ /* 0x000e660000000800 */
[----:B------:R-:W-:Y:S02]  /*1be60*/  ISETP.GE.U32.AND P4, PT, R212, 0x7ffffda2, PT ;  /* 0x7ffffda2d400780c */ /* 0x000fe40003f86070 */
[----:B------:R-:W-:-:S03]  /*1be70*/  IADD3 R212, R215, -0x1fd, RZ ;  /* 0xfffffe03d7d47810 */ /* 0x000fc60007ffe0ff */
[----:B------:R-:W1:Y:S01]  /*1be80*/  LDC R215, c[0x0][0x230] ;  /* 0x00008c00ffd77b82 */ /* 0x000e620000000800 */
[----:B------:R-:W-:Y:S01]  /*1be90*/  VIADD R184, R224, 0xfffffe20 ;  /* 0xfffffe20e0b87836 */ /* 0x000fe20000000000 */
[----:B------:R-:W-:Y:S01]  /*1bea0*/  ISETP.GE.U32.AND P6, PT, R212, 0x7ffffd84, PT ;  /* 0x7ffffd84d400780c */ /* 0x000fe20003fc6070 */
[----:B------:R-:W-:-:S03]  /*1beb0*/  VIADD R212, R213, 0xfffffe00 ;  /* 0xfffffe00d5d47836 */ /* 0x000fc60000000000 */
[----:B------:R-:W-:Y:S01]  /*1bec0*/  ISETP.GE.U32.AND P5, PT, R184, 0x7ffffda1, PT ;  /* 0x7ffffda1b800780c */ /* 0x000fe20003fa6070 */
[----:B------:R-:W-:Y:S01]  /*1bed0*/  VIADD R184, R230, 0xfffffe02 ;  /* 0xfffffe02e6b87836 */ /* 0x000fe20000000000 */
[----:B------:R-:W2:Y:S01]  /*1bee0*/  LDC R224, c[0x0][0x230] ;  /* 0x00008c00ffe07b82 */ /* 0x000ea20000000800 */
[----:B------:R-:W-:Y:S01]  /*1bef0*/  ISETP.GE.AND P2, PT, R239, R212, PT ;  /* 0x000000d4ef00720c */ /* 0x000fe20003f46270 */
[----:B------:R-:W-:Y:S01]  /*1bf00*/  LDGSTS.E [R9+0x38008], desc[UR60][R236.64], !P4 ;  /* 0x38008000ec097fae */ /* 0x000fe2000e12187c */
[----:B------:R-:W-:Y:S02]  /*1bf10*/  ISETP.GT.AND P3, PT, R0, 0x27f, PT ;  /* 0x0000027f0000780c */ /* 0x000fe40003f64270 */
[----:B------:R-:W-:Y:S02]  /*1bf20*/  ISETP.GE.U32.AND P1, PT, R184, 0x7ffffd83, PT ;  /* 0x7ffffd83b800780c */ /* 0x000fe40003f26070 */
[----:B------:R-:W-:Y:S01]  /*1bf30*/  SEL R184, RZ, 0x4, P2 ;  /* 0x00000004ffb87807 */ /* 0x000fe20001000000 */
[----:B-1----:R-:W-:Y:S01]  /*1bf40*/  VIADD R213, R214, 0xfffffe01 ;  /* 0xfffffe01d6d57836 */ /* 0x002fe20000000000 */
[----:B------:R-:W1:Y:S02]  /*1bf50*/  LDC R230, c[0x0][0x230] ;  /* 0x00008c00ffe67b82 */ /* 0x000e640000000800 */
[----:B------:R-:W-:-:S04]  /*1bf60*/  SEL R184, R184, RZ, P3 ;  /* 0x000000ffb8b87207 */ /* 0x000fc80001800000 */
[----:B------:R-:W-:Y:S01]  /*1bf70*/  ISETP.NE.U32.AND P3, PT, R184, RZ, PT ;  /* 0x000000ffb800720c */ /* 0x000fe20003f65070 */
[----:B------:R-:W-:Y:S01]  /*1bf80*/  VIADD R184, R215, 0xfffffdfe ;  /* 0xfffffdfed7b87836 */ /* 0x000fe20000000000 */
[----:B------:R-:W-:Y:S01]  /*1bf90*/  ISETP.GE.U32.AND P2, PT, R212, 0x7ffffd81, PT ;  /* 0x7ffffd81d400780c */ /* 0x000fe20003f46070 */
[----:B------:R-:W1:Y:S01]  /*1bfa0*/  LDC R239, c[0x0][0x230] ;  /* 0x00008c00ffef7b82 */ /* 0x000e620000000800 */
[----:B------:R-:W-:Y:S02]  /*1bfb0*/  IADD3 R212, R225, -0x201, RZ ;  /* 0xfffffdffe1d47810 */ /* 0x000fe40007ffe0ff */
[----:B------:R-:W-:-:S05]  /*1bfc0*/  ISETP.GE.U32.AND P4, PT, R213, 0x7ffffd82, PT ;  /* 0x7ffffd82d500780c */ /* 0x000fca0003f86070 */
[----:B------:R-:W1:Y:S01]  /*1bfd0*/  LDC R213, c[0x0][0x230] ;  /* 0x00008c00ffd57b82 */ /* 0x000e620000000800 */
[----:B--2---:R-:W-:-:S04]  /*1bfe0*/  IMAD.WIDE R6, R183, 0x4, R6 ;  /* 0x00000004b7067825 */ /* 0x004fc800078e0206 */
[----:B------:R-:W-:Y:S01]  /*1bff0*/  IMAD.WIDE R4, R183, 0x4, R4 ;  /* 0x00000004b7047825 */ /* 0x000fe200078e0204 */
[----:B------:R2:W-:Y:S04]  /*1c000*/  STL.64 [R1+0x1f8], R6 ;  /* 0x0001f80601007387 */ /* 0x0005e80000100a00 */
[----:B------:R1:W-:Y:S04]  /*1c010*/  STL.64 [R1+0x1f0], R4 ;  /* 0x0001f00401007387 */ /* 0x0003e80000100a00 */
[----:B------:R-:W4:Y:S04]  /*1c020*/  LDL.LU.64 R214, [R1+0xf0] ;  /* 0x0000f00001d67983 */ /* 0x000f280000300a00 */
[----:B------:R-:W4:Y:S04]  /*1c030*/  LDL.LU.64 R236, [R1+0xd0] ;  /* 0x0000d00001ec7983 */ /* 0x000f280000300a00 */
[----:B------:R-:W4:Y:S04]  /*1c040*/  LDL.LU.64 R242, [R1+0xb0] ;  /* 0x0000b00001f27983 */ /* 0x000f280000300a00 */
[----:B------:R-:W4:Y:S04]  /*1c050*/  LDL.LU.64 R244, [R1+0x90] ;  /* 0x0000900001f47983 */ /* 0x000f280000300a00 */
[----:B------:R-:W4:Y:S04]  /*1c060*/  LDL.LU.64 R248, [R1+0x70] ;  /* 0x0000700001f87983 */ /* 0x000f280000300a00 */
[----:B------:R4:W-:Y:S01]  /*1c070*/  LDGSTS.E [R9+0x3800c], desc[UR60][R6.64], !P5 ;  /* 0x3800c00006097fae */ /* 0x0009e2000e92187c */
[----:B------:R-:W-:Y:S01]  /*1c080*/  ISETP.GE.U32.AND P5, PT, R212, 0x7ffffd80, PT ;  /* 0x7ffffd80d400780c */ /* 0x000fe20003fa6070 */
[----:B------:R-:W-:-:S02]  /*1c090*/  VIADD R212, R224, 0xfffffdfc ;  /* 0xfffffdfce0d47836 */ /* 0x000fc40000000000 */
[----:B------:R-:W4:Y:S04]  /*1c0a0*/  LDL.LU.64 R246, [R1+0x58] ;  /* 0x0000580001f67983 */ /* 0x000f280000300a00 */
[----:B------:R-:W-:Y:S04]  /*1c0b0*/  LDGSTS.E [R9+0x3c000], desc[UR60][R4.64], !P6 ;  /* 0x3c00000004097fae */ /* 0x000fe8000f12187c */
[----:B--2---:R-:W2:Y:S01]  /*1c0c0*/  LDL.LU.64 R6, [R1+0x40] ;  /* 0x0000400001067983 */ /* 0x004ea20000300a00 */
[----:B---3--:R-:W-:-:S03]  /*1c0d0*/  IMAD.WIDE R170, R183, 0x4, R170 ;  /* 0x00000004b7aa7825 */ /* 0x008fc600078e02aa */
[----:B-1----:R-:W3:Y:S04]  /*1c0e0*/  LDL.LU.64 R4, [R1+0x28] ;  /* 0x0000280001047983 */ /* 0x002ee80000300a00 */
[----:B------:R-:W3:Y:S04]  /*1c0f0*/  LDL.LU.64 R224, [R1+0xf8] ;  /* 0x0000f80001e07983 */ /* 0x000ee80000300a00 */
[----:B------:R-:W-:Y:S04]  /*1c100*/  STL.64 [R1+0x1e8], R170 ;  /* 0x0001e8aa01007387 */ /* 0x000fe80000100a00 */
[----:B------:R1:W-:Y:S04]  /*1c110*/  STL.64 [R1+0xe98], R182 ;  /* 0x000e98b601007387 */ /* 0x0003e80000100a00 */
[----:B------:R-:W-:Y:S01]  /*1c120*/  LDGSTS.E [R9+0x3c004], desc[UR60][R170.64], !P1 ;  /* 0x3c004000aa097fae */ /* 0x000fe2000c92187c */
[----:B----4-:R-:W-:-:S05]  /*1c130*/  IMAD.WIDE R154, R183, 0x4, R154 ;  /* 0x00000004b79a7825 */ /* 0x010fca00078e029a */
[----:B------:R-:W-:Y:S01]  /*1c140*/  LDGSTS.E [R9+0x3c008], desc[UR60][R154.64], !P4 ;  /* 0x3c0080009a097fae */ /* 0x000fe2000e12187c */
[----:B------:R-:W-:-:S03]  /*1c150*/  IMAD.WIDE R208, R183, 0x4, R208 ;  /* 0x00000004b7d07825 */ /* 0x000fc600078e02d0 */
[----:B-1----:R-:W4:Y:S04]  /*1c160*/  LDL.LU.64 R182, [R1+0x100] ;  /* 0x0001000001b67983 */ /* 0x002f280000300a00 */
[----:B------:R1:W-:Y:S04]  /*1c170*/  STL.64 [R1+0x1e0], R154 ;  /* 0x0001e09a01007387 */ /* 0x0003e80000100a00 */
[----:B------:R-:W4:Y:S04]  /*1c180*/  LDL.LU.64 R170, [R1+0xef8] ;  /* 0x000ef80001aa7983 */ /* 0x000f280000300a00 */
[----:B------:R1:W-:Y:S04]  /*1c190*/  STL.64 [R1+0x1d8], R208 ;  /* 0x0001d8d001007387 */ /* 0x0003e80000100a00 */
[----:B-1----:R-:W4:Y:S04]  /*1c1a0*/  LDL.LU.64 R154, [R1+0xef0] ;  /* 0x000ef000019a7983 */ /* 0x002f280000300a00 */
[----:B------:R3:W-:Y:S01]  /*1c1b0*/  LDGSTS.E [R9+0x3c00c], desc[UR60][R208.64], !P2 ;  /* 0x3c00c000d0097fae */ /* 0x0007e2000d12187c */
[----:B------:R-:W-:-:S03]  /*1c1c0*/  ISETP.GE.U32.AND P6, PT, R184, 0x7ffffd7f, PT ;  /* 0x7ffffd7fb800780c */ /* 0x000fc60003fc6070 */
[----:B------:R-:W4:Y:S01]  /*1c1d0*/  LDL.LU.64 R208, [R1+0xee8] ;  /* 0x000ee80001d07983 */ /* 0x000f220000300a00 */
[----:B------:R-:W-:-:S03]  /*1c1e0*/  VIADD R184, R230, 0xfffffdfd ;  /* 0xfffffdfde6b87836 */ /* 0x000fc60000000000 */
[----:B------:R-:W-:Y:S02]  /*1c1f0*/  STL.64 [R1+0xea0], R8 ;  /* 0x000ea00801007387 */ /* 0x000fe40000100a00 */
[----:B------:R-:W-:Y:S02]  /*1c200*/  ISETP.GE.U32.AND P1, PT, R184, 0x7ffffd7e, PT ;  /* 0x7ffffd7eb800780c */ /* 0x000fe40003f26070 */
[----:B------:R-:W-:Y:S01]  /*1c210*/  IADD3 R184, R231, -0x221, RZ ;  /* 0xfffffddfe7b87810 */ /* 0x000fe20007ffe0ff */
[----:B------:R1:W-:Y:S01]  /*1c220*/  STL.64 [R1+0xe88], R238 ;  /* 0x000e88ee01007387 */ /* 0x0003e20000100a00 */
[----:B------:R-:W-:Y:S02]  /*1c230*/  ISETP.GE.U32.AND P4, PT, R212, 0x7ffffd7d, PT ;  /* 0x7ffffd7dd400780c */ /* 0x000fe40003f86070 */
[----:B------:R-:W-:Y:S01]  /*1c240*/  ISETP.GE.U32.AND P2, PT, R184, 0x7ffffd60, PT ;  /* 0x7ffffd60b800780c */ /* 0x000fe20003f46070 */
[----:B------:R-:W-:Y:S01]  /*1c250*/  VIADD R184, R213, 0xfffffdde ;  /* 0xfffffdded5b87836 */ /* 0x000fe20000000000 */
[----:B------:R-:W0:Y:S01]  /*1c260*/  LDGDEPBAR ;  /* 0x00000000000079af */ /* 0x000e220000000000 */
[----:B------:R-:W-:-:S04]  /*1c270*/  IMAD.WIDE R2, R185, 0x4, R2 ;  /* 0x00000004b9027825 */ /* 0x000fc800078e0202 */
[----:B-1----:R-:W-:-:S04]  /*1c280*/  IMAD.WIDE R238, R185, 0x4, R110 ;  /* 0x00000004b9ee7825 */ /* 0x002fc800078e026e */
[----:B------:R-:W-:-:S04]  /*1c290*/  IMAD.WIDE R212, R185, 0x4, R214 ;  /* 0x00000004b9d47825 */ /* 0x000fc800078e02d6 */
[----:B--2---:R-:W-:-:S04]  /*1c2a0*/  IMAD.WIDE R6, R185, 0x4, R6 ;  /* 0x00000004b9067825 */ /* 0x004fc800078e0206 */
[----:B---3--:R-:W-:-:S04]  /*1c2b0*/  IMAD.WIDE R8, R185, 0x4, R224 ;  /* 0x00000004b9087825 */ /* 0x008fc800078e02e0 */
[----:B------:R-:W-:-:S04]  /*1c2c0*/  IMAD.WIDE R4, R185, 0x4, R4 ;  /* 0x00000004b9047825 */ /* 0x000fc800078e0204 */
[----:B----4-:R-:W-:-:S05]  /*1c2d0*/  IMAD.WIDE R182, R185, 0x4, R182 ;  /* 0x00000004b9b67825 */ /* 0x010fca00078e02b6 */
[----:B------:R1:W-:Y:S04]  /*1c2e0*/  STL.64 [R1+0x1d0], R182 ;  /* 0x0001d0b601007387 */ /* 0x0003e80000100a00 */
[----:B------:R2:W-:Y:S04]  /*1c2f0*/  STL.64 [R1+0x1c8], R8 ;  /* 0x0001c80801007387 */ /* 0x0005e80000100a00 */
[----:B------:R3:W-:Y:S01]  /*1c300*/  STL.64 [R1+0x1c0], R212 ;  /* 0x0001c0d401007387 */ /* 0x0007e20000100a00 */
[----:B-1----:R-:W-:-:S04]  /*1c310*/  IMAD.WIDE R182, R185, 0x4, R236 ;  /* 0x00000004b9b67825 */ /* 0x002fc800078e02ec */
[C---:B--2---:R-:W-:Y:S01]  /*1c320*/  IMAD.WIDE R8, R185.reuse, 0x4, R242 ;  /* 0x00000004b9087825 */ /* 0x044fe200078e02f2 */
[----:B------:R1:W-:Y:S03]  /*1c330*/  STL.64 [R1+0x1b8], R182 ;  /* 0x0001b8b601007387 */ /* 0x0003e60000100a00 */
[C---:B---3--:R-:W-:Y:S01]  /*1c340*/  IMAD.WIDE R212, R185.reuse, 0x4, R244 ;  /* 0x00000004b9d47825 */ /* 0x048fe200078e02f4 */
[----:B------:R2:W-:Y:S04]  /*1c350*/  STL.64 [R1+0x1b0], R8 ;  /* 0x0001b00801007387 */ /* 0x0005e80000100a00 */
[----:B------:R-:W-:Y:S01]  /*1c360*/  STL.64 [R1+0x1a8], R212 ;  /* 0x0001a8d401007387 */ /* 0x000fe20000100a00 */
[----:B-1----:R-:W-:-:S04]  /*1c370*/  IMAD.WIDE R182, R185, 0x4, R248 ;  /* 0x00000004b9b67825 */ /* 0x002fc800078e02f8 */
[C---:B--2---:R-:W-:Y:S01]  /*1c380*/  IMAD.WIDE R8, R185.reuse, 0x4, R246 ;  /* 0x00000004b9087825 */ /* 0x044fe200078e02f6 */
[----:B------:R-:W-:Y:S04]  /*1c390*/  STL.64 [R1+0x1a0], R182 ;  /* 0x0001a0b601007387 */ /* 0x000fe80000100a00 */
[----:B------:R-:W-:Y:S04]  /*1c3a0*/  STL.64 [R1+0x198], R8 ;  /* 0x0001980801007387 */ /* 0x000fe80000100a00 */
        /* <DEDUP_REMOVED lines=25> */
[----:B------:R2:W-:Y:S03]  /*1c540*/  STL.64 [R1+0x128], R4 ;  /* 0x0001280401007387 */ /* 0x0005e60000100a00 */
[C---:B------:R-:W-:Y:S01]  /*1c550*/  IMAD.WIDE R248, R185.reuse, 0x4, R72 ;  /* 0x00000004b9f87825 */ /* 0x040fe200078e0248 */
[----:B------:R3:W-:Y:S03]  /*1c560*/  STL.64 [R1+0x120], R2 ;  /* 0x0001200201007387 */ /* 0x0007e60000100a00 */
[----:B-1----:R-:W-:-:S04]  /*1c570*/  IMAD.WIDE R6, R185, 0x4, R82 ;  /* 0x00000004b9067825 */ /* 0x002fc800078e0252 */
[C---:B--2---:R-:W-:Y:S01]  /*1c580*/  IMAD.WIDE R4, R185.reuse, 0x4, R84 ;  /* 0x00000004b9047825 */ /* 0x044fe200078e0254 */
[----:B------:R1:W-:Y:S03]  /*1c590*/  STL.64 [R1+0x110], R6 ;  /* 0x0001100601007387 */ /* 0x0003e60000100a00 */
[C---:B---3--:R-:W-:Y:S01]  /*1c5a0*/  IMAD.WIDE R2, R185.reuse, 0x4, R86 ;  /* 0x00000004b9027825 */ /* 0x048fe200078e0256 */
[----:B------:R-:W-:Y:S04]  /*1c5b0*/  STL.64 [R1+0x118], R248 ;  /* 0x000118f801007387 */ /* 0x000fe80000100a00 */
[----:B------:R2:W-:Y:S01]  /*1c5c0*/  STL.64 [R1+0x100], R4 ;  /* 0x0001000401007387 */ /* 0x0005e20000100a00 */
[----:B-1----:R-:W-:-:S03]  /*1c5d0*/  IMAD.WIDE R6, R185, 0x4, R88 ;  /* 0x00000004b9067825 */ /* 0x002fc600078e0258 */
[----:B------:R1:W-:Y:S04]  /*1c5e0*/  STL.64 [R1+0xe90], R248 ;  /* 0x000e90f801007387 */ /* 0x0003e80000100a00 */
[----:B------:R3:W-:Y:S01]  /*1c5f0*/  STL.64 [R1+0xf8], R2 ;  /* 0x0000f80201007387 */ /* 0x0007e20000100a00 */
[----:B--2---:R-:W-:-:S03]  /*1c600*/  IMAD.WIDE R4, R185, 0x4, R90 ;  /* 0x00000004b9047825 */ /* 0x004fc600078e025a */
[----:B------:R-:W-:Y:S01]  /*1c610*/  STL.64 [R1+0xf0], R6 ;  /* 0x0000f00601007387 */ /* 0x000fe20000100a00 */
[----:B-1----:R-:W-:-:S03]  /*1c620*/  IMAD.WIDE R248, R185, 0x4, R94 ;  /* 0x00000004b9f87825 */ /* 0x002fc600078e025e */
[----:B------:R1:W-:Y:S01]  /*1c630*/  STL.64 [R1+0xd8], R4 ;  /* 0x0000d80401007387 */ /* 0x0003e20000100a00 */
[----:B---3--:R-:W-:-:S05]  /*1c640*/  IMAD.WIDE R2, R185, 0x4, R92 ;  /* 0x00000004b9027825 */ /* 0x008fca00078e025c */
[----:B------:R2:W-:Y:S01]  /*1c650*/  STL.64 [R1+0xd0], R2 ;  /* 0x0000d00201007387 */ /* 0x0005e20000100a00 */
[----:B-1----:R-:W-:-:S03]  /*1c660*/  IMAD.WIDE R4, R185, 0x4, R98 ;  /* 0x00000004b9047825 */ /* 0x002fc600078e0262 */
[----:B------:R-:W-:Y:S01]  /*1c670*/  STL.64 [R1+0xb8], R248 ;  /* 0x0000b8f801007387 */ /* 0x000fe20000100a00 */
[----:B------:R-:W-:-:S03]  /*1c680*/  IMAD.WIDE R246, R185, 0x4, R96 ;  /* 0x00000004b9f67825 */ /* 0x000fc600078e0260 */
[----:B------:R-:W-:Y:S01]  /*1c690*/  STL.64 [R1+0x98], R4 ;  /* 0x0000980401007387 */ /* 0x000fe20000100a00 */
[----:B--2---:R-:W-:-:S03]  /*1c6a0*/  IMAD.WIDE R2, R185, 0x4, R100 ;  /* 0x00000004b9027825 */ /* 0x004fc600078e0264 */
[----:B------:R1:W-:Y:S04]  /*1c6b0*/  STL.64 [R1+0xea8], R248 ;  /* 0x000ea8f801007387 */ /* 0x0003e80000100a00 */
[----:B------:R2:W-:Y:S01]  /*1c6c0*/  STL.64 [R1+0x90], R2 ;  /* 0x0000900201007387 */ /* 0x0005e20000100a00 */
[----:B------:R-:W-:-:S03]  /*1c6d0*/  IMAD.WIDE R8, R185, 0x4, R106 ;  /* 0x00000004b9087825 */ /* 0x000fc600078e026a */
[----:B------:R-:W-:Y:S01]  /*1c6e0*/  STL.64 [R1+0xb0], R246 ;  /* 0x0000b0f601007387 */ /* 0x000fe20000100a00 */
[----:B-1----:R-:W-:-:S04]  /*1c6f0*/  IMAD.WIDE R248, R185, 0x4, R104 ;  /* 0x00000004b9f87825 */ /* 0x002fc800078e0268 */
[C---:B--2---:R-:W-:Y:S01]  /*1c700*/  IMAD.WIDE R2, R185.reuse, 0x4, R102 ;  /* 0x00000004b9027825 */ /* 0x044fe200078e0266 */
[----:B------:R1:W-:Y:S03]  /*1c710*/  STL.64 [R1+0xeb8], R246 ;  /* 0x000eb8f601007387 */ /* 0x0003e60000100a00 */
[C---:B------:R-:W-:Y:S01]  /*1c720*/  IMAD.WIDE R182, R185.reuse, 0x4, R108 ;  /* 0x00000004b9b67825 */ /* 0x040fe200078e026c */
[----:B------:R2:W-:Y:S04]  /*1c730*/  STL.64 [R1+0x78], R2 ;  /* 0x0000780201007387 */ /* 0x0005e80000100a00 */
[----:B------:R-:W-:Y:S01]  /*1c740*/  STL.64 [R1+0x70], R248 ;  /* 0x000070f801007387 */ /* 0x000fe20000100a00 */
[----:B------:R-:W-:-:S03]  /*1c750*/  IMAD.WIDE R4, R185, 0x4, R114 ;  /* 0x00000004b9047825 */ /* 0x000fc600078e0272 */
[----:B------:R-:W-:Y:S01]  /*1c760*/  STL.64 [R1+0xed0], R248 ;  /* 0x000ed0f801007387 */ /* 0x000fe20000100a00 */
[----:B------:R-:W-:-:S03]  /*1c770*/  IMAD.WIDE R244, R185, 0x4, R112 ;  /* 0x00000004b9f47825 */ /* 0x000fc600078e0270 */
[----:B------:R-:W-:Y:S01]  /*1c780*/  STL.64 [R1+0x60], R8 ;  /* 0x0000600801007387 */ /* 0x000fe20000100a00 */
[----:B-1----:R-:W-:-:S03]  /*1c790*/  IMAD.WIDE R246, R185, 0x4, R116 ;  /* 0x00000004b9f67825 */ /* 0x002fc600078e0274 */
[----:B------:R-:W-:Y:S01]  /*1c7a0*/  STL.64 [R1+0xed8], R8 ;  /* 0x000ed80801007387 */ /* 0x000fe20000100a00 */
[C---:B--2---:R-:W-:Y:S02]  /*1c7b0*/  IMAD.WIDE R2, R185.reuse, 0x4, R120 ;  /* 0x00000004b9027825 */ /* 0x044fe400078e0278 */
[----:B------:R-:W1:Y:S01]  /*1c7c0*/  LDC R121, c[0x0][0x230] ;  /* 0x00008c00ff797b82 */ /* 0x000e620000000800 */
[----:B------:R-:W-:Y:S04]  /*1c7d0*/  STL.64 [R1+0x58], R182 ;  /* 0x000058b601007387 */ /* 0x000fe80000100a00 */
[----:B------:R2:W-:Y:S01]  /*1c7e0*/  STL.64 [R1+0xee0], R182 ;  /* 0x000ee0b601007387 */ /* 0x0005e20000100a00 */
[C---:B------:R-:W-:Y:S02]  /*1c7f0*/  IMAD.WIDE R6, R185.reuse, 0x4, R118 ;  /* 0x00000004b9067825 */ /* 0x040fe400078e0276 */
[----:B------:R-:W3:Y:S01]  /*1c800*/  LDC R120, c[0x0][0x230] ;  /* 0x00008c00ff787b82 */ /* 0x000ee20000000800 */
[----:B------:R-:W-:Y:S04]  /*1c810*/  STL.64 [R1+0x48], R238 ;  /* 0x000048ee01007387 */ /* 0x000fe80000100a00 */
[----:B------:R-:W-:Y:S04]  /*1c820*/  STL.64 [R1+0x30], R4 ;  /* 0x0000300401007387 */ /* 0x000fe80000100a00 */
[----:B------:R-:W-:Y:S04]  /*1c830*/  STL.64 [R1+0x40], R244 ;  /* 0x000040f401007387 */ /* 0x000fe80000100a00 */
[----:B------:R-:W-:Y:S04]  /*1c840*/  STL.64 [R1+0x28], R246 ;  /* 0x000028f601007387 */ /* 0x000fe80000100a00 */
[----:B--2---:R-:W2:Y:S04]  /*1c850*/  LDL.LU.64 R182, [R1+0x8] ;  /* 0x0000080001b67983 */ /* 0x004ea80000300a00 */
[----:B------:R-:W4:Y:S04]  /*1c860*/  LDL.LU.64 R8, [R1+0x20] ;  /* 0x0000200001087983 */ /* 0x000f280000300a00 */
[----:B------:R1:W-:Y:S04]  /*1c870*/  STL.64 [R1+0x10], R2 ;  /* 0x0000100201007387 */ /* 0x0003e80000100a00 */
[----:B------:R-:W3:Y:S04]  /*1c880*/  LDL.LU.64 R248, [R1+0x38] ;  /* 0x0000380001f87983 */ /* 0x000ee80000300a00 */
[----:B------:R-:W3:Y:S01]  /*1c890*/  LDL.LU.64 R242, [R1+0x50] ;  /* 0x0000500001f27983 */ /* 0x000ee20000300a00 */
[----:B------:R-:W-:-:S03]  /*1c8a0*/  IMAD.WIDE R62, R185, 0x4, R18 ;  /* 0x00000004b93e7825 */ /* 0x000fc600078e0212 */
[----:B------:R-:W-:Y:S01]  /*1c8b0*/  STL.64 [R1+0x18], R6 ;  /* 0x0000180601007387 */ /* 0x000fe20000100a00 */
[----:B------:R-:W-:-:S03]  /*1c8c0*/  IMAD.WIDE R64, R185, 0x4, R20 ;  /* 0x00000004b9407825 */ /* 0x000fc600078e0214 */
[----:B------:R-:W3:Y:S01]  /*1c8d0*/  LDL.64 R18, [R1+0x98] ;  /* 0x0000980001127983 */ /* 0x000ee20000100a00 */
[----:B------:R-:W-:-:S03]  /*1c8e0*/  IMAD.WIDE R66, R185, 0x4, R22 ;  /* 0x00000004b9427825 */ /* 0x000fc600078e0216 */
[----:B------:R-:W3:Y:S01]  /*1c8f0*/  LDL.64 R20, [R1+0x190] ;  /* 0x0001900001147983 */ /* 0x000ee20000100a00 */
[----:B------:R-:W-:-:S03]  /*1c900*/  IMAD.WIDE R210, R185, 0x4, R200 ;  /* 0x00000004b9d27825 */ /* 0x000fc600078e02c8 */
[----:B------:R-:W3:Y:S01]  /*1c910*/  LDL.64 R22, [R1+0x110] ;  /* 0x0001100001167983 */ /* 0x000ee20000100a00 */
[----:B------:R-:W-:-:S03]  /*1c920*/  IMAD.WIDE R212, R185, 0x4, R202 ;  /* 0x00000004b9d47825 */ /* 0x000fc600078e02ca */
[----:B------:R-:W3:Y:S01]  /*1c930*/  LDL.LU.64 R200, [R1+0xa0] ;  /* 0x0000a00001c87983 */ /* 0x000ee20000300a00 */
[----:B------:R-:W-:-:S03]  /*1c940*/  IMAD.WIDE R214, R185, 0x4, R204 ;  /* 0x00000004b9d67825 */ /* 0x000fc600078e02cc */
[----:B------:R-:W3:Y:S01]  /*1c950*/  LDL.LU.64 R202, [R1+0x88] ;  /* 0x0000880001ca7983 */ /* 0x000ee20000300a00 */
[----:B------:R-:W-:-:S03]  /*1c960*/  IMAD.WIDE R100, R185, 0x4, R226 ;  /* 0x00000004b9647825 */ /* 0x000fc600078e02e2 */
[----:B------:R-:W3:Y:S01]  /*1c970*/  LDL.LU.64 R204, [R1+0x80] ;  /* 0x0000800001cc7983 */ /* 0x000ee20000300a00 */
[----:B------:R-:W-:-:S03]  /*1c980*/  IMAD.WIDE R96, R185, 0x4, R232 ;  /* 0x00000004b9607825 */ /* 0x000fc600078e02e8 */
[----:B------:R-:W3:Y:S01]  /*1c990*/  LDL.64 R226, [R1+0x150] ;  /* 0x0001500001e27983 */ /* 0x000ee20000100a00 */
[----:B------:R-:W-:-:S03]  /*1c9a0*/  IMAD.WIDE R108, R185, 0x4, R80 ;  /* 0x00000004b96c7825 */ /* 0x000fc600078e0250 */
[----:B------:R-:W3:Y:S01]  /*1c9b0*/  LDL.64 R232, [R1+0x1d0] ;  /* 0x0001d00001e87983 */ /* 0x000ee20000100a00 */
[----:B------:R-:W-:-:S03]  /*1c9c0*/  IMAD.WIDE R92, R185, 0x4, R240 ;  /* 0x00000004b95c7825 */ /* 0x000fc600078e02f0 */
[----:B------:R-:W3:Y:S01]  /*1c9d0*/  LDL.LU.64 R240, [R1+0x68] ;  /* 0x0000680001f07983 */ /* 0x000ee20000300a00 */
[----:B------:R-:W-:-:S04]  /*1c9e0*/  IMAD.WIDE R106, R185, 0x4, R78 ;  /* 0x00000004b96a7825 */ /* 0x000fc800078e024e */
[----:B------:R-:W-:-:S04]  /*1c9f0*/  IMAD.WIDE R104, R185, 0x4, R76 ;  /* 0x00000004b9687825 */ /* 0x000fc800078e024c */
[----:B------:R-:W-:-:S04]  /*1ca00*/  IMAD.WIDE R102, R185, 0x4, R74 ;  /* 0x00000004b9667825 */ /* 0x000fc800078e024a */
[C---:B--2---:R-:W-:Y:S02]  /*1ca10*/  IMAD.WIDE R80, R185.reuse, 0x4, R182 ;  /* 0x00000004b9507825 */ /* 0x044fe400078e02b6 */
[----:B------:R-:W2:Y:S02]  /*1ca20*/  LDL.LU.64 R182, [R1+0xee0] ;  /* 0x000ee00001b67983 */ /* 0x000ea40000300a00 */
[C---:B----4-:R-:W-:Y:S02]  /*1ca30*/  IMAD.WIDE R78, R185.reuse, 0x4, R8 ;  /* 0x00000004b94e7825 */ /* 0x050fe400078e0208 */
[----:B------:R-:W4:Y:S02]  /*1ca40*/  LDL.LU.64 R8, [R1+0xed8] ;  /* 0x000ed80001087983 */ /* 0x000f240000300a00 */
[C---:B---3--:R-:W-:Y:S02]  /*1ca50*/  IMAD.WIDE R76, R185.reuse, 0x4, R248 ;  /* 0x00000004b94c7825 */ /* 0x048fe400078e02f8 */
[----:B------:R-:W3:Y:S02]  /*1ca60*/  LDL.LU.64 R248, [R1+0xed0] ;  /* 0x000ed00001f87983 */ /* 0x000ee40000300a00 */
[----:B------:R-:W-:-:S02]  /*1ca70*/  IMAD.WIDE R74, R185, 0x4, R242 ;  /* 0x00000004b94a7825 */ /* 0x000fc400078e02f2 */
[----:B------:R-:W2:Y:S02]  /*1ca80*/  LDL.LU.64 R242, [R1+0xec8] ;  /* 0x000ec80001f27983 */ /* 0x000ea40000300a00 */
[----:B------:R-:W-:-:S04]  /*1ca90*/  IMAD.WIDE R68, R185, 0x4, R44 ;  /* 0x00000004b9447825 */ /* 0x000fc800078e022c */
        /* <DEDUP_REMOVED lines=41> */
[C---:B------:R-:W-:Y:S01]  /*1cd30*/  IMAD.WIDE R164, R185.reuse, 0x4, R164 ;  /* 0x00000004b9a47825 */ /* 0x040fe200078e02a4 */
[----:B------:R-:W4:Y:S03]  /*1cd40*/  LDC R124, c[0x0][0x230] ;  /* 0x00008c00ff7c7b82 */ /* 0x000f260000000800 */
[C---:B------:R-:W-:Y:S02]  /*1cd50*/  IMAD.WIDE R60, R185.reuse, 0x4, R204 ;  /* 0x00000004b93c7825 */ /* 0x040fe400078e02cc */
[----:B------:R-:W4:Y:S02]  /*1cd60*/  LDL.64 R204, [R1+0x1c8] ;  /* 0x0001c80001cc7983 */ /* 0x000f240000100a00 */
[----:B------:R-:W-:-:S04]  /*1cd70*/  IMAD.WIDE R44, R185, 0x4, R202 ;  /* 0x00000004b92c7825 */ /* 0x000fc800078e02ca */
[C---:B------:R-:W-:Y:S01]  /*1cd80*/  IMAD.WIDE R180, R185.reuse, 0x4, R180 ;  /* 0x00000004b9b47825 */ /* 0x040fe200078e02b4 */
[----:B------:R-:W3:Y:S03]  /*1cd90*/  LDL.64 R202, [R1+0x188] ;  /* 0x0001880001ca7983 */ /* 0x000ee60000100a00 */
        /* <DEDUP_REMOVED lines=16> */
[----:B------:R-:W-:Y:S01]  /*1cea0*/  IMAD.WIDE R82, R185, 0x4, R48 ;  /* 0x00000004b9527825 */ /* 0x000fe200078e0230 */
[----:B-1----:R-:W-:Y:S01]  /*1ceb0*/  IADD3 R121, R121, -0x205, RZ ;  /* 0xfffffdfb79797810 */ /* 0x002fe20007ffe0ff */
[----:B------:R-:W1:Y:S02]  /*1cec0*/  LDC R48, c[0x0][0x230] ;  /* 0x00008c00ff307b82 */ /* 0x000e640000000800 */
[C---:B------:R-:W-:Y:S02]  /*1ced0*/  IMAD.WIDE R46, R185.reuse, 0x4, R200 ;  /* 0x00000004b92e7825 */ /* 0x040fe400078e02c8 */
[----:B------:R-:W3:Y:S02]  /*1cee0*/  LDL.64 R200, [R1+0x148] ;  /* 0x0001480001c87983 */ /* 0x000ee40000100a00 */
[C---:B------:R-:W-:Y:S02]  /*1cef0*/  IMAD.WIDE R72, R185.reuse, 0x4, R240 ;  /* 0x00000004b9487825 */ /* 0x040fe400078e02f0 */
[----:B------:R-:W3:Y:S01]  /*1cf00*/  LDL.LU.64 R240, [R1+0x10] ;  /* 0x0000100001f07983 */ /* 0x000ee20000300a00 */
[----:B------:R-:W1:Y:S01]  /*1cf10*/  LDC R130, c[0x0][0x230] ;  /* 0x00008c00ff827b82 */ /* 0x000e620000000800 */
[----:B------:R-:W-:-:S04]  /*1cf20*/  IMAD.WIDE R2, R185, 0x4, R122 ;  /* 0x00000004b9027825 */ /* 0x000fc800078e027a */
[----:B------:R-:W-:-:S03]  /*1cf30*/  IMAD.WIDE R118, R185, 0x4, R148 ;  /* 0x00000004b9767825 */ /* 0x000fc600078e0294 */
[----:B------:R-:W1:Y:S01]  /*1cf40*/  LDC R122, c[0x0][0x230] ;  /* 0x00008c00ff7a7b82 */ /* 0x000e620000000800 */
[----:B------:R-:W-:-:S07]  /*1cf50*/  VIADD R120, R120, 0xfffffdfa ;  /* 0xfffffdfa78787836 */ /* 0x000fce0000000000 */
[----:B------:R-:W1:Y:S08]  /*1cf60*/  LDC R123, c[0x0][0x230] ;  /* 0x00008c00ff7b7b82 */ /* 0x000e700000000800 */
[----:B------:R-:W1:Y:S08]  /*1cf70*/  LDC R125, c[0x0][0x230] ;  /* 0x00008c00ff7d7b82 */ /* 0x000e700000000800 */
[----:B------:R-:W1:Y:S01]  /*1cf80*/  LDC R129, c[0x0][0x230] ;  /* 0x00008c00ff817b82 */ /* 0x000e620000000800 */
[----:B--2---:R-:W-:Y:S07]  /*1cf90*/  LDGSTS.E [R242+-0x50000], desc[UR60][R232.64], P0 ;  /* 0xb0000000e8f27fae */ /* 0x004fee000812187c */
[----:B------:R-:W2:Y:S01]  /*1cfa0*/  LDC R127, c[0x0][0x230] ;  /* 0x00008c00ff7f7b82 */ /* 0x000ea20000000800 */
[----:B------:R-:W-:Y:S04]  /*1cfb0*/  LDGSTS.E [R242+-0x4fc00], desc[UR60][R20.64], P0 ;  /* 0xb040000014f27fae */ /* 0x000fe8000812187c */
[----:B------:R-:W-:Y:S03]  /*1cfc0*/  LDGSTS.E [R242+-0x4f800], desc[UR60][R226.64], P0 ;  /* 0xb0800000e2f27fae */ /* 0x000fe6000812187c */
[----:B------:R-:W2:Y:S01]  /*1cfd0*/  LDC R126, c[0x0][0x230] ;  /* 0x00008c00ff7e7b82 */ /* 0x000ea20000000800 */
[----:B------:R-:W-:Y:S04]  /*1cfe0*/  LDGSTS.E [R242+-0x4f400], desc[UR60][R22.64], P0 ;  /* 0xb0c0000016f27fae */ /* 0x000fe8000812187c */
[----:B------:R-:W-:Y:S03]  /*1cff0*/  LDGSTS.E [R242+-0x4f000], desc[UR60][R18.64], P0 ;  /* 0xb100000012f27fae */ /* 0x000fe6000812187c */
[----:B------:R-:W2:Y:S01]  /*1d000*/  LDC R128, c[0x0][0x230] ;  /* 0x00008c00ff807b82 */ /* 0x000ea20000000800 */
[----:B------:R-:W2:Y:S04]  /*1d010*/  LDL.64 R20, [R1+0x90] ;  /* 0x0000900001147983 */ /* 0x000ea80000100a00 */
[----:B------:R-:W-:Y:S04]  /*1d020*/  LDGSTS.E [R242+-0x4ec00], desc[UR60][R4.64], P0 ;  /* 0xb140000004f27fae */ /* 0x000fe8000812187c */
[----:B------:R-:W-:Y:S04]  /*1d030*/  LDGSTS.E [R242+-0x4e800], desc[UR60][R230.64], P0 ;  /* 0xb1800000e6f27fae */ /* 0x000fe8000812187c */
[----:B------:R-:W-:Y:S04]  /*1d040*/  LDGSTS.E [R242+-0x4e400], desc[UR60][R154.64], P0 ;  /* 0xb1c000009af27fae */ /* 0x000fe8000812187c */
[----:B------:R-:W4:Y:S04]  /*1d050*/  LDL.LU.64 R4, [R1+0xec0] ;  /* 0x000ec00001047983 */ /* 0x000f280000300a00 */
[----:B------:R-:W2:Y:S04]  /*1d060*/  LDL.64 R22, [R1+0x140] ;  /* 0x0001400001167983 */ /* 0x000ea80000100a00 */
[----:B------:R-:W2:Y:S04]  /*1d070*/  LDL.64 R18, [R1+0x78] ;  /* 0x0000780001127983 */ /* 0x000ea80000100a00 */
[----:B------:R1:W-:Y:S04]  /*1d080*/  STL.64 [R1+0xe30], R230 ;  /* 0x000e30e601007387 */ /* 0x0003e80000100a00 */
[----:B------:R-:W-:Y:S04]  /*1d090*/  LDGSTS.E [R242+-0x4e000], desc[UR60][R170.64], P0 ;  /* 0xb2000000aaf27fae */ /* 0x000fe8000812187c */
[----:B------:R-:W-:Y:S04]  /*1d0a0*/  LDGSTS.E [R242+-0x4dc00], desc[UR60][R190.64], P0 ;  /* 0xb2400000bef27fae */ /* 0x000fe8000812187c */
[----:B-1----:R-:W2:Y:S04]  /*1d0b0*/  LDL.LU.64 R230, [R1+0xf8] ;  /* 0x0000f80001e67983 */ /* 0x002ea80000300a00 */
[----:B------:R1:W-:Y:S04]  /*1d0c0*/  STL.64 [R1+0xe38], R154 ;  /* 0x000e389a01007387 */ /* 0x0003e80000100a00 */
[----:B------:R-:W-:Y:S04]  /*1d0d0*/  LDGSTS.E [R242+-0x4d800], desc[UR60][R62.64], P0 ;  /* 0xb28000003ef27fae */ /* 0x000fe8000812187c */
[----:B------:R-:W-:Y:S04]  /*1d0e0*/  LDGSTS.E [R242+-0x4d400], desc[UR60][R34.64], P0 ;  /* 0xb2c0000022f27fae */ /* 0x000fe8000812187c */
[----:B-1----:R-:W2:Y:S04]  /*1d0f0*/  LDL.LU.64 R154, [R1+0x100] ;  /* 0x00010000019a7983 */ /* 0x002ea80000300a00 */
[----:B------:R-:W-:Y:S04]  /*1d100*/  LDGSTS.E [R242+-0x4d000], desc[UR60][R84.64], P0 ;  /* 0xb300000054f27fae */ /* 0x000fe8000812187c */
[----:B------:R-:W-:Y:S04]  /*1d110*/  LDGSTS.E [R242+-0x4cc00], desc[UR60][R106.64], P0 ;  /* 0xb34000006af27fae */ /* 0x000fe8000812187c */
[----:B------:R-:W-:Y:S04]  /*1d120*/  LDGSTS.E [R242+-0x4c800], desc[UR60][R212.64], P0 ;  /* 0xb3800000d4f27fae */ /* 0x000fe8000812187c */
[----:B------:R1:W-:Y:S04]  /*1d130*/  STL.64 [R1+0xe40], R170 ;  /* 0x000e40aa01007387 */ /* 0x0003e80000100a00 */
[----:B------:R-:W-:Y:S04]  /*1d140*/  LDGSTS.E [R242+-0x4c400], desc[UR60][R80.64], P0 ;  /* 0xb3c0000050f27fae */ /* 0x000fe8000812187c */
[----:B-1----:R-:W2:Y:S04]  /*1d150*/  LDL.LU.64 R170, [R1+0x180] ;  /* 0x0001800001aa7983 */ /* 0x002ea80000300a00 */
[----:B------:R-:W-:Y:S04]  /*1d160*/  STL.64 [R1+0xe48], R190 ;  /* 0x000e48be01007387 */ /* 0x000fe80000100a00 */
[----:B------:R-:W-:Y:S04]  /*1d170*/  STL.64 [R1+0xe50], R212 ;  /* 0x000e50d401007387 */ /* 0x000fe80000100a00 */
[----:B----4-:R-:W-:Y:S04]  /*1d180*/  LDGSTS.E [R4+-0x4ff80], desc[UR60][R204.64], P0 ;  /* 0xb0080000cc047fae */ /* 0x010fe8000812187c */
[----:B---3--:R-:W-:Y:S04]  /*1d190*/  LDGSTS.E [R4+-0x4fb80], desc[UR60][R202.64], P0 ;  /* 0xb0480000ca047fae */ /* 0x008fe8000812187c */
[----:B------:R-:W-:Y:S04]  /*1d1a0*/  LDGSTS.E [R4+-0x4f780], desc[UR60][R200.64], P0 ;  /* 0xb0880000c8047fae */ /* 0x000fe8000812187c */
[----:B--2---:R-:W-:Y:S04]  /*1d1b0*/  LDGSTS.E [R4+-0x4f380], desc[UR60][R154.64], P0 ;  /* 0xb0c800009a047fae */ /* 0x004fe8000812187c */
[----:B------:R1:W-:Y:S04]  /*1d1c0*/  STL.64 [R1+0xe58], R154 ;  /* 0x000e589a01007387 */ /* 0x0003e80000100a00 */
[----:B------:R-:W-:Y:S04]  /*1d1d0*/  LDGSTS.E [R4+-0x4ef80], desc[UR60][R20.64], P0 ;  /* 0xb108000014047fae */ /* 0x000fe8000812187c */
[----:B------:R-:W-:Y:S04]  /*1d1e0*/  LDGSTS.E [R4+-0x4eb80], desc[UR60][R246.64], P0 ;  /* 0xb1480000f6047fae */ /* 0x000fe8000812187c */
[----:B-1----:R-:W2:Y:S04]  /*1d1f0*/  LDL.LU.64 R154, [R1+0x1c0] ;  /* 0x0001c000019a7983 */ /* 0x002ea80000300a00 */
        /* <DEDUP_REMOVED lines=11> */
[----:B------:R-:W4:Y:S04]  /*1d2b0*/  LDL.64 R226, [R1+0x1b8] ;  /* 0x0001b80001e27983 */ /* 0x000f280000100a00 */
[----:B------:R-:W3:Y:S04]  /*1d2c0*/  LDL.64 R202, [R1+0x178] ;  /* 0x0001780001ca7983 */ /* 0x000ee80000100a00 */
[----:B------:R-:W3:Y:S04]  /*1d2d0*/  LDL.64 R200, [R1+0x138] ;  /* 0x0001380001c87983 */ /* 0x000ee80000100a00 */
[----:B------:R-:W3:Y:S04]  /*1d2e0*/  LDL.64 R20, [R1+0xf0] ;  /* 0x0000f00001147983 */ /* 0x000ee80000100a00 */
[----:B------:R-:W-:Y:S04]  /*1d2f0*/  STL.64 [R1+0xe60], R228 ;  /* 0x000e60e401007387 */ /* 0x000fe80000100a00 */
[----:B------:R-:W-:Y:S04]  /*1d300*/  STL.64 [R1+0xe68], R156 ;  /* 0x000e689c01007387 */ /* 0x000fe80000100a00 */
        /* <DEDUP_REMOVED lines=8> */
[----:B------:R-:W4:Y:S04]  /*1d390*/  LDL.LU.64 R6, [R1+0xeb0] ;  /* 0x000eb00001067983 */ /* 0x000f280000300a00 */
[----:B------:R-:W2:Y:S04]  /*1d3a0*/  LDL.64 R204, [R1+0x1b0] ;  /* 0x0001b00001cc7983 */ /* 0x000ea80000100a00 */
[----:B------:R-:W2:Y:S04]  /*1d3b0*/  LDL.64 R22, [R1+0x170] ;  /* 0x0001700001167983 */ /* 0x000ea80000100a00 */
[----:B------:R-:W2:Y:S04]  /*1d3c0*/  LDL.64 R18, [R1+0xd8] ;  /* 0x0000d80001127983 */ /* 0x000ea80000100a00 */
        /* <DEDUP_REMOVED lines=28> */
[----:B------:R-:W2:Y:S04]  /*1d590*/  LDL.LU.64 R248, [R1+0xea8] ;  /* 0x000ea80001f87983 */ /* 0x000ea80000300a00 */
[----:B------:R-:W-:Y:S04]  /*1d5a0*/  LDGSTS.E [R7+-0x4f600], desc[UR60][R212.64], P0 ;  /* 0xb0a00000d4077fae */ /* 0x000fe8000812187c */
[----:B------:R-:W3:Y:S04]  /*1d5b0*/  LDL.64 R202, [R1+0x1a8] ;  /* 0x0001a80001ca7983 */ /* 0x000ee80000100a00 */
[----:B------:R-:W4:Y:S04]  /*1d5c0*/  LDL.64 R200, [R1+0x168] ;  /* 0x0001680001c87983 */ /* 0x000f280000100a00 */
[----:B------:R-:W2:Y:S04]  /*1d5d0*/  LDL.64 R20, [R1+0xd0] ;  /* 0x0000d00001147983 */ /* 0x000ea80000100a00 */
[----:B------:R-:W-:Y:S04]  /*1d5e0*/  LDGSTS.E [R7+-0x4f200], desc[UR60][R18.64], P0 ;  /* 0xb0e0000012077fae */ /* 0x000fe8000812187c */
[----:B-1----:R-:W2:Y:S04]  /*1d5f0*/  LDL.LU.64 R4, [R1+0x128] ;  /* 0x0001280001047983 */ /* 0x002ea80000300a00 */
[----:B------:R-:W-:Y:S04]  /*1d600*/  LDGSTS.E [R7+-0x4ee00], desc[UR60][R8.64], P0 ;  /* 0xb120000008077fae */ /* 0x000fe8000812187c */
[----:B------:R-:W-:Y:S04]  /*1d610*/  LDGSTS.E [R7+-0x4ea00], desc[UR60][R2.64], P0 ;  /* 0xb160000002077fae */ /* 0x000fe8000812187c */
[----:B------:R-:W-:Y:S04]  /*1d620*/  LDGSTS.E [R7+-0x4e600], desc[UR60][R208.64], P0 ;  /* 0xb1a00000d0077fae */ /* 0x000fe8000812187c */
        /* <DEDUP_REMOVED lines=10> */
[----:B------:R-:W2:Y:S04]  /*1d6d0*/  LDL.64 R22, [R1+0x1a0] ;  /* 0x0001a00001167983 */ /* 0x000ea80000100a00 */
[----:B------:R-:W2:Y:S04]  /*1d6e0*/  LDL.64 R18, [R1+0x160] ;  /* 0x0001600001127983 */ /* 0x000ea80000100a00 */
[----:B------:R-:W2:Y:S04]  /*1d6f0*/  LDL.LU.64 R190, [R1+0x120] ;  /* 0x0001200001be7983 */ /* 0x000ea80000300a00 */
[----:B------:R1:W-:Y:S04]  /*1d700*/  STL.64 [R1+0xd98], R6 ;  /* 0x000d980601007387 */ /* 0x0003e80000100a00 */
[----:B-1----:R-:W2:Y:S04]  /*1d710*/  LDL.LU.64 R6, [R1+0x198] ;  /* 0x0001980001067983 */ /* 0x002ea80000300a00 */
[----:B---3--:R-:W-:Y:S04]  /*1d720*/  LDGSTS.E [R8+-0x4fd80], desc[UR60][R202.64], P0 ;  /* 0xb0280000ca087fae */ /* 0x008fe8000812187c */
[----:B----4-:R-:W-:Y:S04]  /*1d730*/  LDGSTS.E [R8+-0x4f980], desc[UR60][R200.64], P0 ;  /* 0xb0680000c8087fae */ /* 0x010fe8000812187c */
[----:B--2---:R-:W-:Y:S04]  /*1d740*/  LDGSTS.E [R8+-0x4f580], desc[UR60][R4.64], P0 ;  /* 0xb0a8000004087fae */ /* 0x004fe8000812187c */
        /* <DEDUP_REMOVED lines=14> */
[----:B------:R-:W3:Y:S04]  /*1d830*/  LDL.64 R20, [R1+0x158] ;  /* 0x0001580001147983 */ /* 0x000ee80000100a00 */
[----:B--2---:R-:W-:Y:S04]  /*1d840*/  LDGSTS.E [R182+-0x4fd00], desc[UR60][R22.64], P0 ;  /* 0xb030000016b67fae */ /* 0x004fe8000812187c */
[----:B------:R-:W-:Y:S04]  /*1d850*/  LDGSTS.E [R182+-0x4f900], desc[UR60][R18.64], P0 ;  /* 0xb070000012b67fae */ /* 0x000fe8000812187c */
[----:B------:R-:W-:Y:S04]  /*1d860*/  LDGSTS.E [R182+-0x4f500], desc[UR60][R190.64], P0 ;  /* 0xb0b00000beb67fae */ /* 0x000fe8000812187c */
[----:B------:R-:W-:Y:S04]  /*1d870*/  LDGSTS.E [R182+-0x4f100], desc[UR60][R248.64], P0 ;  /* 0xb0f00000f8b67fae */ /* 0x000fe8000812187c */
[----:B------:R-:W-:Y:S04]  /*1d880*/  LDGSTS.E [R182+-0x4ed00], desc[UR60][R238.64], P0 ;  /* 0xb1300000eeb67fae */ /* 0x000fe8000812187c */
[----:B------:R-:W-:Y:S04]  /*1d890*/  LDGSTS.E [R182+-0x4e900], desc[UR60][R236.64], P0 ;  /* 0xb1700000ecb67fae */ /* 0x000fe8000812187c */
        /* <DEDUP_REMOVED lines=13> */
[----:B------:R-:W2:Y:S04]  /*1d970*/  LDL.LU.64 R22, [R1+0x5c0] ;  /* 0x0005c00001167983 */ /* 0x000ea80000300a00 */
[----:B----4-:R-:W-:Y:S04]  /*1d980*/  LDGSTS.E [R238+-0x4fc80], desc[UR60][R6.64], P0 ;  /* 0xb038000006ee7fae */ /* 0x010fe8000812187c */
[----:B---3--:R1:W-:Y:S04]  /*1d990*/  LDGSTS.E [R238+-0x4f880], desc[UR60][R20.64], P0 ;  /* 0xb078000014ee7fae */ /* 0x0083e8000812187c */
[----:B--2---:R-:W-:Y:S04]  /*1d9a0*/  LDGSTS.E [R238+-0x4f480], desc[UR60][R248.64], P0 ;  /* 0xb0b80000f8ee7fae */ /* 0x004fe8000812187c */
[----:B------:R-:W-:Y:S04]  /*1d9b0*/  LDGSTS.E [R238+-0x4f080], desc[UR60][R246.64], P0 ;  /* 0xb0f80000f6ee7fae */ /* 0x000fe8000812187c */
[----:B------:R-:W-:Y:S01]  /*1d9c0*/  LDGSTS.E [R238+-0x4ec80], desc[UR60][R244.64], P0 ;  /* 0xb1380000f4ee7fae */ /* 0x000fe2000812187c */
[----:B-1----:R-:W1:Y:S03]  /*1d9d0*/  LDC R20, c[0x0][0x230] ;  /* 0x00008c00ff147b82 */ /* 0x002e660000000800 */
[----:B------:R-:W2:Y:S04]  /*1d9e0*/  LDL.LU.64 R248, [R1+0xe80] ;  /* 0x000e800001f87983 */ /* 0x000ea80000300a00 */
[----:B------:R-:W3:Y:S01]  /*1d9f0*/  LDL.LU.64 R246, [R1+0xe78] ;  /* 0x000e780001f67983 */ /* 0x000ee20000300a00 */
[----:B------:R-:W4:Y:S03]  /*1da00*/  LDC R21, c[0x0][0x230] ;  /* 0x00008c00ff157b82 */ /* 0x000f260000000800 */
[----:B------:R-:W4:Y:S04]  /*1da10*/  LDL.LU.64 R228, [R1+0x5b8] ;  /* 0x0005b80001e47983 */ /* 0x000f280000300a00 */
        /* <DEDUP_REMOVED lines=12> */
[----:B------:R-:W0:Y:S04]  /*1dae0*/  LDGDEPBAR ;  /* 0x00000000000079af */ /* 0x000e280000000000 */
[----:B------:R-:W2:Y:S04]  /*1daf0*/  LDL.LU.64 R204, [R1+0xc0] ;  /* 0x0000c00001cc7983 */ /* 0x000ea80000300a00 */
[----:B------:R-:W2:Y:S01]  /*1db00*/  LDL.LU.64 R202, [R1+0xc8] ;  /* 0x0000c80001ca7983 */ /* 0x000ea20000300a00 */
[C---:B------:R-:W-:Y:S01]  /*1db10*/  IMAD.WIDE R58, R183.reuse, 0x4, R18 ;  /* 0x00000004b73a7825 */ /* 0x040fe200078e0212 */
[----:B------:R-:W-:Y:S03]  /*1db20*/  BAR.SYNC.DEFER_BLOCKING 0x0 ;  /* 0x0000000000007b1d */ /* 0x000fe60000010000 */
[----:B------:R-:W-:-:S05]  /*1db30*/  IMAD.WIDE R226, R183, 0x4, R22 ;  /* 0x00000004b7e27825 */ /* 0x000fca00078e0216 */
[----:B------:R-:W1:Y:S01]  /*1db40*/  LDC R23, c[0x0][0x230] ;  /* 0x00008c00ff177b82 */ /* 0x000e620000000800 */
[----:B------:R-:W2:Y:S04]  /*1db50*/  LDL.LU.64 R232, [R1+0xe0] ;  /* 0x0000e00001e87983 */ /* 0x000ea80000300a00 */
[----:B------:R-:W2:Y:S01]  /*1db60*/  LDL.LU.64 R200, [R1+0xe8] ;  /* 0x0000e80001c87983 */ /* 0x000ea20000300a00 */
[----:B----4-:R-:W-:-:S03]  /*1db70*/  IMAD.WIDE R156, R183, 0x4, R228 ;  /* 0x00000004b79c7825 */ /* 0x010fc600078e02e4 */
[----:B------:R-:W-:Y:S01]  /*1db80*/  @!PT LDS RZ, [RZ] ;  /* 0x00000000fffff984 */ /* 0x000fe20000000800 */
[----:B------:R-:W-:Y:S01]  /*1db90*/  @!PT LDS RZ, [RZ] ;  /* 0x00000000fffff984 */ /* 0x000fe20000000800 */
[----:B------:R-:W-:Y:S01]  /*1dba0*/  @!PT LDS RZ, [RZ] ;  /* 0x00000000fffff984 */ /* 0x000fe20000000800 */
[----:B---3--:R-:W-:Y:S01]  /*1dbb0*/  LDGSTS.E [R246+0x40000], desc[UR60][R58.64], !P5 ;  /* 0x400000003af67fae */ /* 0x008fe2000e92187c */
[----:B------:R-:W3:Y:S03]  /*1dbc0*/  LDC R229, c[0x0][0x230] ;  /* 0x00008c00ffe57b82 */ /* 0x000ee60000000800 */
[----:B------:R4:W-:Y:S04]  /*1dbd0*/  STL.64 [R1+0x638], R226 ;  /* 0x000638e201007387 */ /* 0x0009e80000100a00 */
[----:B------:R-:W-:Y:S01]  /*1dbe0*/  LDGSTS.E [R246+0x40004], desc[UR60][R226.64], !P6 ;  /* 0x40004000e2f67fae */ /* 0x000fe2000f12187c */
[----:B------:R-:W-:Y:S01]  /*1dbf0*/  VIADD R18, R239, 0xfffffddd ;  /* 0xfffffdddef127836 */ /* 0x000fe20000000000 */
[----:B------:R-:W3:Y:S02]  /*1dc00*/  LDC R22, c[0x0][0x230] ;  /* 0x00008c00ff167b82 */ /* 0x000ee40000000800 */
[----:B------:R2:W-:Y:S04]  /*1dc10*/  STL.64 [R1+0x630], R156 ;  /* 0x0006309c01007387 */ /* 0x0005e80000100a00 */
[----:B------:R2:W-:Y:S04]  /*1dc20*/  LDGSTS.E [R246+0x40008], desc[UR60][R156.64], !P1 ;  /* 0x400080009cf67fae */ /* 0x0005e8000c92187c */
[----:B----4-:R-:W4:Y:S01]  /*1dc30*/  LDL.LU.64 R226, [R1+0x590] ;  /* 0x0005900001e27983 */ /* 0x010f220000300a00 */
[----:B--2---:R-:W-:-:S03]  /*1dc40*/  IMAD.WIDE R156, R183, 0x4, R244 ;  /* 0x00000004b79c7825 */ /* 0x004fc600078e02f4 */
[----:B------:R-:W2:Y:S01]  /*1dc50*/  LDL.LU.64 R244, [R1+0x588] ;  /* 0x0005880001f47983 */ /* 0x000ea20000300a00 */
[----:B------:R-:W-:Y:S02]  /*1dc60*/  ISETP.GE.U32.AND P5, PT, R18, 0x7ffffd5e, PT ;  /* 0x7ffffd5e1200780c */ /* 0x000fe40003fa6070 */
[----:B-1----:R-:W-:Y:S01]  /*1dc70*/  IADD3 R18, R23, -0x241, RZ ;  /* 0xfffffdbf17127810 */ /* 0x002fe20007ffe0ff */
[----:B------:R-:W-:Y:S01]  /*1dc80*/  VIADD R19, R252, 0xfffffddc ;  /* 0xfffffddcfc137836 */ /* 0x000fe20000000000 */
[----:B------:R-:W1:Y:S01]  /*1dc90*/  LDC R23, c[0x0][0x230] ;  /* 0x00008c00ff177b82 */ /* 0x000e620000000800 */
[----:B------:R-:W-:Y:S01]  /*1dca0*/  ISETP.GE.U32.AND P0, PT, R184, 0x7ffffd5f, PT ;  /* 0x7ffffd5fb800780c */ /* 0x000fe20003f06070 */
[----:B------:R-:W-:Y:S01]  /*1dcb0*/  STL.64 [R1+0x628], R156 ;  /* 0x0006289c01007387 */ /* 0x000fe20000100a00 */
[----:B------:R-:W-:Y:S01]  /*1dcc0*/  ISETP.GE.U32.AND P1, PT, R18, 0x7ffffd40, PT ;  /* 0x7ffffd401200780c */ /* 0x000fe20003f26070 */
[----:B---3--:R-:W-:Y:S01]  /*1dcd0*/  VIADD R18, R229, 0xfffffdbe ;  /* 0xfffffdbee5127836 */ /* 0x008fe20000000000 */
[----:B------:R-:W-:Y:S01]  /*1dce0*/  ISETP.GE.U32.AND P6, PT, R19, 0x7ffffd5d, PT ;  /* 0x7ffffd5d1300780c */ /* 0x000fe20003fc6070 */
[----:B------:R-:W-:Y:S01]  /*1dcf0*/  VIADD R19, R20, 0xfffffdbd ;  /* 0xfffffdbd14137836 */ /* 0x000fe20000000000 */
[----:B------:R-:W-:Y:S01]  /*1dd00*/  LDGSTS.E [R246+0x4000c], desc[UR60][R156.64], !P4 ;  /* 0x4000c0009cf67fae */ /* 0x000fe2000e12187c */
[----:B------:R-:W3:Y:S01]  /*1dd10*/  LDC R184, c[0x0][0x230] ;  /* 0x00008c00ffb87b82 */ /* 0x000ee20000000800 */
[----:B------:R-:W-:Y:S01]  /*1dd20*/  ISETP.GE.U32.AND P4, PT, R18, 0x7ffffd3f, PT ;  /* 0x7ffffd3f1200780c */ /* 0x000fe20003f86070 */
[----:B------:R-:W-:-:S02]  /*1dd30*/  VIADD R18, R21, 0xfffffdbc ;  /* 0xfffffdbc15127836 */ /* 0x000fc40000000000 */
[----:B------:R-:W-:-:S04]  /*1dd40*/  IMAD.WIDE R56, R183, 0x4, R204 ;  /* 0x00000004b7387825 */ /* 0x000fc800078e02cc */
[----:B------:R-:W-:Y:S01]  /*1dd50*/  IMAD.WIDE R54, R183, 0x4, R202 ;  /* 0x00000004b7367825 */ /* 0x000fe200078e02ca */
[----:B------:R-:W3:Y:S01]  /*1dd60*/  LDL.LU.64 R204, [R1+0x580] ;  /* 0x0005800001cc7983 */ /* 0x000ee20000300a00 */
[----:B------:R-:W3:Y:S03]  /*1dd70*/  LDC R252, c[0x0][0x230] ;  /* 0x00008c00fffc7b82 */ /* 0x000ee60000000800 */
[----:B------:R-:W3:Y:S04]  /*1dd80*/  LDL.LU.64 R202, [R1+0x578] ;  /* 0x0005780001ca7983 */ /* 0x000ee80000300a00 */
[----:B------:R-:W-:Y:S01]  /*1dd90*/  LDGSTS.E [R246+0x44000], desc[UR60][R56.64], !P2 ;  /* 0x4400000038f67fae */ /* 0x000fe2000d12187c */
[----:B------:R-:W-:Y:S01]  /*1dda0*/  ISETP.GE.U32.AND P2, PT, R19, 0x7ffffd3e, PT ;  /* 0x7ffffd3e1300780c */ /* 0x000fe20003f46070 */
[----:B------:R-:W-:-:S04]  /*1ddb0*/  IMAD.WIDE R52, R183, 0x4, R232 ;  /* 0x00000004b7347825 */ /* 0x000fc800078e02e8 */
[----:B------:R-:W-:Y:S01]  /*1ddc0*/  IMAD.WIDE R50, R183, 0x4, R200 ;  /* 0x00000004b7327825 */ /* 0x000fe200078e02c8 */
[----:B------:R-:W-:Y:S04]  /*1ddd0*/  LDGSTS.E [R246+0x44004], desc[UR60][R54.64], !P0 ;  /* 0x4400400036f67fae */ /* 0x000fe8000c12187c */
[----:B------:R-:W3:Y:S01]  /*1dde0*/  LDL.LU.64 R200, [R1+0x570] ;  /* 0x0005700001c87983 */ /* 0x000ee20000300a00 */
[----:B------:R-:W-:-:S03]  /*1ddf0*/  IADD3 R19, R48, -0x261, RZ ;  /* 0xfffffd9f30137810 */ /* 0x000fc60007ffe0ff */
[----:B------:R-:W3:Y:S01]  /*1de00*/  LDL.LU.64 R232, [R1+0x568] ;  /* 0x0005680001e87983 */ /* 0x000ee20000300a00 */
[----:B------:R-:W-:Y:S01]  /*1de10*/  ISETP.GE.U32.AND P0, PT, R18, 0x7ffffd3d, PT ;  /* 0x7ffffd3d1200780c */ /* 0x000fe20003f06070 */
[----:B------:R-:W-:Y:S02]  /*1de20*/  VIADD R18, R22, 0xfffffd9e ;  /* 0xfffffd9e16127836 */ /* 0x000fe40000000000 */
[----:B------:R-:W-:Y:S01]  /*1de30*/  LDGSTS.E [R246+0x44008], desc[UR60][R52.64], !P5 ;  /* 0x4400800034f67fae */ /* 0x000fe2000e92187c */
[----:B------:R-:W-:Y:S01]  /*1de40*/  ISETP.GE.U32.AND P5, PT, R19, 0x7ffffd20, PT ;  /* 0x7ffffd201300780c */ /* 0x000fe20003fa6070 */
[----:B-1----:R-:W-:Y:S02]  /*1de50*/  VIADD R19, R23, 0xfffffd9d ;  /* 0xfffffd9d17137836 */ /* 0x002fe40000000000 */
[----:B------:R-:W-:Y:S01]  /*1de60*/  LDGSTS.E [R246+0x4400c], desc[UR60][R50.64], !P6 ;  /* 0x4400c00032f67fae */ /* 0x000fe2000f12187c */
[----:B--2---:R-:W-:-:S03]  /*1de70*/  IMAD.WIDE R22, R183, 0x4, R244 ;  /* 0x00000004b7167825 */ /* 0x004fc600078e02f4 */
[----:B------:R-:W2:Y:S01]  /*1de80*/  LDL.LU.64 R244, [R1+0x560] ;  /* 0x0005600001f47983 */ /* 0x000ea20000300a00 */
[----:B------:R-:W-:Y:S01]  /*1de90*/  ISETP.GE.U32.AND P6, PT, R18, 0x7ffffd1f, PT ;  /* 0x7ffffd1f1200780c */ /* 0x000fe20003fc6070 */
[----:B----4-:R-:W-:Y:S02]  /*1dea0*/  IMAD.WIDE R48, R183, 0x4, R226 ;  /* 0x00000004b7307825 */ /* 0x010fe400078e02e2 */
[----:B------:R-:W4:Y:S02]  /*1deb0*/  LDL.LU.64 R226, [R1+0x558] ;  /* 0x0005580001e27983 */ /* 0x000f240000300a00 */
[----:B------:R-:W-:Y:S02]  /*1dec0*/  VIADD R18, R122, 0xfffffd9c ;  /* 0xfffffd9c7a127836 */ /* 0x000fe40000000000 */
[----:B------:R-:W-:Y:S01]  /*1ded0*/  LDGSTS.E [R246+0x48000], desc[UR60][R48.64], !P1 ;  /* 0x4800000030f67fae */ /* 0x000fe2000c92187c */
[----:B------:R-:W-:Y:S01]  /*1dee0*/  ISETP.GE.U32.AND P1, PT, R19, 0x7ffffd1e, PT ;  /* 0x7ffffd1e1300780c */ /* 0x000fe20003f26070 */
[----:B------:R-:W1:Y:S02]  /*1def0*/  LDC R122, c[0x0][0x230] ;  /* 0x00008c00ff7a7b82 */ /* 0x000e640000000800 */
[----:B------:R-:W-:Y:S01]  /*1df00*/  LDGSTS.E [R246+0x48004], desc[UR60][R22.64], !P4 ;  /* 0x4800400016f67fae */ /* 0x000fe2000e12187c */
[----:B------:R-:W-:-:S03]  /*1df10*/  ISETP.GE.U32.AND P4, PT, R18, 0x7ffffd1d, PT ;  /* 0x7ffffd1d1200780c */ /* 0x000fc60003f86070 */
[----:B------:R-:W-:Y:S01]  /*1df20*/  STL.64 [R1+0xce8], R22 ;  /* 0x000ce81601007387 */ /* 0x000fe20000100a00 */
[----:B---3--:R-:W-:-:S03]  /*1df30*/  IMAD.WIDE R20, R183, 0x4, R204 ;  /* 0x00000004b7147825 */ /* 0x008fc600078e02cc */
[----:B------:R-:W3:Y:S01]  /*1df40*/  LDL.LU.64 R204, [R1+0x5a8] ;  /* 0x0005a80001cc7983 */ /* 0x000ee20000300a00 */
[----:B------:R-:W-:-:S03]  /*1df50*/  IMAD.WIDE R18, R183, 0x4, R202 ;  /* 0x00000004b7127825 */ /* 0x000fc600078e02ca */
[----:B------:R-:W3:Y:S04]  /*1df60*/  LDL.LU.64 R202, [R1+0x5a0] ;  /* 0x0005a00001ca7983 */ /* 0x000ee80000300a00 */
[----:B------:R-:W-:Y:S04]  /*1df70*/  STL.64 [R1+0xcf0], R20 ;  /* 0x000cf01401007387 */ /* 0x000fe80000100a00 */
[----:B------:R3:W-:Y:S04]  /*1df80*/  STL.64 [R1+0xcf8], R18 ;  /* 0x000cf81201007387 */ /* 0x0007e80000100a00 */
[----:B------:R-:W-:Y:S01]  /*1df90*/  LDGSTS.E [R246+0x48008], desc[UR60][R20.64], !P2 ;  /* 0x4800800014f67fae */ /* 0x000fe2000d12187c */
[----:B------:R-:W-:-:S03]  /*1dfa0*/  IMAD.WIDE R150, R183, 0x4, R200 ;  /* 0x00000004b7967825 */ /* 0x000fc600078e02c8 */
[----:B------:R-:W3:Y:S01]  /*1dfb0*/  LDL.LU.64 R200, [R1+0x598] ;  /* 0x0005980001c87983 */ /* 0x000ee20000300a00 */
[----:B------:R-:W-:-:S03]  /*1dfc0*/  IMAD.WIDE R148, R183, 0x4, R232 ;  /* 0x00000004b7947825 */ /* 0x000fc600078e02e8 */
[----:B------:R-:W3:Y:S01]  /*1dfd0*/  LDL.LU.64 R232, [R1+0x550] ;  /* 0x0005500001e87983 */ /* 0x000ee20000300a00 */
[----:B--2---:R-:W-:Y:S01]  /*1dfe0*/  IMAD.WIDE R146, R183, 0x4, R244 ;  /* 0x00000004b7927825 */ /* 0x004fe200078e02f4 */
[----:B------:R-:W-:Y:S02]  /*1dff0*/  ISETP.GE.U32.AND P2, PT, R121, 0x7ffffd7c, PT ;  /* 0x7ffffd7c7900780c */ /* 0x000fe40003f46070 */
[----:B------:R-:W2:Y:S01]  /*1e000*/  LDL.LU.64 R244, [R1+0x540] ;  /* 0x0005400001f47983 */ /* 0x000ea20000300a00 */
[----:B------:R-:W-:-:S03]  /*1e010*/  VIADD R121, R124, 0xfffffdf9 ;  /* 0xfffffdf97c797836 */ /* 0x000fc60000000000 */
[----:B------:R3:W-:Y:S01]  /*1e020*/  LDGSTS.E [R246+0x4800c], desc[UR60][R18.64], !P0 ;  /* 0x4800c00012f67fae */ /* 0x0007e2000c12187c */
[----:B------:R-:W-:Y:S01]  /*1e030*/  ISETP.GE.U32.AND P0, PT, R120, 0x7ffffd7b, PT ;  /* 0x7ffffd7b7800780c */ /* 0x000fe20003f06070 */
[----:B----4-:R-:W-:Y:S01]  /*1e040*/  IMAD.WIDE R144, R183, 0x4, R226 ;  /* 0x00000004b7907825 */ /* 0x010fe200078e02e2 */
[----:B------:R-:W4:Y:S01]  /*1e050*/  LDC R124, c[0x0][0x230] ;  /* 0x00008c00ff7c7b82 */ /* 0x000f220000000800 */
[----:B------:R-:W-:Y:S01]  /*1e060*/  LDGSTS.E [R246+0x4c000], desc[UR60][R150.64], !P5 ;  /* 0x4c00000096f67fae */ /* 0x000fe2000e92187c */
[----:B------:R-:W-:-:S03]  /*1e070*/  ISETP.GE.U32.AND P5, PT, R121, 0x7ffffd7a, PT ;  /* 0x7ffffd7a7900780c */ /* 0x000fc60003fa6070 */
[----:B------:R-:W-:Y:S04]  /*1e080*/  LDGSTS.E [R246+0x4c004], desc[UR60][R148.64], !P6 ;  /* 0x4c00400094f67fae */ /* 0x000fe8000f12187c */
[----:B------:R-:W-:Y:S04]  /*1e090*/  LDGSTS.E [R246+0x4c008], desc[UR60][R146.64], !P1 ;  /* 0x4c00800092f67fae */ /* 0x000fe8000c92187c */
[----:B------:R-:W4:Y:S04]  /*1e0a0*/  LDL.LU.64 R226, [R1+0x538] ;  /* 0x0005380001e27983 */ /* 0x000f280000300a00 */
[----:B------:R-:W-:Y:S01]  /*1e0b0*/  LDGSTS.E [R246+0x4c00c], desc[UR60][R144.64], !P4 ;  /* 0x4c00c00090f67fae */ /* 0x000fe2000e12187c */
[----:B---3--:R-:W-:-:S03]  /*1e0c0*/  IMAD.WIDE R18, R183, 0x4, R204 ;  /* 0x00000004b7127825 */ /* 0x008fc600078e02cc */
[----:B------:R-:W3:Y:S01]  /*1e0d0*/  LDL.LU.64 R204, [R1+0x530] ;  /* 0x0005300001cc7983 */ /* 0x000ee20000300a00 */
[----:B------:R-:W-:-:S03]  /*1e0e0*/  IMAD.WIDE R20, R183, 0x4, R202 ;  /* 0x00000004b7147825 */ /* 0x000fc600078e02ca */
[----:B------:R1:W-:Y:S04]  /*1e0f0*/  STL.64 [R1+0x620], R18 ;  /* 0x0006201201007387 */ /* 0x0003e80000100a00 */
[----:B------:R1:W-:Y:S04]  /*1e100*/  LDGSTS.E [R247+0x40000], desc[UR60][R18.64], !P2 ;  /* 0x4000000012f77fae */ /* 0x0003e8000d12187c */
[----:B------:R-:W-:Y:S04]  /*1e110*/  STL.64 [R1+0x618], R20 ;  /* 0x0006181401007387 */ /* 0x000fe80000100a00 */
[----:B------:R-:W-:Y:S01]  /*1e120*/  LDGSTS.E [R247+0x40004], desc[UR60][R20.64], !P0 ;  /* 0x4000400014f77fae */ /* 0x000fe2000c12187c */
[----:B-1----:R-:W-:-:S03]  /*1e130*/  IMAD.WIDE R18, R183, 0x4, R200 ;  /* 0x00000004b7127825 */ /* 0x002fc600078e02c8 */
[----:B------:R-:W3:Y:S04]  /*1e140*/  LDL.LU.64 R202, [R1+0x528] ;  /* 0x0005280001ca7983 */ /* 0x000ee80000300a00 */
[----:B------:R1:W-:Y:S04]  /*1e150*/  STL.64 [R1+0x610], R18 ;  /* 0x0006101201007387 */ /* 0x0003e80000100a00 */
[----:B------:R1:W-:Y:S04]  /*1e160*/  LDGSTS.E [R247+0x40008], desc[UR60][R18.64], !P5 ;  /* 0x4000800012f77fae */ /* 0x0003e8000e92187c */
[----:B------:R-:W3:Y:S01]  /*1e170*/  LDL.LU.64 R200, [R1+0x520] ;  /* 0x0005200001c87983 */ /* 0x000ee20000300a00 */
[----:B-1----:R-:W-:-:S05]  /*1e180*/  IMAD.WIDE R18, R183, 0x4, R232 ;  /* 0x00000004b7127825 */ /* 0x002fca00078e02e8 */
[----:B------:R1:W-:Y:S01]  /*1e190*/  STL.64 [R1+0x608], R18 ;  /* 0x0006081201007387 */ /* 0x0003e20000100a00 */
[----:B--2---:R-:W-:-:S03]  /*1e1a0*/  IMAD.WIDE R142, R183, 0x4, R244 ;  /* 0x00000004b78e7825 */ /* 0x004fc600078e02f4 */
[----:B------:R-:W2:Y:S04]  /*1e1b0*/  LDL.LU.64 R244, [R1+0x518] ;  /* 0x0005180001f47983 */ /* 0x000ea80000300a00 */
[----:B------:R-:W2:Y:S04]  /*1e1c0*/  LDL.LU.64 R228, [R1+0x510] ;  /* 0x0005100001e47983 */ /* 0x000ea80000300a00 */
[----:B------:R-:W2:Y:S01]  /*1e1d0*/  LDL.LU.64 R232, [R1+0x508] ;  /* 0x0005080001e87983 */ /* 0x000ea20000300a00 */
[----:B----4-:R-:W-:-:S03]  /*1e1e0*/  IMAD.WIDE R140, R183, 0x4, R226 ;  /* 0x00000004b78c7825 */ /* 0x010fc600078e02e2 */
[----:B------:R-:W4:Y:S01]  /*1e1f0*/  LDL.LU.64 R226, [R1+0x500] ;  /* 0x0005000001e27983 */ /* 0x000f220000300a00 */
[----:B---3--:R-:W-:-:S03]  /*1e200*/  IMAD.WIDE R138, R183, 0x4, R204 ;  /* 0x00000004b78a7825 */ /* 0x008fc600078e02cc */
[----:B------:R-:W3:Y:S01]  /*1e210*/  LDL.LU.64 R204, [R1+0x4f8] ;  /* 0x0004f80001cc7983 */ /* 0x000ee20000300a00 */
[----:B------:R-:W-:-:S03]  /*1e220*/  IMAD.WIDE R136, R183, 0x4, R202 ;  /* 0x00000004b7887825 */ /* 0x000fc600078e02ca */
[----:B------:R-:W3:Y:S01]  /*1e230*/  LDL.LU.64 R202, [R1+0x4f0] ;  /* 0x0004f00001ca7983 */ /* 0x000ee20000300a00 */
[----:B------:R-:W-:Y:S02]  /*1e240*/  VIADD R121, R130, 0xfffffdda ;  /* 0xfffffdda82797836 */ /* 0x000fe40000000000 */
[----:B------:R-:W-:Y:S02]  /*1e250*/  VIADD R120, R123, 0xfffffdf8 ;  /* 0xfffffdf87b787836 */ /* 0x000fe40000000000 */
[----:B------:R-:W1:Y:S03]  /*1e260*/  LDC R123, c[0x0][0x230] ;  /* 0x00008c00ff7b7b82 */ /* 0x000e660000000800 */
[----:B------:R-:W-:Y:S02]  /*1e270*/  ISETP.GE.U32.AND P6, PT, R120, 0x7ffffd79, PT ;  /* 0x7ffffd797800780c */ /* 0x000fe40003fc6070 */
[----:B------:R-:W-:Y:S01]  /*1e280*/  IADD3 R120, R122, -0x225, RZ ;  /* 0xfffffddb7a787810 */ /* 0x000fe20007ffe0ff */
[----:B--2---:R-:W-:-:S04]  /*1e290*/  IMAD.WIDE R132, R183, 0x4, R244 ;  /* 0x00000004b7847825 */ /* 0x004fc800078e02f4 */
[----:B------:R-:W-:Y:S01]  /*1e2a0*/  IMAD.WIDE R130, R183, 0x4, R228 ;  /* 0x00000004b7827825 */ /* 0x000fe200078e02e4 */
[----:B------:R-:W2:Y:S01]  /*1e2b0*/  LDL.LU.64 R244, [R1+0x4e8] ;  /* 0x0004e80001f47983 */ /* 0x000ea20000300a00 */
[----:B------:R-:W-:Y:S01]  /*1e2c0*/  ISETP.GE.U32.AND P4, PT, R121, 0x7ffffd5b, PT ;  /* 0x7ffffd5b7900780c */ /* 0x000fe20003f86070 */
[----:B------:R-:W4:Y:S02]  /*1e2d0*/  LDC R122, c[0x0][0x230] ;  /* 0x00008c00ff7a7b82 */ /* 0x000f240000000800 */
[----:B------:R-:W2:Y:S04]  /*1e2e0*/  LDL.LU.64 R156, [R1+0x548] ;  /* 0x00054800019c7983 */ /* 0x000ea80000300a00 */
[----:B------:R-:W2:Y:S04]  /*1e2f0*/  LDL.LU.64 R20, [R1+0x4e0] ;  /* 0x0004e00001147983 */ /* 0x000ea80000300a00 */
[----:B------:R-:W2:Y:S01]  /*1e300*/  LDL.LU.64 R228, [R1+0x4d8] ;  /* 0x0004d80001e47983 */ /* 0x000ea20000300a00 */
[----:B------:R-:W-:Y:S01]  /*1e310*/  ISETP.GE.U32.AND P1, PT, R120, 0x7ffffd5c, PT ;  /* 0x7ffffd5c7800780c */ /* 0x000fe20003f26070 */
[----:B------:R-:W-:-:S02]  /*1e320*/  VIADD R120, R125, 0xfffffdd9 ;  /* 0xfffffdd97d787836 */ /* 0x000fc40000000000 */
[----:B------:R-:W1:Y:S01]  /*1e330*/  LDC R125, c[0x0][0x230] ;  /* 0x00008c00ff7d7b82 */ /* 0x000e620000000800 */
[----:B------:R-:W-:Y:S01]  /*1e340*/  VIADD R121, R129, 0xfffffdd8 ;  /* 0xfffffdd881797836 */ /* 0x000fe20000000000 */
[----:B------:R-:W-:Y:S01]  /*1e350*/  LDGSTS.E [R247+0x4000c], desc[UR60][R18.64], !P6 ;  /* 0x4000c00012f77fae */ /* 0x000fe2000f12187c */
[----:B------:R-:W-:Y:S02]  /*1e360*/  ISETP.GE.U32.AND P2, PT, R120, 0x7ffffd5a, PT ;  /* 0x7ffffd5a7800780c */ /* 0x000fe40003f46070 */
[----:B------:R-:W-:Y:S01]  /*1e370*/  IADD3 R120, R127, -0x245, RZ ;  /* 0xfffffdbb7f787810 */ /* 0x000fe20007ffe0ff */
[----:B------:R-:W-:Y:S01]  /*1e380*/  IMAD.WIDE R134, R183, 0x4, R200 ;  /* 0x00000004b7867825 */ /* 0x000fe200078e02c8 */
[----:B------:R-:W-:Y:S01]  /*1e390*/  ISETP.GE.U32.AND P0, PT, R121, 0x7ffffd59, PT ;  /* 0x7ffffd597900780c */ /* 0x000fe20003f06070 */
[----:B------:R-:W3:Y:S01]  /*1e3a0*/  LDC R127, c[0x0][0x230] ;  /* 0x00008c00ff7f7b82 */ /* 0x000ee20000000800 */
[----:B------:R-:W2:Y:S01]  /*1e3b0*/  LDL.LU.64 R22, [R1+0x4d0] ;  /* 0x0004d00001167983 */ /* 0x000ea20000300a00 */
[----:B------:R-:W-:Y:S01]  /*1e3c0*/  VIADD R121, R126, 0xfffffdba ;  /* 0xfffffdba7e797836 */ /* 0x000fe20000000000 */
[----:B------:R-:W-:Y:S01]  /*1e3d0*/  ISETP.GE.U32.AND P5, PT, R120, 0x7ffffd3c, PT ;  /* 0x7ffffd3c7800780c */ /* 0x000fe20003fa6070 */
[----:B------:R-:W-:Y:S01]  /*1e3e0*/  VIADD R120, R128, 0xfffffdb9 ;  /* 0xfffffdb980787836 */ /* 0x000fe20000000000 */
[----:B------:R-:W-:Y:S03]  /*1e3f0*/  LDGSTS.E [R247+0x44000], desc[UR60][R142.64], !P1 ;  /* 0x440000008ef77fae */ /* 0x000fe6000c92187c */
[----:B------:R-:W3:Y:S01]  /*1e400*/  LDC R126, c[0x0][0x230] ;  /* 0x00008c00ff7e7b82 */ /* 0x000ee20000000800 */
[----:B------:R-:W-:Y:S01]  /*1e410*/  ISETP.GE.U32.AND P6, PT, R121, 0x7ffffd3b, PT ;  /* 0x7ffffd3b7900780c */ /* 0x000fe20003fc6070 */
[----:B------:R-:W-:Y:S01]  /*1e420*/  LDGSTS.E [R247+0x44004], desc[UR60][R140.64], !P4 ;  /* 0x440040008cf77fae */ /* 0x000fe2000e12187c */
[----:B------:R-:W-:Y:S01]  /*1e430*/  ISETP.GE.U32.AND P1, PT, R120, 0x7ffffd3a, PT ;  /* 0x7ffffd3a7800780c */ /* 0x000fe20003f26070 */
[----:B-1----:R-:W-:-:S02]  /*1e440*/  VIADD R121, R125, 0xfffffdb8 ;  /* 0xfffffdb87d797836 */ /* 0x002fc40000000000 */
[----:B------:R-:W-:Y:S02]  /*1e450*/  LDGSTS.E [R247+0x44008], desc[UR60][R138.64], !P2 ;  /* 0x440080008af77fae */ /* 0x000fe4000d12187c */
[----:B------:R-:W1:Y:S01]  /*1e460*/  LDC R125, c[0x0][0x230] ;  /* 0x00008c00ff7d7b82 */ /* 0x000e620000000800 */
[----:B------:R-:W-:Y:S02]  /*1e470*/  IADD3 R120, R124, -0x265, RZ ;  /* 0xfffffd9b7c787810 */ /* 0x000fe40007ffe0ff */
[----:B------:R-:W-:Y:S01]  /*1e480*/  ISETP.GE.U32.AND P4, PT, R121, 0x7ffffd39, PT ;  /* 0x7ffffd397900780c */ /* 0x000fe20003f86070 */
[----:B------:R-:W-:Y:S01]  /*1e490*/  VIADD R121, R123, 0xfffffd9a ;  /* 0xfffffd9a7b797836 */ /* 0x000fe20000000000 */
[----:B------:R-:W-:Y:S03]  /*1e4a0*/  LDGSTS.E [R247+0x4400c], desc[UR60][R136.64], !P0 ;  /* 0x4400c00088f77fae */ /* 0x000fe6000c12187c */
[----:B------:R-:W1:Y:S01]  /*1e4b0*/  LDC R124, c[0x0][0x230] ;  /* 0x00008c00ff7c7b82 */ /* 0x000e620000000800 */
[----:B------:R-:W-:Y:S01]  /*1e4c0*/  ISETP.GE.U32.AND P2, PT, R120, 0x7ffffd1c, PT ;  /* 0x7ffffd1c7800780c */ /* 0x000fe20003f46070 */
[----:B----4-:R-:W-:Y:S01]  /*1e4d0*/  VIADD R120, R122, 0xfffffd99 ;  /* 0xfffffd997a787836 */ /* 0x010fe20000000000 */
[----:B------:R-:W-:Y:S05]  /*1e4e0*/  LDGSTS.E [R247+0x48000], desc[UR60][R134.64], !P5 ;  /* 0x4800000086f77fae */ /* 0x000fea000e92187c */
[----:B------:R-:W4:Y:S01]  /*1e4f0*/  LDC R123, c[0x0][0x230] ;  /* 0x00008c00ff7b7b82 */ /* 0x000f220000000800 */
[----:B------:R-:W-:Y:S01]  /*1e500*/  ISETP.GE.U32.AND P5, PT, R120, 0x7ffffd1a, PT ;  /* 0x7ffffd1a7800780c */ /* 0x000fe20003fa6070 */
[----:B---3--:R-:W-:Y:S01]  /*1e510*/  VIADD R120, R126, 0xfffffd98 ;  /* 0xfffffd987e787836 */ /* 0x008fe20000000000 */
[----:B------:R-:W-:Y:S01]  /*1e520*/  ISETP.GE.U32.AND P0, PT, R121, 0x7ffffd1b, PT ;  /* 0x7ffffd1b7900780c */ /* 0x000fe20003f06070 */
[----:B------:R-:W-:Y:S01]  /*1e530*/  LDGSTS.E [R247+0x48004], desc[UR60][R132.64], !P6 ;  /* 0x4800400084f77fae */ /* 0x000fe2000f12187c */
[----:B------:R-:W-:Y:S01]  /*1e540*/  IADD3 R121, R127, -0x209, RZ ;  /* 0xfffffdf77f797810 */ /* 0x000fe20007ffe0ff */
[----:B------:R-:W-:Y:S01]  /*1e550*/  IMAD.WIDE R128, R183, 0x4, R232 ;  /* 0x00000004b7807825 */ /* 0x000fe200078e02e8 */
[----:B------:R-:W-:Y:S01]  /*1e560*/  ISETP.GE.U32.AND P6, PT, R120, 0x7ffffd19, PT ;  /* 0x7ffffd197800780c */ /* 0x000fe20003fc6070 */
[----:B------:R-:W-:Y:S01]  /*1e570*/  LDGSTS.E [R247+0x48008], desc[UR60][R130.64], !P1 ;  /* 0x4800800082f77fae */ /* 0x000fe2000c92187c */
[----:B------:R-:W3:Y:S01]  /*1e580*/  LDC R200, c[0x0][0x230] ;  /* 0x00008c00ffc87b82 */ /* 0x000ee20000000800 */
[----:B-1----:R-:W-:Y:S01]  /*1e590*/  VIADD R120, R125, 0xfffffdf6 ;  /* 0xfffffdf67d787836 */ /* 0x002fe20000000000 */
[----:B------:R-:W-:Y:S01]  /*1e5a0*/  ISETP.GE.U32.AND P1, PT, R121, 0x7ffffd78, PT ;  /* 0x7ffffd787900780c */ /* 0x000fe20003f26070 */
[----:B------:R-:W-:Y:S01]  /*1e5b0*/  LDGSTS.E [R247+0x4800c], desc[UR60][R128.64], !P4 ;  /* 0x4800c00080f77fae */ /* 0x000fe2000e12187c */
[----:B------:R-:W-:-:S02]  /*1e5c0*/  IMAD.WIDE R126, R183, 0x4, R226 ;  /* 0x00000004b77e7825 */ /* 0x000fc400078e02e2 */
[----:B------:R-:W-:Y:S02]  /*1e5d0*/  ISETP.GE.U32.AND P4, PT, R120, 0x7ffffd77, PT ;  /* 0x7ffffd777800780c */ /* 0x000fe40003f86070 */
[----:B------:R-:W-:Y:S01]  /*1e5e0*/  VIADD R121, R124, 0xfffffdf5 ;  /* 0xfffffdf57c797836 */ /* 0x000fe20000000000 */
[----:B------:R-:W-:Y:S01]  /*1e5f0*/  LDGSTS.E [R247+0x4c000], desc[UR60][R126.64], !P2 ;  /* 0x4c0000007ef77fae */ /* 0x000fe2000d12187c */
[----:B------:R-:W-:Y:S01]  /*1e600*/  IMAD.WIDE R124, R183, 0x4, R204 ;  /* 0x00000004b77c7825 */ /* 0x000fe200078e02cc */
[----:B------:R-:W1:Y:S03]  /*1e610*/  LDC R201, c[0x0][0x230] ;  /* 0x00008c00ffc97b82 */ /* 0x000e660000000800 */
[----:B----4-:R-:W-:Y:S01]  /*1e620*/  VIADD R120, R123, 0xfffffdf4 ;  /* 0xfffffdf47b787836 */ /* 0x010fe20000000000 */
[----:B------:R-:W-:Y:S01]  /*1e630*/  LDGSTS.E [R247+0x4c004], desc[UR60][R124.64], !P0 ;  /* 0x4c0040007cf77fae */ /* 0x000fe2000c12187c */
[----:B------:R-:W-:Y:S01]  /*1e640*/  ISETP.GE.U32.AND P2, PT, R121, 0x7ffffd76, PT ;  /* 0x7ffffd767900780c */ /* 0x000fe20003f46070 */
[----:B------:R-:W-:-:S02]  /*1e650*/  VIADD R184, R184, 0xfffffdd6 ;  /* 0xfffffdd6b8b87836 */ /* 0x000fc40000000000 */
[----:B------:R-:W4:Y:S01]  /*1e660*/  LDC R226, c[0x0][0x230] ;  /* 0x00008c00ffe27b82 */ /* 0x000f220000000800 */
[----:B------:R-:W-:Y:S01]  /*1e670*/  ISETP.GE.U32.AND P0, PT, R120, 0x7ffffd75, PT ;  /* 0x7ffffd757800780c */ /* 0x000fe20003f06070 */
[----:B------:R-:W-:-:S05]  /*1e680*/  IMAD.WIDE R122, R183, 0x4, R202 ;  /* 0x00000004b77a7825 */ /* 0x000fca00078e02ca */
[----:B------:R-:W-:Y:S01]  /*1e690*/  LDGSTS.E [R247+0x4c008], desc[UR60][R122.64], !P5 ;  /* 0x4c0080007af77fae */ /* 0x000fe2000e92187c */
[C---:B--2---:R-:W-:Y:S01]  /*1e6a0*/  IMAD.WIDE R20, R183.reuse, 0x4, R20 ;  /* 0x00000004b7147825 */ /* 0x044fe200078e0214 */
[----:B---3--:R-:W-:Y:S01]  /*1e6b0*/  IADD3 R200, R200, -0x229, RZ ;  /* 0xfffffdd7c8c87810 */ /* 0x008fe20007ffe0ff */
[----:B------:R-:W2:Y:S02]  /*1e6c0*/  LDC R204, c[0x0][0x230] ;  /* 0x00008c00ffcc7b82 */ /* 0x000ea40000000800 */
[C---:B------:R-:W-:Y:S02]  /*1e6d0*/  IMAD.WIDE R120, R183.reuse, 0x4, R244 ;  /* 0x00000004b7787825 */ /* 0x040fe400078e02f4 */
[----:B------:R-:W3:Y:S04]  /*1e6e0*/  LDL.LU.64 R244, [R1+0x4c8] ;  /* 0x0004c80001f47983 */ /* 0x000ee80000300a00 */
[----:B------:R-:W4:Y:S01]  /*1e6f0*/  LDL.LU.64 R18, [R1+0x4c0] ;  /* 0x0004c00001127983 */ /* 0x000f220000300a00 */
[----:B------:R-:W2:Y:S03]  /*1e700*/  LDC R205, c[0x0][0x230] ;  /* 0x00008c00ffcd7b82 */ /* 0x000ea60000000800 */
[----:B------:R1:W-:Y:S04]  /*1e710*/  LDGSTS.E [R247+0x4c00c], desc[UR60][R120.64], !P6 ;  /* 0x4c00c00078f77fae */ /* 0x0003e8000f12187c */
[----:B------:R1:W-:Y:S01]  /*1e720*/  STL.64 [R1+0xd00], R246 ;  /* 0x000d00f601007387 */ /* 0x0003e20000100a00 */
[C---:B------:R-:W-:Y:S01]  /*1e730*/  IMAD.WIDE R22, R183.reuse, 0x4, R22 ;  /* 0x00000004b7167825 */ /* 0x040fe200078e0216 */
[----:B------:R-:W2:Y:S08]  /*1e740*/  LDC R203, c[0x0][0x230] ;  /* 0x00008c00ffcb7b82 */ /* 0x000eb00000000800 */
[----:B------:R-:W2:Y:S01]  /*1e750*/  LDC R232, c[0x0][0x230] ;  /* 0x00008c00ffe87b82 */ /* 0x000ea20000000800 */
[----:B-1----:R-:W-:-:S02]  /*1e760*/  IMAD.WIDE R246, R183, 0x4, R156 ;  /* 0x00000004b7f67825 */ /* 0x002fc400078e029c */
[----:B------:R-:W2:Y:S04]  /*1e770*/  LDL.LU.64 R156, [R1+0x4b8] ;  /* 0x0004b800019c7983 */ /* 0x000ea80000300a00 */
[----:B------:R1:W-:Y:S01]  /*1e780*/  STL.64 [R1+0x600], R246 ;  /* 0x000600f601007387 */ /* 0x0003e20000100a00 */
[----:B------:R-:W2:Y:S03]  /*1e790*/  LDC R202, c[0x0][0x230] ;  /* 0x00008c00ffca7b82 */ /* 0x000ea60000000800 */
[----:B------:R1:W-:Y:S04]  /*1e7a0*/  LDGSTS.E [R248+0x40000], desc[UR60][R246.64], !P1 ;  /* 0x40000000f6f87fae */ /* 0x0003e8000c92187c */
[----:B------:R1:W-:Y:S01]  /*1e7b0*/  STL.64 [R1+0x5f8], R20 ;  /* 0x0005f81401007387 */ /* 0x0003e20000100a00 */
[----:B------:R-:W2:Y:S03]  /*1e7c0*/  LDC R227, c[0x0][0x230] ;  /* 0x00008c00ffe37b82 */ /* 0x000ea60000000800 */
[----:B------:R-:W-:Y:S01]  /*1e7d0*/  LDGSTS.E [R248+0x40004], desc[UR60][R20.64], !P4 ;  /* 0x4000400014f87fae */ /* 0x000fe2000e12187c */
[----:B-1----:R-:W-:Y:S01]  /*1e7e0*/  IMAD.WIDE R246, R183, 0x4, R228 ;  /* 0x00000004b7f67825 */ /* 0x002fe200078e02e4 */
[----:B------:R-:W-:-:S03]  /*1e7f0*/  ISETP.GE.U32.AND P5, PT, R200, 0x7ffffd58, PT ;  /* 0x7ffffd58c800780c */ /* 0x000fc60003fa6070 */
[----:B------:R-:W1:Y:S01]  /*1e800*/  LDC R233, c[0x0][0x230] ;  /* 0x00008c00ffe97b82 */ /* 0x000e620000000800 */
[----:B------:R3:W-:Y:S04]  /*1e810*/  LDGSTS.E [R248+0x40008], desc[UR60][R246.64], !P2 ;  /* 0x40008000f6f87fae */ /* 0x0007e8000d12187c */
[----:B------:R-:W2:Y:S04]  /*1e820*/  LDL.LU.64 R20, [R1+0x4b0] ;  /* 0x0004b00001147983 */ /* 0x000ea80000300a00 */
[----:B------:R-:W2:Y:S04]  /*1e830*/  LDL.LU.64 R228, [R1+0x4a0] ;  /* 0x0004a00001e47983 */ /* 0x000ea80000300a00 */
[----:B------:R-:W-:Y:S04]  /*1e840*/  STL.64 [R1+0x5f0], R246 ;  /* 0x0005f0f601007387 */ /* 0x000fe80000100a00 */
[----:B------:R1:W-:Y:S04]  /*1e850*/  STL.64 [R1+0x5e8], R22 ;  /* 0x0005e81601007387 */ /* 0x0003e80000100a00 */
[----:B------:R-:W-:Y:S01]  /*1e860*/  LDGSTS.E [R248+0x4000c], desc[UR60][R22.64], !P0 ;  /* 0x4000c00016f87fae */ /* 0x000fe2000c12187c */
[----:B------:R-:W-:Y:S01]  /*1e870*/  ISETP.GE.U32.AND P6, PT, R184, 0x7ffffd57, PT ;  /* 0x7ffffd57b800780c */ /* 0x000fe20003fc6070 */
[----:B------:R-:W-:-:S02]  /*1e880*/  VIADD R200, R201, 0xfffffdd5 ;  /* 0xfffffdd5c9c87836 */ /* 0x000fc40000000000 */
[----:B-1----:R-:W2:Y:S03]  /*1e890*/  LDL.LU.64 R22, [R1+0x498] ;  /* 0x0004980001167983 */ /* 0x002ea60000300a00 */
[----:B------:R-:W-:Y:S01]  /*1e8a0*/  ISETP.GE.U32.AND P1, PT, R200, 0x7ffffd56, PT ;  /* 0x7ffffd56c800780c */ /* 0x000fe20003f26070 */
[C---:B---3--:R-:W-:Y:S01]  /*1e8b0*/  IMAD.WIDE R246, R183.reuse, 0x4, R244 ;  /* 0x00000004b7f67825 */ /* 0x048fe200078e02f4 */
[----:B------:R-:W1:Y:S01]  /*1e8c0*/  LDC R201, c[0x0][0x230] ;  /* 0x00008c00ffc97b82 */ /* 0x000e620000000800 */
[----:B------:R-:W3:Y:S02]  /*1e8d0*/  LDL.LU.64 R244, [R1+0x490] ;  /* 0x0004900001f47983 */ /* 0x000ee40000300a00 */
[C---:B----4-:R-:W-:Y:S02]  /*1e8e0*/  IMAD.WIDE R18, R183.reuse, 0x4, R18 ;  /* 0x00000004b7127825 */ /* 0x050fe400078e0212 */
[----:B------:R2:W-:Y:S04]  /*1e8f0*/  STL.64 [R1+0x540], R246 ;  /* 0x000540f601007387 */ /* 0x0005e80000100a00 */
[----:B------:R2:W-:Y:S04]  /*1e900*/  LDGSTS.E [R248+0x44000], desc[UR60][R246.64], !P5 ;  /* 0x44000000f6f87fae */ /* 0x0005e8000e92187c */
[----:B------:R4:W-:Y:S04]  /*1e910*/  STL.64 [R1+0x538], R18 ;  /* 0x0005381201007387 */ /* 0x0009e80000100a00 */
[----:B------:R-:W-:Y:S01]  /*1e920*/  LDGSTS.E [R248+0x44004], desc[UR60][R18.64], !P6 ;  /* 0x4400400012f87fae */ /* 0x000fe2000f12187c */
[----:B--2---:R-:W-:-:S03]  /*1e930*/  IMAD.WIDE R246, R183, 0x4, R156 ;  /* 0x00000004b7f67825 */ /* 0x004fc600078e029c */
[----:B------:R-:W2:Y:S04]  /*1e940*/  LDL.LU.64 R156, [R1+0x108] ;  /* 0x00010800019c7983 */ /* 0x000ea80000300a00 */
[----:B------:R1:W-:Y:S04]  /*1e950*/  STL.64 [R1+0x530], R246 ;  /* 0x000530f601007387 */ /* 0x0003e80000100a00 */
[----:B----4-:R-:W4:Y:S04]  /*1e960*/  LDL.LU.64 R18, [R1+0x488] ;  /* 0x0004880001127983 */ /* 0x010f280000300a00 */
[----:B------:R1:W-:Y:S01]  /*1e970*/  LDGSTS.E [R248+0x44008], desc[UR60][R246.64], !P1 ;  /* 0x44008000f6f87fae */ /* 0x0003e2000c92187c */
[----:B------:R-:W-:-:S04]  /*1e980*/  IMAD.WIDE R20, R183, 0x4, R20 ;  /* 0x00000004b7147825 */ /* 0x000fc800078e0214 */
[----:B-1----:R-:W-:Y:S01]  /*1e990*/  IMAD.WIDE R246, R183, 0x4, R228 ;  /* 0x00000004b7f67825 */ /* 0x002fe200078e02e4 */
[----:B------:R1:W-:Y:S04]  /*1e9a0*/  STL.64 [R1+0x528], R20 ;  /* 0x0005281401007387 */ /* 0x0003e80000100a00 */
[----:B------:R-:W4:Y:S01]  /*1e9b0*/  LDL.LU.64 R228, [R1+0x480] ;  /* 0x0004800001e47983 */ /* 0x000f220000300a00 */
[----:B------:R-:W-:Y:S01]  /*1e9c0*/  VIADD R184, R226, 0xfffffdd4 ;  /* 0xfffffdd4e2b87836 */ /* 0x000fe20000000000 */
[----:B------:R-:W-:Y:S01]  /*1e9d0*/  IADD3 R200, R204, -0x249, RZ ;  /* 0xfffffdb7ccc87810 */ /* 0x000fe20007ffe0ff */
[----:B------:R-:W4:Y:S03]  /*1e9e0*/  LDC R226, c[0x0][0x230] ;  /* 0x00008c00ffe27b82 */ /* 0x000f260000000800 */
[----:B------:R-:W-:-:S02]  /*1e9f0*/  ISETP.GE.U32.AND P4, PT, R184, 0x7ffffd55, PT ;  /* 0x7ffffd55b800780c */ /* 0x000fc40003f86070 */
[----:B------:R-:W-:Y:S01]  /*1ea00*/  ISETP.GE.U32.AND P2, PT, R200, 0x7ffffd38, PT ;  /* 0x7ffffd38c800780c */ /* 0x000fe20003f46070 */
[----:B------:R-:W-:Y:S01]  /*1ea10*/  VIADD R184, R205, 0xfffffdb6 ;  /* 0xfffffdb6cdb87836 */ /* 0x000fe20000000000 */
[----:B------:R1:W-:Y:S01]  /*1ea20*/  STL.64 [R1+0xa8], R246 ;  /* 0x0000a8f601007387 */ /* 0x0003e20000100a00 */
[----:B------:R-:W4:Y:S03]  /*1ea30*/  LDC R204, c[0x0][0x230] ;  /* 0x00008c00ffcc7b82 */ /* 0x000f260000000800 */
[----:B------:R-:W-:Y:S01]  /*1ea40*/  ISETP.GE.U32.AND P0, PT, R184, 0x7ffffd37, PT ;  /* 0x7ffffd37b800780c */ /* 0x000fe20003f06070 */
[----:B------:R-:W-:-:S04]  /*1ea50*/  VIADD R184, R203, 0xfffffdb5 ;  /* 0xfffffdb5cbb87836 */ /* 0x000fc80000000000 */
[----:B------:R-:W-:Y:S01]  /*1ea60*/  LDGSTS.E [R248+0x4400c], desc[UR60][R20.64], !P4 ;  /* 0x4400c00014f87fae */ /* 0x000fe2000e12187c */
[----:B------:R-:W-:Y:S01]  /*1ea70*/  ISETP.GE.U32.AND P5, PT, R184, 0x7ffffd36, PT ;  /* 0x7ffffd36b800780c */ /* 0x000fe20003fa6070 */
[----:B------:R-:W-:Y:S01]  /*1ea80*/  VIADD R200, R232, 0xfffffdb4 ;  /* 0xfffffdb4e8c87836 */ /* 0x000fe20000000000 */
[----:B------:R-:W4:Y:S01]  /*1ea90*/  LDC R205, c[0x0][0x230] ;  /* 0x00008c00ffcd7b82 */ /* 0x000f220000000800 */
[----:B------:R1:W-:Y:S07]  /*1eaa0*/  LDGSTS.E [R248+0x48000], desc[UR60][R246.64], !P2 ;  /* 0x48000000f6f87fae */ /* 0x0003ee000d12187c */
[----:B------:R-:W4:Y:S01]  /*1eab0*/  LDC R203, c[0x0][0x230] ;  /* 0x00008c00ffcb7b82 */ /* 0x000f220000000800 */
[----:B-1----:R-:W4:Y:S01]  /*1eac0*/  LDL.LU.64 R20, [R1+0x478] ;  /* 0x0004780001147983 */ /* 0x002f220000300a00 */
[----:B------:R-:W-:Y:S01]  /*1ead0*/  IMAD.WIDE R246, R183, 0x4, R22 ;  /* 0x00000004b7f67825 */ /* 0x000fe200078e0216 */
[----:B------:R-:W-:-:S02]  /*1eae0*/  IADD3 R184, R202, -0x269, RZ ;  /* 0xfffffd97cab87810 */ /* 0x000fc40007ffe0ff */
[----:B------:R-:W-:-:S03]  /*1eaf0*/  ISETP.GE.U32.AND P6, PT, R200, 0x7ffffd35, PT ;  /* 0x7ffffd35c800780c */ /* 0x000fc60003fc6070 */
[----:B------:R-:W1:Y:S01]  /*1eb00*/  LDC R202, c[0x0][0x230] ;  /* 0x00008c00ffca7b82 */ /* 0x000e620000000800 */
[----:B------:R-:W-:Y:S01]  /*1eb10*/  STL.64 [R1+0xc8], R246 ;  /* 0x0000c8f601007387 */ /* 0x000fe20000100a00 */
[----:B------:R-:W-:-:S03]  /*1eb20*/  ISETP.GE.U32.AND P1, PT, R184, 0x7ffffd18, PT ;  /* 0x7ffffd18b800780c */ /* 0x000fc60003f26070 */
        /* <DEDUP_REMOVED lines=9> */
[----:B----4-:R-:W-:-:S03]  /*1ebc0*/  IMAD.WIDE R18, R183, 0x4, R18 ;  /* 0x00000004b7127825 */ /* 0x010fc600078e0212 */
[----:B------:R-:W-:Y:S04]  /*1ebd0*/  STL.64 [R1+0x108], R246 ;  /* 0x000108f601007387 */ /* 0x000fe80000100a00 */
[----:B------:R1:W-:Y:S04]  /*1ebe0*/  LDGSTS.E [R248+0x4800c], desc[UR60][R246.64], !P6 ;  /* 0x4800c000f6f87fae */ /* 0x0003e8000f12187c */
[----:B------:R4:W-:Y:S04]  /*1ebf0*/  STL.64 [R1+0x2e8], R18 ;  /* 0x0002e81201007387 */ /* 0x0009e80000100a00 */
[----:B------:R-:W-:Y:S04]  /*1ec00*/  LDGSTS.E [R248+0x4c000], desc[UR60][R18.64], !P1 ;  /* 0x4c00000012f87fae */ /* 0x000fe8000c92187c */
[----:B----4-:R-:W4:Y:S01]  /*1ec10*/  LDL.LU.64 R18, [R1+0x460] ;  /* 0x0004600001127983 */ /* 0x010f220000300a00 */
[----:B-1----:R-:W-:-:S03]  /*1ec20*/  IMAD.WIDE R246, R183, 0x4, R228 ;  /* 0x00000004b7f67825 */ /* 0x002fc600078e02e4 */
        /* <DEDUP_REMOVED lines=15> */
[----:B------:R-:W-:Y:S01]  /*1ed20*/  ISETP.GE.U32.AND P6, PT, R200, 0x7ffffd73, PT ;  /* 0x7ffffd73c800780c */ /* 0x000fe20003fc6070 */
[----:B------:R-:W-:Y:S01]  /*1ed30*/  VIADD R200, R203, 0xfffffdf0 ;  /* 0xfffffdf0cbc87836 */ /* 0x000fe20000000000 */
[----:B------:R-:W-:Y:S01]  /*1ed40*/  ISETP.GE.U32.AND P1, PT, R184, 0x7ffffd72, PT ;  /* 0x7ffffd72b800780c */ /* 0x000fe20003f26070 */
[----:B------:R-:W1:Y:S01]  /*1ed50*/  LDC R204, c[0x0][0x230] ;  /* 0x00008c00ffcc7b82 */ /* 0x000e620000000800 */
[----:B------:R-:W-:Y:S01]  /*1ed60*/  IMAD.WIDE R20, R183, 0x4, R20 ;  /* 0x00000004b7147825 */ /* 0x000fe200078e0214 */
[----:B------:R-:W-:-:S06]  /*1ed70*/  IADD3 R184, R202, -0x22d, RZ ;  /* 0xfffffdd3cab87810 */ /* 0x000fcc0007ffe0ff */
        /* <DEDUP_REMOVED lines=10> */
[----:B------:R-:W-:-:S04]  /*1ee20*/  IMAD.WIDE R22, R183, 0x4, R22 ;  /* 0x00000004b7167825 */ /* 0x000fc800078e0216 */
[C---:B--2---:R-:W-:Y:S01]  /*1ee30*/  IMAD.WIDE R202, R183.reuse, 0x4, R156 ;  /* 0x00000004b7ca7825 */ /* 0x044fe200078e029c */
[----:B------:R1:W-:Y:S04]  /*1ee40*/  STL.64 [R1+0x5e0], R22 ;  /* 0x0005e01601007387 */ /* 0x0003e80000100a00 */
[----:B------:R-:W2:Y:S04]  /*1ee50*/  LDL.LU.64 R156, [R1+0x440] ;  /* 0x00044000019c7983 */ /* 0x000ea80000300a00 */
[----:B------:R-:W-:Y:S04]  /*1ee60*/  LDGSTS.E [R249+0x40000], desc[UR60][R22.64], !P5 ;  /* 0x4000000016f97fae */ /* 0x000fe8000e92187c */
[----:B------:R4:W-:Y:S04]  /*1ee70*/  STL.64 [R1+0x5d8], R202 ;  /* 0x0005d8ca01007387 */ /* 0x0009e80000100a00 */
[----:B------:R4:W-:Y:S04]  /*1ee80*/  LDGSTS.E [R249+0x40004], desc[UR60][R202.64], !P6 ;  /* 0x40004000caf97fae */ /* 0x0009e8000f12187c */
[----:B-1----:R-:W2:Y:S01]  /*1ee90*/  LDL.LU.64 R22, [R1+0x438] ;  /* 0x0004380001167983 */ /* 0x002ea20000300a00 */
[----:B----4-:R-:W-:-:S04]  /*1eea0*/  IMAD.WIDE R18, R183, 0x4, R18 ;  /* 0x00000004b7127825 */ /* 0x010fc800078e0212 */
[----:B------:R-:W-:Y:S01]  /*1eeb0*/  IMAD.WIDE R246, R183, 0x4, R228 ;  /* 0x00000004b7f67825 */ /* 0x000fe200078e02e4 */
[----:B------:R1:W-:Y:S01]  /*1eec0*/  STL.64 [R1+0x5d0], R18 ;  /* 0x0005d01201007387 */ /* 0x0003e20000100a00 */
[----:B------:R-:W-:Y:S01]  /*1eed0*/  ISETP.GE.U32.AND P4, PT, R200, 0x7ffffd71, PT ;  /* 0x7ffffd71c800780c */ /* 0x000fe20003f86070 */
[----:B------:R-:W4:Y:S02]  /*1eee0*/  LDC R203, c[0x0][0x230] ;  /* 0x00008c00ffcb7b82 */ /* 0x000f240000000800 */
[----:B------:R-:W4:Y:S04]  /*1eef0*/  LDL.LU.64 R228, [R1+0x430] ;  /* 0x0004300001e47983 */ /* 0x000f280000300a00 */
[----:B------:R-:W-:Y:S01]  /*1ef00*/  LDGSTS.E [R249+0x40008], desc[UR60][R18.64], !P1 ;  /* 0x4000800012f97fae */ /* 0x000fe2000c92187c */
[----:B------:R-:W-:Y:S01]  /*1ef10*/  ISETP.GE.U32.AND P2, PT, R184, 0x7ffffd54, PT ;  /* 0x7ffffd54b800780c */ /* 0x000fe20003f46070 */
[----:B------:R-:W4:Y:S02]  /*1ef20*/  LDC R202, c[0x0][0x230] ;  /* 0x00008c00ffca7b82 */ /* 0x000f240000000800 */
[----:B------:R-:W-:Y:S01]  /*1ef30*/  STL.64 [R1+0x5c8], R246 ;  /* 0x0005c8f601007387 */ /* 0x000fe20000100a00 */
[----:B------:R-:W-:-:S03]  /*1ef40*/  VIADD R200, R233, 0xfffffdd1 ;  /* 0xfffffdd1e9c87836 */ /* 0x000fc60000000000 */
[----:B------:R-:W-:Y:S04]  /*1ef50*/  LDGSTS.E [R249+0x4000c], desc[UR60][R246.64], !P4 ;  /* 0x4000c000f6f97fae */ /* 0x000fe8000e12187c */
[----:B-1----:R-:W4:Y:S01]  /*1ef60*/  LDL.LU.64 R18, [R1+0x428] ;  /* 0x0004280001127983 */ /* 0x002f220000300a00 */
[----:B------:R-:W-:Y:S01]  /*1ef70*/  VIADD R184, R201, 0xfffffdd2 ;  /* 0xfffffdd2c9b87836 */ /* 0x000fe20000000000 */
[----:B------:R-:W-:Y:S01]  /*1ef80*/  ISETP.GE.U32.AND P5, PT, R200, 0x7ffffd52, PT ;  /* 0x7ffffd52c800780c */ /* 0x000fe20003fa6070 */
[----:B------:R-:W1:Y:S01]  /*1ef90*/  LDC R201, c[0x0][0x230] ;  /* 0x00008c00ffc97b82 */ /* 0x000e620000000800 */
[----:B------:R-:W-:Y:S02]  /*1efa0*/  IADD3 R200, R232, -0x24d, RZ ;  /* 0xfffffdb3e8c87810 */ /* 0x000fe40007ffe0ff */
[----:B------:R-:W-:Y:S01]  /*1efb0*/  ISETP.GE.U32.AND P0, PT, R184, 0x7ffffd53, PT ;  /* 0x7ffffd53b800780c */ /* 0x000fe20003f06070 */
[----:B------:R-:W-:-:S02]  /*1efc0*/  VIADD R184, R204, 0xfffffdd0 ;  /* 0xfffffdd0ccb87836 */ /* 0x000fc40000000000 */
[----:B------:R-:W-:-:S03]  /*1efd0*/  IMAD.WIDE R232, R183, 0x4, R20 ;  /* 0x00000004b7e87825 */ /* 0x000fc600078e0214 */
[----:B------:R-:W-:Y:S01]  /*1efe0*/  ISETP.GE.U32.AND P6, PT, R184, 0x7ffffd51, PT ;  /* 0x7ffffd51b800780c */ /* 0x000fe20003fc6070 */
[----:B------:R-:W1:Y:S01]  /*1eff0*/  LDC R204, c[0x0][0x230] ;  /* 0x00008c00ffcc7b82 */ /* 0x000e620000000800 */
[----:B------:R3:W-:Y:S04]  /*1f000*/  STL.64 [R1+0x520], R232 ;  /* 0x000520e801007387 */ /* 0x0007e80000100a00 */
[----:B------:R3:W-:Y:S01]  /*1f010*/  LDGSTS.E [R249+0x44000], desc[UR60][R232.64], !P2 ;  /* 0x44000000e8f97fae */ /* 0x0007e2000d12187c */
[----:B------:R-:W-:Y:S01]  /*1f020*/  ISETP.GE.U32.AND P1, PT, R200, 0x7ffffd34, PT ;  /* 0x7ffffd34c800780c */ /* 0x000fe20003f26070 */
[C---:B---3--:R-:W-:Y:S01]  /*1f030*/  IMAD.WIDE R20, R183.reuse, 0x4, R244 ;  /* 0x00000004b7147825 */ /* 0x048fe200078e02f4 */
[----:B------:R-:W3:Y:S01]  /*1f040*/  LDC R232, c[0x0][0x230] ;  /* 0x00008c00ffe87b82 */ /* 0x000ee20000000800 */
[----:B------:R-:W3:Y:S04]  /*1f050*/  LDL.LU.64 R244, [R1+0x420] ;  /* 0x0004200001f47983 */ /* 0x000ee80000300a00 */
[----:B------:R1:W-:Y:S04]  /*1f060*/  STL.64 [R1+0x518], R20 ;  /* 0x0005181401007387 */ /* 0x0003e80000100a00 */
[----:B------:R-:W3:Y:S04]  /*1f070*/  LDL.LU.64 R246, [R1+0x418] ;  /* 0x0004180001f67983 */ /* 0x000ee80000300a00 */
[----:B------:R3:W-:Y:S04]  /*1f080*/  LDGSTS.E [R249+0x44004], desc[UR60][R20.64], !P0 ;  /* 0x4400400014f97fae */ /* 0x0007e8000c12187c */
[----:B-1----:R-:W3:Y:S01]  /*1f090*/  LDL.LU.64 R20, [R1+0x410] ;  /* 0x0004100001147983 */ /* 0x002ee20000300a00 */
[----:B--2---:R-:W-:-:S05]  /*1f0a0*/  IMAD.WIDE R156, R183, 0x4, R156 ;  /* 0x00000004b79c7825 */ /* 0x004fca00078e029c */
[----:B------:R-:W-:Y:S04]  /*1f0b0*/  STL.64 [R1+0x510], R156 ;  /* 0x0005109c01007387 */ /* 0x000fe80000100a00 */
[----:B------:R-:W-:Y:S01]  /*1f0c0*/  LDGSTS.E [R249+0x44008], desc[UR60][R156.64], !P5 ;  /* 0x440080009cf97fae */ /* 0x000fe2000e92187c */
[----:B------:R-:W-:-:S05]  /*1f0d0*/  IMAD.WIDE R22, R183, 0x4, R22 ;  /* 0x00000004b7167825 */ /* 0x000fca00078e0216 */
[----:B------:R1:W-:Y:S04]  /*1f0e0*/  STL.64 [R1+0x508], R22 ;  /* 0x0005081601007387 */ /* 0x0003e80000100a00 */
[----:B------:R2:W-:Y:S04]  /*1f0f0*/  LDGSTS.E [R249+0x4400c], desc[UR60][R22.64], !P6 ;  /* 0x4400c00016f97fae */ /* 0x0005e8000f12187c */
[----:B-1----:R-:W2:Y:S01]  /*1f100*/  LDL.LU.64 R22, [R1+0x408] ;  /* 0x0004080001167983 */ /* 0x002ea20000300a00 */
[----:B----4-:R-:W-:-:S03]  /*1f110*/  IMAD.WIDE R228, R183, 0x4, R228 ;  /* 0x00000004b7e47825 */ /* 0x010fc600078e02e4 */
[----:B------:R-:W4:Y:S04]  /*1f120*/  LDL.LU.64 R156, [R1+0x400] ;  /* 0x00040000019c7983 */ /* 0x000f280000300a00 */
[----:B------:R1:W-:Y:S04]  /*1f130*/  STL.64 [R1+0x4a8], R228 ;  /* 0x0004a8e401007387 */ /* 0x0003e80000100a00 */
[----:B------:R4:W-:Y:S01]  /*1f140*/  LDGSTS.E [R249+0x48000], desc[UR60][R228.64], !P1 ;  /* 0x48000000e4f97fae */ /* 0x0009e2000c92187c */
[----:B------:R-:W-:-:S05]  /*1f150*/  IMAD.WIDE R18, R183, 0x4, R18 ;  /* 0x00000004b7127825 */ /* 0x000fca00078e0212 */
[----:B------:R1:W-:Y:S04]  /*1f160*/  STL.64 [R1+0x4a0], R18 ;  /* 0x0004a01201007387 */ /* 0x0003e80000100a00 */
[----:B-1----:R-:W4:Y:S01]  /*1f170*/  LDL.LU.64 R228, [R1+0x3f8] ;  /* 0x0003f80001e47983 */ /* 0x002f220000300a00 */
        /* <DEDUP_REMOVED lines=9> */
[----:B------:R-:W-:-:S05]  /*1f210*/  ISETP.GE.U32.AND P5, PT, R200, 0x7ffffd14, PT ;  /* 0x7ffffd14c800780c */ /* 0x000fca0003fa6070 */
[----:B------:R1:W-:Y:S01]  /*1f220*/  LDGSTS.E [R249+0x48004], desc[UR60][R18.64], !P4 ;  /* 0x4800400012f97fae */ /* 0x0003e2000e12187c */
[----:B------:R-:W-:Y:S01]  /*1f230*/  VIADD R184, R203, 0xfffffd92 ;  /* 0xfffffd92cbb87836 */ /* 0x000fe20000000000 */
[----:B------:R-:W1:Y:S01]  /*1f240*/  LDC R204, c[0x0][0x230] ;  /* 0x00008c00ffcc7b82 */ /* 0x000e620000000800 */
[----:B------:R-:W-:-:S07]  /*1f250*/  VIADD R200, R202, 0xfffffd91 ;  /* 0xfffffd91cac87836 */ /* 0x000fce0000000000 */
[----:B------:R-:W1:Y:S01]  /*1f260*/  LDC R227, c[0x0][0x230] ;  /* 0x00008c00ffe37b82 */ /* 0x000e620000000800 */
[----:B------:R-:W4:Y:S01]  /*1f270*/  LDL.LU.64 R18, [R1+0x3f0] ;  /* 0x0003f00001127983 */ /* 0x000f220000300a00 */
[----:B------:R-:W-:Y:S02]  /*1f280*/  ISETP.GE.U32.AND P6, PT, R184, 0x7ffffd13, PT ;  /* 0x7ffffd13b800780c */ /* 0x000fe40003fc6070 */
[----:B------:R-:W-:Y:S01]  /*1f290*/  ISETP.GE.U32.AND P1, PT, R200, 0x7ffffd12, PT ;  /* 0x7ffffd12c800780c */ /* 0x000fe20003f26070 */
[----:B------:R-:W-:-:S03]  /*1f2a0*/  VIADD R184, R201, 0xfffffd90 ;  /* 0xfffffd90c9b87836 */ /* 0x000fc60000000000 */
[----:B------:R-:W1:Y:S02]  /*1f2b0*/  LDC R203, c[0x0][0x230] ;  /* 0x00008c00ffcb7b82 */ /* 0x000e640000000800 */
[----:B------:R-:W-:Y:S01]  /*1f2c0*/  ISETP.GE.U32.AND P4, PT, R184, 0x7ffffd11, PT ;  /* 0x7ffffd11b800780c */ /* 0x000fe20003f86070 */
[----:B---3--:R-:W-:-:S05]  /*1f2d0*/  IMAD.WIDE R244, R183, 0x4, R244 ;  /* 0x00000004b7f47825 */ /* 0x008fca00078e02f4 */
[----:B------:R-:W3:Y:S01]  /*1f2e0*/  LDC R201, c[0x0][0x230] ;  /* 0x00008c00ffc97b82 */ /* 0x000ee20000000800 */
[----:B------:R1:W-:Y:S01]  /*1f2f0*/  STL.64 [R1+0x498], R244 ;  /* 0x000498f401007387 */ /* 0x0003e20000100a00 */
[----:B------:R-:W-:-:S03]  /*1f300*/  IMAD.WIDE R246, R183, 0x4, R246 ;  /* 0x00000004b7f67825 */ /* 0x000fc600078e02f6 */
[----:B------:R-:W-:Y:S03]  /*1f310*/  LDGSTS.E [R249+0x48008], desc[UR60][R244.64], !P2 ;  /* 0x48008000f4f97fae */ /* 0x000fe6000d12187c */
[----:B------:R-:W3:Y:S01]  /*1f320*/  LDC R202, c[0x0][0x230] ;  /* 0x00008c00ffca7b82 */ /* 0x000ee20000000800 */
[----:B------:R-:W-:Y:S04]  /*1f330*/  LDGSTS.E [R249+0x4800c], desc[UR60][R246.64], !P0 ;  /* 0x4800c000f6f97fae */ /* 0x000fe8000c12187c */
[----:B-1----:R-:W3:Y:S01]  /*1f340*/  LDL.LU.64 R244, [R1+0xe70] ;  /* 0x000e700001f47983 */ /* 0x002ee20000300a00 */
[----:B------:R-:W-:-:S03]  /*1f350*/  IMAD.WIDE R20, R183, 0x4, R20 ;  /* 0x00000004b7147825 */ /* 0x000fc600078e0214 */
[----:B------:R1:W-:Y:S04]  /*1f360*/  STL.64 [R1+0x490], R246 ;  /* 0x000490f601007387 */ /* 0x0003e80000100a00 */
[----:B------:R3:W-:Y:S04]  /*1f370*/  LDGSTS.E [R249+0x4c000], desc[UR60][R20.64], !P5 ;  /* 0x4c00000014f97fae */ /* 0x0007e8000e92187c */
[----:B-1----:R-:W3:Y:S04]  /*1f380*/  LDL.LU.64 R246, [R1+0x3e8] ;  /* 0x0003e80001f67983 */ /* 0x002ee80000300a00 */
[----:B------:R1:W-:Y:S04]  /*1f390*/  STL.64 [R1+0x448], R20 ;  /* 0x0004481401007387 */ /* 0x0003e80000100a00 */
[----:B-1----:R-:W3:Y:S01]  /*1f3a0*/  LDL.LU.64 R20, [R1+0x3e0] ;  /* 0x0003e00001147983 */ /* 0x002ee20000300a00 */
[----:B--2---:R-:W-:-:S04]  /*1f3b0*/  IMAD.WIDE R22, R183, 0x4, R22 ;  /* 0x00000004b7167825 */ /* 0x004fc800078e0216 */
[C---:B----4-:R-:W-:Y:S01]  /*1f3c0*/  IMAD.WIDE R156, R183.reuse, 0x4, R156 ;  /* 0x00000004b79c7825 */ /* 0x050fe200078e029c */
[----:B------:R1:W-:Y:S04]  /*1f3d0*/  STL.64 [R1+0x440], R22 ;  /* 0x0004401601007387 */ /* 0x0003e80000100a00 */
[----:B------:R-:W-:Y:S04]  /*1f3e0*/  LDGSTS.E [R249+0x4c004], desc[UR60][R22.64], !P6 ;  /* 0x4c00400016f97fae */ /* 0x000fe8000f12187c */
[----:B------:R-:W-:Y:S04]  /*1f3f0*/  LDGSTS.E [R249+0x4c008], desc[UR60][R156.64], !P1 ;  /* 0x4c0080009cf97fae */ /* 0x000fe8000c92187c */
[----:B-1----:R-:W2:Y:S04]  /*1f400*/  LDL.LU.64 R22, [R1+0x3d8] ;  /* 0x0003d80001167983 */ /* 0x002ea80000300a00 */
[----:B------:R1:W-:Y:S01]  /*1f410*/  STL.64 [R1+0x438], R156 ;  /* 0x0004389c01007387 */ /* 0x0003e20000100a00 */
[----:B------:R-:W-:-:S05]  /*1f420*/  IMAD.WIDE R228, R183, 0x4, R228 ;  /* 0x00000004b7e47825 */ /* 0x000fca00078e02e4 */
[----:B------:R-:W-:Y:S04]  /*1f430*/  LDGSTS.E [R249+0x4c00c], desc[UR60][R228.64], !P4 ;  /* 0x4c00c000e4f97fae */ /* 0x000fe8000e12187c */
[----:B-1----:R-:W4:Y:S04]  /*1f440*/  LDL.LU.64 R156, [R1+0x3d0] ;  /* 0x0003d000019c7983 */ /* 0x002f280000300a00 */
[----:B------:R1:W-:Y:S04]  /*1f450*/  STL.64 [R1+0x428], R228 ;  /* 0x000428e401007387 */ /* 0x0003e80000100a00 */
[----:B-1----:R-:W4:Y:S01]  /*1f460*/  LDL.LU.64 R228, [R1+0x3c8] ;  /* 0x0003c80001e47983 */ /* 0x002f220000300a00 */
[----:B------:R-:W-:Y:S01]  /*1f470*/  IADD3 R184, R205, -0x211, RZ ;  /* 0xfffffdefcdb87810 */ /* 0x000fe20007ffe0ff */
[----:B------:R-:W-:Y:S01]  /*1f480*/  VIADD R200, R232, 0xfffffdee ;  /* 0xfffffdeee8c87836 */ /* 0x000fe20000000000 */
[----:B------:R-:W1:Y:S02]  /*1f490*/  LDC R205, c[0x0][0x230] ;  /* 0x00008c00ffcd7b82 */ /* 0x000e640000000800 */
[----:B------:R-:W-:Y:S01]  /*1f4a0*/  ISETP.GE.U32.AND P2, PT, R184, 0x7ffffd70, PT ;  /* 0x7ffffd70b800780c */ /* 0x000fe20003f46070 */
[----:B------:R-:W-:-:S02]  /*1f4b0*/  VIADD R184, R204, 0xfffffded ;  /* 0xfffffdedccb87836 */ /* 0x000fc40000000000 */
[----:B------:R-:W-:Y:S01]  /*1f4c0*/  IMAD.WIDE R18, R183, 0x4, R18 ;  /* 0x00000004b7127825 */ /* 0x000fe200078e0212 */
[----:B------:R-:W-:Y:S02]  /*1f4d0*/  ISETP.GE.U32.AND P0, PT, R200, 0x7ffffd6f, PT ;  /* 0x7ffffd6fc800780c */ /* 0x000fe40003f06070 */
[----:B------:R-:W-:Y:S01]  /*1f4e0*/  ISETP.GE.U32.AND P5, PT, R184, 0x7ffffd6e, PT ;  /* 0x7ffffd6eb800780c */ /* 0x000fe20003fa6070 */
[----:B------:R-:W1:Y:S01]  /*1f4f0*/  LDC R204, c[0x0][0x230] ;  /* 0x00008c00ffcc7b82 */ /* 0x000e620000000800 */
[----:B------:R3:W-:Y:S04]  /*1f500*/  STL.64 [R1+0x5b8], R18 ;  /* 0x0005b81201007387 */ /* 0x0007e80000100a00 */
[----:B------:R-:W-:Y:S01]  /*1f510*/  STL.64 [R1+0xd08], R248 ;  /* 0x000d08f801007387 */ /* 0x000fe20000100a00 */
[----:B------:R-:W-:Y:S01]  /*1f520*/  VIADD R200, R227, 0xfffffdec ;  /* 0xfffffdece3c87836 */ /* 0x000fe20000000000 */
[----:B------:R-:W-:Y:S01]  /*1f530*/  IADD3 R184, R203, -0x231, RZ ;  /* 0xfffffdcfcbb87810 */ /* 0x000fe20007ffe0ff */
[----:B------:R-:W1:Y:S03]  /*1f540*/  LDC R227, c[0x0][0x230] ;  /* 0x00008c00ffe37b82 */ /* 0x000e660000000800 */
[----:B------:R-:W-:-:S02]  /*1f550*/  ISETP.GE.U32.AND P6, PT, R200, 0x7ffffd6d, PT ;  /* 0x7ffffd6dc800780c */ /* 0x000fc40003fc6070 */
[----:B------:R-:W-:Y:S01]  /*1f560*/  ISETP.GE.U32.AND P1, PT, R184, 0x7ffffd50, PT ;  /* 0x7ffffd50b800780c */ /* 0x000fe20003f26070 */
[----:B---3--:R-:W-:Y:S02]  /*1f570*/  LDGSTS.E [R245+0x40000], desc[UR60][R18.64], !P2 ;  /* 0x4000000012f57fae */ /* 0x008fe4000d12187c */
[----:B------:R-:W3:Y:S02]  /*1f580*/  LDC R203, c[0x0][0x230] ;  /* 0x00008c00ffcb7b82 */ /* 0x000ee40000000800 */
[----:B------:R-:W3:Y:S01]  /*1f590*/  LDL.LU.64 R18, [R1+0x3c0] ;  /* 0x0003c00001127983 */ /* 0x000ee20000300a00 */
[----:B------:R-:W-:-:S03]  /*1f5a0*/  IMAD.WIDE R232, R183, 0x4, R246 ;  /* 0x00000004b7e87825 */ /* 0x000fc600078e02f6 */
        /* <DEDUP_REMOVED lines=11> */
[----:B----4-:R-:W-:-:S05]  /*1f660*/  IMAD.WIDE R156, R183, 0x4, R156 ;  /* 0x00000004b79c7825 */ /* 0x010fca00078e029c */
[----:B------:R4:W-:Y:S01]  /*1f670*/  STL.64 [R1+0x500], R156 ;  /* 0x0005009c01007387 */ /* 0x0009e20000100a00 */
[----:B------:R-:W-:-:S03]  /*1f680*/  IMAD.WIDE R248, R183, 0x4, R228 ;  /* 0x00000004b7f87825 */ /* 0x000fc600078e02e4 */
[----:B------:R-:W-:Y:S01]  /*1f690*/  LDGSTS.E [R245+0x44000], desc[UR60][R156.64], !P1 ;  /* 0x440000009cf57fae */ /* 0x000fe2000c92187c */
[----:B-1----:R-:W1:Y:S03]  /*1f6a0*/  LDC R232, c[0x0][0x230] ;  /* 0x00008c00ffe87b82 */ /* 0x002e660000000800 */
[----:B----4-:R-:W4:Y:S04]  /*1f6b0*/  LDL.LU.64 R156, [R1+0x3a0] ;  /* 0x0003a000019c7983 */ /* 0x010f280000300a00 */
[----:B------:R-:W4:Y:S01]  /*1f6c0*/  LDL.LU.64 R228, [R1+0x398] ;  /* 0x0003980001e47983 */ /* 0x000f220000300a00 */
[----:B------:R-:W-:Y:S02]  /*1f6d0*/  VIADD R200, R201, 0xfffffdce ;  /* 0xfffffdcec9c87836 */ /* 0x000fe40000000000 */
[----:B------:R-:W-:Y:S01]  /*1f6e0*/  VIADD R184, R226, 0xfffffdcd ;  /* 0xfffffdcde2b87836 */ /* 0x000fe20000000000 */
[----:B------:R1:W-:Y:S01]  /*1f6f0*/  STL.64 [R1+0x4f8], R248 ;  /* 0x0004f8f801007387 */ /* 0x0003e20000100a00 */
[----:B------:R-:W2:Y:S01]  /*1f700*/  LDC R226, c[0x0][0x230] ;  /* 0x00008c00ffe27b82 */ /* 0x000ea20000000800 */
[----:B------:R-:W-:-:S02]  /*1f710*/  ISETP.GE.U32.AND P4, PT, R200, 0x7ffffd4f, PT ;  /* 0x7ffffd4fc800780c */ /* 0x000fc40003f86070 */
[----:B------:R-:W-:Y:S01]  /*1f720*/  ISETP.GE.U32.AND P2, PT, R184, 0x7ffffd4e, PT ;  /* 0x7ffffd4eb800780c */ /* 0x000fe20003f46070 */
[----:B------:R-:W-:Y:S01]  /*1f730*/  VIADD R200, R202, 0xfffffdcc ;  /* 0xfffffdcccac87836 */ /* 0x000fe20000000000 */
[----:B------:R-:W-:-:S03]  /*1f740*/  IADD3 R184, R204, -0x251, RZ ;  /* 0xfffffdafccb87810 */ /* 0x000fc60007ffe0ff */
[----:B------:R-:W4:Y:S01]  /*1f750*/  LDC R201, c[0x0][0x230] ;  /* 0x00008c00ffc97b82 */ /* 0x000f220000000800 */
[----:B------:R-:W-:-:S05]  /*1f760*/  ISETP.GE.U32.AND P0, PT, R200, 0x7ffffd4d, PT ;  /* 0x7ffffd4dc800780c */ /* 0x000fca0003f06070 */
[----:B------:R1:W-:Y:S01]  /*1f770*/  LDGSTS.E [R245+0x44004], desc[UR60][R248.64], !P4 ;  /* 0x44004000f8f57fae */ /* 0x0003e2000e12187c */
[----:B------:R-:W-:Y:S01]  /*1f780*/  ISETP.GE.U32.AND P5, PT, R184, 0x7ffffd30, PT ;  /* 0x7ffffd30b800780c */ /* 0x000fe20003fa6070 */
[----:B---3--:R-:W-:Y:S01]  /*1f790*/  VIADD R200, R203, 0xfffffdae ;  /* 0xfffffdaecbc87836 */ /* 0x008fe20000000000 */
[----:B------:R-:W3:Y:S04]  /*1f7a0*/  LDC R202, c[0x0][0x230] ;  /* 0x00008c00ffca7b82 */ /* 0x000ee80000000800 */
[----:B------:R-:W-:Y:S02]  /*1f7b0*/  ISETP.GE.U32.AND P6, PT, R200, 0x7ffffd2f, PT ;  /* 0x7ffffd2fc800780c */ /* 0x000fe40003fc6070 */
[----:B------:R-:W-:Y:S02]  /*1f7c0*/  IADD3 R200, R227, -0x271, RZ ;  /* 0xfffffd8fe3c87810 */ /* 0x000fe40007ffe0ff */
[----:B------:R-:W3:Y:S01]  /*1f7d0*/  LDC R204, c[0x0][0x230] ;  /* 0x00008c00ffcc7b82 */ /* 0x000ee20000000800 */
[----:B------:R-:W-:-:S07]  /*1f7e0*/  IMAD.WIDE R18, R183, 0x4, R18 ;  /* 0x00000004b7127825 */ /* 0x000fce00078e0212 */
[----:B------:R-:W3:Y:S01]  /*1f7f0*/  LDC R203, c[0x0][0x230] ;  /* 0x00008c00ffcb7b82 */ /* 0x000ee20000000800 */
[C---:B-1----:R-:W-:Y:S01]  /*1f800*/  IMAD.WIDE R248, R183.reuse, 0x4, R246 ;  /* 0x00000004b7f87825 */ /* 0x042fe200078e02f6 */
[----:B------:R1:W-:Y:S04]  /*1f810*/  STL.64 [R1+0x4f0], R18 ;  /* 0x0004f01201007387 */ /* 0x0003e80000100a00 */
[----:B------:R-:W3:Y:S04]  /*1f820*/  LDL.LU.64 R246, [R1+0x390] ;  /* 0x0003900001f67983 */ /* 0x000ee80000300a00 */
[----:B------:R-:W-:Y:S04]  /*1f830*/  LDGSTS.E [R245+0x44008], desc[UR60][R18.64], !P2 ;  /* 0x4400800012f57fae */ /* 0x000fe8000d12187c */
[----:B------:R2:W-:Y:S04]  /*1f840*/  STL.64 [R1+0x4e8], R248 ;  /* 0x0004e8f801007387 */ /* 0x0005e80000100a00 */
[----:B------:R2:W-:Y:S04]  /*1f850*/  LDGSTS.E [R245+0x4400c], desc[UR60][R248.64], !P0 ;  /* 0x4400c000f8f57fae */ /* 0x0005e8000c12187c */
[----:B-1----:R-:W3:Y:S01]  /*1f860*/  LDL.LU.64 R18, [R1+0x388] ;  /* 0x0003880001127983 */ /* 0x002ee20000300a00 */
[----:B------:R-:W-:Y:S01]  /*1f870*/  ISETP.GE.U32.AND P2, PT, R200, 0x7ffffd10, PT ;  /* 0x7ffffd10c800780c */ /* 0x000fe20003f46070 */
[----:B------:R-:W-:-:S05]  /*1f880*/  IMAD.WIDE R20, R183, 0x4, R20 ;  /* 0x00000004b7147825 */ /* 0x000fca00078e0214 */
[----:B------:R1:W-:Y:S04]  /*1f890*/  STL.64 [R1+0x488], R20 ;  /* 0x0004881401007387 */ /* 0x0003e80000100a00 */
[----:B------:R-:W-:Y:S01]  /*1f8a0*/  LDGSTS.E [R245+0x48000], desc[UR60][R20.64], !P5 ;  /* 0x4800000014f57fae */ /* 0x000fe2000e92187c */
[----:B--2---:R-:W-:-:S03]  /*1f8b0*/  IMAD.WIDE R248, R183, 0x4, R22 ;  /* 0x00000004b7f87825 */ /* 0x004fc600078e0216 */
[----:B------:R-:W2:Y:S04]  /*1f8c0*/  LDL.LU.64 R22, [R1+0x380] ;  /* 0x0003800001167983 */ /* 0x000ea80000300a00 */
[----:B------:R-:W-:Y:S01]  /*1f8d0*/  STL.64 [R1+0x480], R248 ;  /* 0x000480f801007387 */ /* 0x000fe20000100a00 */
[----:B------:R-:W-:-:S03]  /*1f8e0*/  VIADD R200, R226, 0xfffffd8d ;  /* 0xfffffd8de2c87836 */ /* 0x000fc60000000000 */
[----:B-1----:R-:W2:Y:S01]  /*1f8f0*/  LDL.LU.64 R20, [R1+0x378] ;  /* 0x0003780001147983 */ /* 0x002ea20000300a00 */
[----:B------:R-:W-:Y:S02]  /*1f900*/  VIADD R184, R205, 0xfffffdad ;  /* 0xfffffdadcdb87836 */ /* 0x000fe40000000000 */
[----:B------:R-:W1:Y:S01]  /*1f910*/  LDC R205, c[0x0][0x230] ;  /* 0x00008c00ffcd7b82 */ /* 0x000e620000000800 */
[----:B------:R-:W-:Y:S01]  /*1f920*/  LDGSTS.E [R245+0x48004], desc[UR60][R248.64], !P6 ;  /* 0x48004000f8f57fae */ /* 0x000fe2000f12187c */
[----:B----4-:R-:W-:-:S04]  /*1f930*/  IMAD.WIDE R226, R183, 0x4, R156 ;  /* 0x00000004b7e27825 */ /* 0x010fc800078e029c */
[----:B------:R-:W-:Y:S01]  /*1f940*/  IMAD.WIDE R156, R183, 0x4, R228 ;  /* 0x00000004b79c7825 */ /* 0x000fe200078e02e4 */
[----:B------:R-:W-:Y:S04]  /*1f950*/  STL.64 [R1+0x478], R226 ;  /* 0x000478e201007387 */ /* 0x000fe80000100a00 */
[----:B------:R-:W4:Y:S01]  /*1f960*/  LDL.LU.64 R228, [R1+0x370] ;  /* 0x0003700001e47983 */ /* 0x000f220000300a00 */
[----:B------:R-:W-:Y:S01]  /*1f970*/  ISETP.GE.U32.AND P1, PT, R184, 0x7ffffd2e, PT ;  /* 0x7ffffd2eb800780c */ /* 0x000fe20003f26070 */
[----:B------:R-:W-:Y:S02]  /*1f980*/  VIADD R184, R201, 0xfffffdac ;  /* 0xfffffdacc9b87836 */ /* 0x000fe40000000000 */
[----:B------:R1:W-:Y:S01]  /*1f990*/  STL.64 [R1+0x470], R156 ;  /* 0x0004709c01007387 */ /* 0x0003e20000100a00 */
[----:B------:R-:W-:Y:S01]  /*1f9a0*/  ISETP.GE.U32.AND P5, PT, R200, 0x7ffffd0e, PT ;  /* 0x7ffffd0ec800780c */ /* 0x000fe20003fa6070 */
[----:B------:R-:W4:Y:S01]  /*1f9b0*/  LDC R201, c[0x0][0x230] ;  /* 0x00008c00ffc97b82 */ /* 0x000f220000000800 */
[----:B------:R-:W-:Y:S01]  /*1f9c0*/  ISETP.GE.U32.AND P4, PT, R184, 0x7ffffd2d, PT ;  /* 0x7ffffd2db800780c */ /* 0x000fe20003f86070 */
[----:B---3--:R-:W-:-:S06]  /*1f9d0*/  VIADD R184, R202, 0xfffffd8e ;  /* 0xfffffd8ecab87836 */ /* 0x008fcc0000000000 */
[----:B------:R-:W3:Y:S01]  /*1f9e0*/  LDC R202, c[0x0][0x230] ;  /* 0x00008c00ffca7b82 */ /* 0x000ee20000000800 */
[----:B------:R-:W-:Y:S01]  /*1f9f0*/  ISETP.GE.U32.AND P0, PT, R184, 0x7ffffd0f, PT ;  /* 0x7ffffd0fb800780c */ /* 0x000fe20003f06070 */
[----:B------:R3:W-:Y:S01]  /*1fa00*/  LDGSTS.E [R245+0x48008], desc[UR60][R226.64], !P1 ;  /* 0x48008000e2f57fae */ /* 0x0007e2000c92187c */
[----:B------:R-:W-:-:S03]  /*1fa10*/  VIADD R184, R204, 0xfffffd8c ;  /* 0xfffffd8cccb87836 */ /* 0x000fc60000000000 */
[----:B------:R-:W-:Y:S02]  /*1fa20*/  LDGSTS.E [R245+0x4800c], desc[UR60][R156.64], !P4 ;  /* 0x4800c0009cf57fae */ /* 0x000fe4000e12187c */
[----:B------:R-:W-:Y:S01]  /*1fa30*/  ISETP.GE.U32.AND P6, PT, R184, 0x7ffffd0d, PT ;  /* 0x7ffffd0db800780c */ /* 0x000fe20003fc6070 */
[----:B------:R-:W-:Y:S01]  /*1fa40*/  VIADD R184, R232, 0xfffffdea ;  /* 0xfffffdeae8b87836 */ /* 0x000fe20000000000 */
[----:B-1----:R-:W-:Y:S01]  /*1fa50*/  IADD3 R200, R205, -0x215, RZ ;  /* 0xfffffdebcdc87810 */ /* 0x002fe20007ffe0ff */
[----:B------:R-:W1:Y:S01]  /*1fa60*/  LDC R232, c[0x0][0x230] ;  /* 0x00008c00ffe87b82 */ /* 0x000e620000000800 */
[----:B------:R-:W4:Y:S02]  /*1fa70*/  LDL.LU.64 R156, [R1+0x368] ;  /* 0x00036800019c7983 */ /* 0x000f240000300a00 */
[----:B------:R-:W-:Y:S01]  /*1fa80*/  ISETP.GE.U32.AND P1, PT, R200, 0x7ffffd6c, PT ;  /* 0x7ffffd6cc800780c */ /* 0x000fe20003f26070 */
[----:B------:R-:W-:Y:S01]  /*1fa90*/  VIADD R200, R203, 0xfffffde9 ;  /* 0xfffffde9cbc87836 */ /* 0x000fe20000000000 */
[----:B------:R-:W-:-:S03]  /*1faa0*/  ISETP.GE.U32.AND P4, PT, R184, 0x7ffffd6b, PT ;  /* 0x7ffffd6bb800780c */ /* 0x000fc60003f86070 */
[----:B------:R-:W1:Y:S01]  /*1fab0*/  LDC R204, c[0x0][0x230] ;  /* 0x00008c00ffcc7b82 */ /* 0x000e620000000800 */
[----:B---3--:R-:W-:-:S07]  /*1fac0*/  VIADD R184, R202, 0xfffffde8 ;  /* 0xfffffde8cab87836 */ /* 0x008fce0000000000 */
        /* <DEDUP_REMOVED lines=17> */
[----:B------:R-:W-:Y:S01]  /*1fbe0*/  LDGSTS.E [R245+0x4c00c], desc[UR60][R20.64], !P6 ;  /* 0x4c00c00014f57fae */ /* 0x000fe2000f12187c */
[----:B----4-:R-:W-:-:S03]  /*1fbf0*/  IMAD.WIDE R248, R183, 0x4, R228 ;  /* 0x00000004b7f87825 */ /* 0x010fc600078e02e4 */
[----:B-1----:R-:W4:Y:S01]  /*1fc00*/  LDL.LU.64 R20, [R1+0x338] ;  /* 0x0003380001147983 */ /* 0x002f220000300a00 */
[----:B------:R-:W-:Y:S01]  /*1fc10*/  ISETP.GE.U32.AND P2, PT, R200, 0x7ffffd6a, PT ;  /* 0x7ffffd6ac800780c */ /* 0x000fe20003f46070 */
[----:B------:R-:W1:Y:S02]  /*1fc20*/  LDC R203, c[0x0][0x230] ;  /* 0x00008c00ffcb7b82 */ /* 0x000e640000000800 */
[----:B------:R-:W4:Y:S01]  /*1fc30*/  LDL.LU.64 R228, [R1+0x330] ;  /* 0x0003300001e47983 */ /* 0x000f220000300a00 */
[----:B------:R-:W-:-:S03]  /*1fc40*/  ISETP.GE.U32.AND P0, PT, R184, 0x7ffffd69, PT ;  /* 0x7ffffd69b800780c */ /* 0x000fc60003f06070 */
[----:B------:R-:W-:Y:S01]  /*1fc50*/  STL.64 [R1+0x598], R248 ;  /* 0x000598f801007387 */ /* 0x000fe20000100a00 */
[----:B------:R-:W-:Y:S01]  /*1fc60*/  IADD3 R200, R201, -0x235, RZ ;  /* 0xfffffdcbc9c87810 */ /* 0x000fe20007ffe0ff */
[----:B------:R-:W1:Y:S02]  /*1fc70*/  LDC R202, c[0x0][0x230] ;  /* 0x00008c00ffca7b82 */ /* 0x000e640000000800 */
[----:B------:R-:W-:Y:S01]  /*1fc80*/  LDGSTS.E [R244+0x40000], desc[UR60][R248.64], !P1 ;  /* 0x40000000f8f47fae */ /* 0x000fe2000c92187c */
[----:B------:R-:W-:Y:S01]  /*1fc90*/  ISETP.GE.U32.AND P5, PT, R200, 0x7ffffd4c, PT ;  /* 0x7ffffd4cc800780c */ /* 0x000fe20003fa6070 */
[----:B------:R-:W-:Y:S02]  /*1fca0*/  VIADD R200, R232, 0xfffffdc8 ;  /* 0xfffffdc8e8c87836 */ /* 0x000fe40000000000 */
[C---:B------:R-:W-:Y:S02]  /*1fcb0*/  IMAD.WIDE R156, R183.reuse, 0x4, R156 ;  /* 0x00000004b79c7825 */ /* 0x040fe400078e029c */
[----:B------:R-:W1:Y:S03]  /*1fcc0*/  LDC R201, c[0x0][0x230] ;  /* 0x00008c00ffc97b82 */ /* 0x000e660000000800 */
[----:B------:R1:W-:Y:S04]  /*1fcd0*/  STL.64 [R1+0x590], R156 ;  /* 0x0005909c01007387 */ /* 0x0003e80000100a00 */
[----:B------:R-:W-:Y:S04]  /*1fce0*/  LDGSTS.E [R244+0x40004], desc[UR60][R156.64], !P4 ;  /* 0x400040009cf47fae */ /* 0x000fe8000e12187c */
[----:B-1----:R-:W4:Y:S01]  /*1fcf0*/  LDL.LU.64 R156, [R1+0x328] ;  /* 0x00032800019c7983 */ /* 0x002f220000300a00 */
[----:B---3--:R-:W-:-:S05]  /*1fd00*/  IMAD.WIDE R246, R183, 0x4, R246 ;  /* 0x00000004b7f67825 */ /* 0x008fca00078e02f6 */
        /* <DEDUP_REMOVED lines=9> */
[----:B-1----:R-:W2:Y:S04]  /*1fda0*/  LDL.LU.64 R18, [R1+0x310] ;  /* 0x0003100001127983 */ /* 0x002ea80000300a00 */
[----:B------:R4:W-:Y:S02]  /*1fdb0*/  LDGSTS.E [R244+0x44000], desc[UR60][R232.64], !P5 ;  /* 0x44000000e8f47fae */ /* 0x0009e4000e92187c */
[----:B----4-:R-:W-:-:S04]  /*1fdc0*/  IMAD.WIDE R232, R183, 0x4, R20 ;  /* 0x00000004b7e87825 */ /* 0x010fc800078e0214 */
[----:B------:R-:W-:Y:S01]  /*1fdd0*/  IMAD.WIDE R20, R183, 0x4, R228 ;  /* 0x00000004b7147825 */ /* 0x000fe200078e02e4 */
[----:B------:R1:W-:Y:S04]  /*1fde0*/  STL.64 [R1+0x4d8], R232 ;  /* 0x0004d8e801007387 */ /* 0x0003e80000100a00 */
[----:B------:R-:W4:Y:S01]  /*1fdf0*/  LDL.LU.64 R228, [R1+0x308] ;  /* 0x0003080001e47983 */ /* 0x000f220000300a00 */
[----:B------:R-:W-:Y:S01]  /*1fe00*/  VIADD R184, R204, 0xfffffdca ;  /* 0xfffffdcaccb87836 */ /* 0x000fe20000000000 */
[----:B------:R-:W-:Y:S01]  /*1fe10*/  ISETP.GE.U32.AND P4, PT, R200, 0x7ffffd49, PT ;  /* 0x7ffffd49c800780c */ /* 0x000fe20003f86070 */
[----:B------:R-:W1:Y:S03]  /*1fe20*/  LDC R204, c[0x0][0x230] ;  /* 0x00008c00ffcc7b82 */ /* 0x000e660000000800 */
[----:B------:R-:W-:Y:S01]  /*1fe30*/  ISETP.GE.U32.AND P6, PT, R184, 0x7ffffd4b, PT ;  /* 0x7ffffd4bb800780c */ /* 0x000fe20003fc6070 */
[----:B------:R-:W-:-:S04]  /*1fe40*/  VIADD R184, R226, 0xfffffdc9 ;  /* 0xfffffdc9e2b87836 */ /* 0x000fc80000000000 */
[----:B------:R-:W1:Y:S01]  /*1fe50*/  LDC R226, c[0x0][0x230] ;  /* 0x00008c00ffe27b82 */ /* 0x000e620000000800 */
[----:B------:R-:W-:Y:S02]  /*1fe60*/  ISETP.GE.U32.AND P1, PT, R184, 0x7ffffd4a, PT ;  /* 0x7ffffd4ab800780c */ /* 0x000fe40003f26070 */
[----:B------:R-:W-:-:S04]  /*1fe70*/  IADD3 R184, R205, -0x255, RZ ;  /* 0xfffffdabcdb87810 */ /* 0x000fc80007ffe0ff */
[----:B------:R-:W-:Y:S01]  /*1fe80*/  ISETP.GE.U32.AND P2, PT, R184, 0x7ffffd2c, PT ;  /* 0x7ffffd2cb800780c */ /* 0x000fe20003f46070 */
[----:B------:R-:W-:Y:S01]  /*1fe90*/  VIADD R184, R201, 0xfffffda9 ;  /* 0xfffffda9c9b87836 */ /* 0x000fe20000000000 */
[----:B------:R1:W-:Y:S01]  /*1fea0*/  LDGSTS.E [R244+0x44004], desc[UR60][R232.64], !P6 ;  /* 0x44004000e8f47fae */ /* 0x0003e2000f12187c */
[----:B------:R-:W3:Y:S01]  /*1feb0*/  LDC R205, c[0x0][0x230] ;  /* 0x00008c00ffcd7b82 */ /* 0x000ee20000000800 */
[----:B------:R-:W-:Y:S02]  /*1fec0*/  VIADD R200, R227, 0xfffffdaa ;  /* 0xfffffdaae3c87836 */ /* 0x000fe40000000000 */
[----:B------:R1:W-:Y:S01]  /*1fed0*/  STL.64 [R1+0x4d0], R20 ;  /* 0x0004d01401007387 */ /* 0x0003e20000100a00 */
[----:B------:R-:W-:-:S03]  /*1fee0*/  ISETP.GE.U32.AND P5, PT, R184, 0x7ffffd2a, PT ;  /* 0x7ffffd2ab800780c */ /* 0x000fc60003fa6070 */
[----:B------:R-:W-:Y:S01]  /*1fef0*/  LDGSTS.E [R244+0x44008], desc[UR60][R20.64], !P1 ;  /* 0x4400800014f47fae */ /* 0x000fe2000c92187c */
[----:B------:R-:W-:Y:S01]  /*1ff00*/  ISETP.GE.U32.AND P0, PT, R200, 0x7ffffd2b, PT ;  /* 0x7ffffd2bc800780c */ /* 0x000fe20003f06070 */
[----:B------:R-:W4:Y:S01]  /*1ff10*/  LDC R201, c[0x0][0x230] ;  /* 0x00008c00ffc97b82 */ /* 0x000f220000000800 */
[----:B-1----:R-:W-:-:S07]  /*1ff20*/  IADD3 R184, R226, -0x275, RZ ;  /* 0xfffffd8be2b87810 */ /* 0x002fce0007ffe0ff */
[----:B------:R-:W1:Y:S01]  /*1ff30*/  LDC R233, c[0x0][0x230] ;  /* 0x00008c00ffe97b82 */ /* 0x000e620000000800 */
[----:B------:R-:W4:Y:S01]  /*1ff40*/  LDL.LU.64 R20, [R1+0x2f8] ;  /* 0x0002f80001147983 */ /* 0x000f220000300a00 */
[----:B------:R-:W-:-:S03]  /*1ff50*/  IMAD.WIDE R246, R183, 0x4, R156 ;  /* 0x00000004b7f67825 */ /* 0x000fc600078e029c */
[----:B------:R-:W4:Y:S03]  /*1ff60*/  LDL.LU.64 R156, [R1+0x2f0] ;  /* 0x0002f000019c7983 */ /* 0x000f260000300a00 */
[----:B------:R-:W1:Y:S01]  /*1ff70*/  LDC R232, c[0x0][0x230] ;  /* 0x00008c00ffe87b82 */ /* 0x000e620000000800 */
[----:B------:R3:W-:Y:S04]  /*1ff80*/  STL.64 [R1+0x4b0], R246 ;  /* 0x0004b0f601007387 */ /* 0x0007e80000100a00 */
[----:B------:R-:W-:Y:S01]  /*1ff90*/  LDGSTS.E [R244+0x4400c], desc[UR60][R246.64], !P4 ;  /* 0x4400c000f6f47fae */ /* 0x000fe2000e12187c */
[----:B------:R-:W-:Y:S01]  /*1ffa0*/  ISETP.GE.U32.AND P1, PT, R184, 0x7ffffd0c, PT ;  /* 0x7ffffd0cb800780c */ /* 0x000fe20003f26070 */
[----:B------:R-:W-:-:S02]  /*1ffb0*/  VIADD R184, R204, 0xfffffd89 ;  /* 0xfffffd89ccb87836 */ /* 0x000fc40000000000 */
[----:B---3--:R-:W-:-:S05]  /*1ffc0*/  IMAD.WIDE R226, R183, 0x4, R248 ;  /* 0x00000004b7e27825 */ /* 0x008fca00078e02f8 */
[----:B------:R2:W-:Y:S04]  /*1ffd0*/  STL.64 [R1+0x468], R226 ;  /* 0x000468e201007387 */ /* 0x0005e80000100a00 */
[----:B------:R2:W-:Y:S04]  /*1ffe0*/  LDGSTS.E [R244+0x48000], desc[UR60][R226.64], !P2 ;  /* 0x48000000e2f47fae */ /* 0x0005e8000d12187c */
[----:B------:R-:W3:Y:S01]  /*1fff0*/  LDL.LU.64 R246, [R1+0x2e0] ;  /* 0x0002e00001f67983 */ /* 0x000ee20000300a00 */
[----:B------:R-:W-:Y:S02]  /*20000*/  ISETP.GE.U32.AND P2, PT, R184, 0x7ffffd0a, PT ;  /* 0x7ffffd0ab800780c */ /* 0x000fe40003f46070 */
[----:B------:R-:W-:Y:S01]  /*20010*/  IADD3 R184, R205, -0x219, RZ ;  /* 0xfffffde7cdb87810 */ /* 0x000fe20007ffe0ff */
[----:B--2---:R-:W-:-:S02]  /*20020*/  IMAD.WIDE R226, R183, 0x4, R22 ;  /* 0x00000004b7e27825 */ /* 0x004fc400078e0216 */
[----:B------:R-:W2:Y:S02]  /*20030*/  LDL.LU.64 R22, [R1+0x2d8] ;  /* 0x0002d80001167983 */ /* 0x000ea40000300a00 */
[----:B------:R-:W-:Y:S02]  /*20040*/  IMAD.WIDE R18, R183, 0x4, R18 ;  /* 0x00000004b7127825 */ /* 0x000fe400078e0212 */
[----:B------:R1:W-:Y:S04]  /*20050*/  STL.64 [R1+0x458], R226 ;  /* 0x000458e201007387 */ /* 0x0003e80000100a00 */
[----:B------:R1:W-:Y:S04]  /*20060*/  LDGSTS.E [R244+0x48004], desc[UR60][R226.64], !P0 ;  /* 0x48004000e2f47fae */ /* 0x0003e8000c12187c */
[----:B------:R1:W-:Y:S04]  /*20070*/  STL.64 [R1+0x460], R18 ;  /* 0x0004601201007387 */ /* 0x0003e80000100a00 */
[----:B------:R-:W-:Y:S01]  /*20080*/  LDGSTS.E [R244+0x48008], desc[UR60][R18.64], !P5 ;  /* 0x4800800012f47fae */ /* 0x000fe2000e92187c */
[----:B------:R-:W-:-:S02]  /*20090*/  VIADD R200, R203, 0xfffffda8 ;  /* 0xfffffda8cbc87836 */ /* 0x000fc40000000000 */
[----:B------:R-:W4:Y:S08]  /*200a0*/  LDC R203, c[0x0][0x230] ;  /* 0x00008c00ffcb7b82 */ /* 0x000f300000000800 */
[----:B-1----:R-:W1:Y:S01]  /*200b0*/  LDC R226, c[0x0][0x230] ;  /* 0x00008c00ffe27b82 */ /* 0x002e620000000800 */
[----:B------:R-:W2:Y:S01]  /*200c0*/  LDL.LU.64 R18, [R1+0x2d0] ;  /* 0x0002d00001127983 */ /* 0x000ea20000300a00 */
[----:B----4-:R-:W-:-:S06]  /*200d0*/  IMAD.WIDE R204, R183, 0x4, R228 ;  /* 0x00000004b7cc7825 */ /* 0x010fcc00078e02e4 */
[----:B------:R-:W4:Y:S01]  /*200e0*/  LDC R227, c[0x0][0x230] ;  /* 0x00008c00ffe37b82 */ /* 0x000f220000000800 */
[----:B------:R-:W4:Y:S01]  /*200f0*/  LDL.LU.64 R228, [R1+0x2c8] ;  /* 0x0002c80001e47983 */ /* 0x000f220000300a00 */
[----:B------:R-:W-:Y:S01]  /*20100*/  ISETP.GE.U32.AND P6, PT, R200, 0x7ffffd29, PT ;  /* 0x7ffffd29c800780c */ /* 0x000fe20003fc6070 */
[----:B------:R-:W-:-:S05]  /*20110*/  VIADD R200, R202, 0xfffffd8a ;  /* 0xfffffd8acac87836 */ /* 0x000fca0000000000 */
[----:B------:R-:W1:Y:S01]  /*20120*/  LDC R202, c[0x0][0x230] ;  /* 0x00008c00ffca7b82 */ /* 0x000e620000000800 */
[----:B------:R-:W-:Y:S01]  /*20130*/  ISETP.GE.U32.AND P4, PT, R200, 0x7ffffd0b, PT ;  /* 0x7ffffd0bc800780c */ /* 0x000fe20003f86070 */
[----:B------:R-:W-:Y:S01]  /*20140*/  VIADD R200, R201, 0xfffffd88 ;  /* 0xfffffd88c9c87836 */ /* 0x000fe20000000000 */
[----:B------:R-:W-:Y:S01]  /*20150*/  ISETP.GE.U32.AND P5, PT, R184, 0x7ffffd68, PT ;  /* 0x7ffffd68b800780c */ /* 0x000fe20003fa6070 */
[----:B------:R-:W-:Y:S01]  /*20160*/  VIADD R184, R203, 0xfffffde6 ;  /* 0xfffffde6cbb87836 */ /* 0x000fe20000000000 */
[----:B------:R1:W-:Y:S02]  /*20170*/  STL.64 [R1+0x450], R204 ;  /* 0x000450cc01007387 */ /* 0x0003e40000100a00 */
[----:B------:R-:W-:Y:S02]  /*20180*/  ISETP.GE.U32.AND P0, PT, R200, 0x7ffffd09, PT ;  /* 0x7ffffd09c800780c */ /* 0x000fe40003f06070 */
[----:B------:R1:W-:Y:S01]  /*20190*/  LDGSTS.E [R244+0x4800c], desc[UR60][R204.64], !P6 ;  /* 0x4800c000ccf47fae */ /* 0x0003e2000f12187c */
[----:B------:R-:W-:Y:S01]  /*201a0*/  ISETP.GE.U32.AND P6, PT, R184, 0x7ffffd67, PT ;  /* 0x7ffffd67b800780c */ /* 0x000fe20003fc6070 */
[----:B------:R-:W-:Y:S01]  /*201b0*/  VIADD R200, R233, 0xfffffde5 ;  /* 0xfffffde5e9c87836 */ /* 0x000fe20000000000 */
[----:B------:R-:W2:Y:S08]  /*201c0*/  LDC R201, c[0x0][0x230] ;  /* 0x00008c00ffc97b82 */ /* 0x000eb00000000800 */
[----:B-1----:R-:W1:Y:S01]  /*201d0*/  LDC R205, c[0x0][0x230] ;  /* 0x00008c00ffcd7b82 */ /* 0x002e620000000800 */
[----:B------:R-:W-:-:S07]  /*201e0*/  VIADD R184, R202, 0xfffffde4 ;  /* 0xfffffde4cab87836 */ /* 0x000fce0000000000 */
[----:B------:R-:W1:Y:S01]  /*201f0*/  LDC R204, c[0x0][0x230] ;  /* 0x00008c00ffcc7b82 */ /* 0x000e620000000800 */
[----:B------:R-:W-:-:S04]  /*20200*/  IMAD.WIDE R20, R183, 0x4, R20 ;  /* 0x00000004b7147825 */ /* 0x000fc800078e0214 */
[----:B------:R-:W-:Y:S01]  /*20210*/  IMAD.WIDE R156, R183, 0x4, R156 ;  /* 0x00000004b79c7825 */ /* 0x000fe200078e029c */
[----:B------:R1:W-:Y:S04]  /*20220*/  STL.64 [R1+0x430], R20 ;  /* 0x0004301401007387 */ /* 0x0003e80000100a00 */
[----:B------:R-:W-:Y:S04]  /*20230*/  LDGSTS.E [R244+0x4c000], desc[UR60][R20.64], !P1 ;  /* 0x4c00000014f47fae */ /* 0x000fe8000c92187c */
[----:B------:R-:W-:Y:S04]  /*20240*/  LDGSTS.E [R244+0x4c004], desc[UR60][R156.64], !P4 ;  /* 0x4c0040009cf47fae */ /* 0x000fe8000e12187c */
[----:B-1----:R-:W4:Y:S04]  /*20250*/  LDL.LU.64 R20, [R1+0x2c0] ;  /* 0x0002c00001147983 */ /* 0x002f280000300a00 */
[----:B------:R1:W-:Y:S01]  /*20260*/  STL.64 [R1+0x420], R156 ;  /* 0x0004209c01007387 */ /* 0x0003e20000100a00 */
[----:B------:R-:W-:-:S03]  /*20270*/  ISETP.GE.U32.AND P1, PT, R200, 0x7ffffd66, PT ;  /* 0x7ffffd66c800780c */ /* 0x000fc60003f26070 */
[----:B-1----:R-:W4:Y:S01]  /*20280*/  LDL.LU.64 R156, [R1+0x2b8] ;  /* 0x0002b800019c7983 */ /* 0x002f220000300a00 */
[----:B------:R-:W-:Y:S01]  /*20290*/  IADD3 R200, R232, -0x239, RZ ;  /* 0xfffffdc7e8c87810 */ /* 0x000fe20007ffe0ff */
[----:B---3--:R-:W-:-:S05]  /*202a0*/  IMAD.WIDE R202, R183, 0x4, R246 ;  /* 0x00000004b7ca7825 */ /* 0x008fca00078e02f6 */
[----:B------:R1:W-:Y:S04]  /*202b0*/  STL.64 [R1+0x418], R202 ;  /* 0x000418ca01007387 */ /* 0x0003e80000100a00 */
[----:B------:R1:W-:Y:S04]  /*202c0*/  LDGSTS.E [R244+0x4c008], desc[UR60][R202.64], !P2 ;  /* 0x4c008000caf47fae */ /* 0x0003e8000d12187c */
[----:B------:R-:W3:Y:S01]  /*202d0*/  LDL.LU.64 R246, [R1+0x2b0] ;  /* 0x0002b00001f67983 */ /* 0x000ee20000300a00 */
[C---:B--2---:R-:W-:Y:S01]  /*202e0*/  IMAD.WIDE R22, R183.reuse, 0x4, R22 ;  /* 0x00000004b7167825 */ /* 0x044fe200078e0216 */
[----:B------:R-:W-:Y:S01]  /*202f0*/  ISETP.GE.U32.AND P4, PT, R184, 0x7ffffd65, PT ;  /* 0x7ffffd65b800780c */ /* 0x000fe20003f86070 */
[----:B-1----:R-:W1:Y:S03]  /*20300*/  LDC R203, c[0x0][0x230] ;  /* 0x00008c00ffcb7b82 */ /* 0x002e660000000800 */
[----:B------:R2:W-:Y:S04]  /*20310*/  STL.64 [R1+0x410], R22 ;  /* 0x0004101601007387 */ /* 0x0005e80000100a00 */
[----:B------:R-:W-:Y:S01]  /*20320*/  LDGSTS.E [R244+0x4c00c], desc[UR60][R22.64], !P0 ;  /* 0x4c00c00016f47fae */ /* 0x000fe2000c12187c */
[----:B------:R-:W1:Y:S03]  /*20330*/  LDC R202, c[0x0][0x230] ;  /* 0x00008c00ffca7b82 */ /* 0x000e660000000800 */
[----:B--2---:R-:W2:Y:S04]  /*20340*/  LDL.LU.64 R22, [R1+0x2a8] ;  /* 0x0002a80001167983 */ /* 0x004ea80000300a00 */
[----:B------:R-:W-:Y:S01]  /*20350*/  STL.64 [R1+0xd10], R244 ;  /* 0x000d10f401007387 */ /* 0x000fe20000100a00 */
[----:B------:R-:W-:-:S05]  /*20360*/  IMAD.WIDE R232, R183, 0x4, R18 ;  /* 0x00000004b7e87825 */ /* 0x000fca00078e0212 */
[----:B------:R1:W-:Y:S01]  /*20370*/  STL.64 [R1+0x578], R232 ;  /* 0x000578e801007387 */ /* 0x0003e20000100a00 */
[----:B------:R-:W-:Y:S01]  /*20380*/  VIADD R184, R201, 0xfffffdc6 ;  /* 0xfffffdc6c9b87836 */ /* 0x000fe20000000000 */
[----:B------:R-:W-:Y:S01]  /*20390*/  ISETP.GE.U32.AND P2, PT, R200, 0x7ffffd48, PT ;  /* 0x7ffffd48c800780c */ /* 0x000fe20003f46070 */
[----:B----4-:R-:W-:Y:S01]  /*203a0*/  IMAD.WIDE R18, R183, 0x4, R228 ;  /* 0x00000004b7127825 */ /* 0x010fe200078e02e4 */
[----:B------:R1:W-:Y:S01]  /*203b0*/  LDGSTS.E [R243+0x40000], desc[UR60][R232.64], !P5 ;  /* 0x40000000e8f37fae */ /* 0x0003e2000e92187c */
[----:B------:R-:W4:Y:S03]  /*203c0*/  LDC R201, c[0x0][0x230] ;  /* 0x00008c00ffc97b82 */ /* 0x000f260000000800 */
[----:B------:R-:W4:Y:S01]  /*203d0*/  LDL.LU.64 R228, [R1+0x2a0] ;  /* 0x0002a00001e47983 */ /* 0x000f220000300a00 */
[----:B------:R-:W-:Y:S01]  /*203e0*/  ISETP.GE.U32.AND P0, PT, R184, 0x7ffffd47, PT ;  /* 0x7ffffd47b800780c */ /* 0x000fe20003f06070 */
[----:B------:R-:W-:-:S02]  /*203f0*/  VIADD R200, R226, 0xfffffdc5 ;  /* 0xfffffdc5e2c87836 */ /* 0x000fc40000000000 */
[----:B------:R-:W-:Y:S01]  /*20400*/  VIADD R184, R227, 0xfffffdc4 ;  /* 0xfffffdc4e3b87836 */ /* 0x000fe20000000000 */
[----:B------:R1:W-:Y:S02]  /*20410*/  STL.64 [R1+0x570], R18 ;  /* 0x0005701201007387 */ /* 0x0003e40000100a00 */
[----:B-1----:R-:W1:Y:S02]  /*20420*/  LDC R232, c[0x0][0x230] ;  /* 0x00008c00ffe87b82 */ /* 0x002e640000000800 */
[----:B------:R-:W-:Y:S01]  /*20430*/  LDGSTS.E [R243+0x40004], desc[UR60][R18.64], !P6 ;  /* 0x4000400012f37fae */ /* 0x000fe2000f12187c */
[----:B------:R-:W-:-:S05]  /*20440*/  ISETP.GE.U32.AND P6, PT, R184, 0x7ffffd45, PT ;  /* 0x7ffffd45b800780c */ /* 0x000fca0003fc6070 */
[----:B------:R-:W1:Y:S01]  /*20450*/  LDC R233, c[0x0][0x230] ;  /* 0x00008c00ffe97b82 */ /* 0x000e620000000800 */
[----:B------:R-:W4:Y:S01]  /*20460*/  LDL.LU.64 R18, [R1+0x298] ;  /* 0x0002980001127983 */ /* 0x000f220000300a00 */
[----:B------:R-:W-:Y:S01]  /*20470*/  ISETP.GE.U32.AND P5, PT, R200, 0x7ffffd46, PT ;  /* 0x7ffffd46c800780c */ /* 0x000fe20003fa6070 */
[----:B------:R-:W-:Y:S01]  /*20480*/  VIADD R184, R205, 0xfffffda6 ;  /* 0xfffffda6cdb87836 */ /* 0x000fe20000000000 */
[----:B------:R-:W-:-:S04]  /*20490*/  IADD3 R200, R204, -0x259, RZ ;  /* 0xfffffda7ccc87810 */ /* 0x000fc80007ffe0ff */
[----:B------:R-:W1:Y:S08]  /*204a0*/  LDC R205, c[0x0][0x230] ;  /* 0x00008c00ffcd7b82 */ /* 0x000e700000000800 */
[----:B------:R-:W1:Y:S01]  /*204b0*/  LDC R204, c[0x0][0x230] ;  /* 0x00008c00ffcc7b82 */ /* 0x000e620000000800 */
[C---:B------:R-:W-:Y:S02]  /*204c0*/  IMAD.WIDE R226, R183.reuse, 0x4, R20 ;  /* 0x00000004b7e27825 */ /* 0x040fe400078e0214 */
[----:B------:R-:W4:Y:S04]  /*204d0*/  LDL.LU.64 R20, [R1+0x290] ;  /* 0x0002900001147983 */ /* 0x000f280000300a00 */
[----:B------:R1:W-:Y:S04]  /*204e0*/  STL.64 [R1+0x560], R226 ;  /* 0x000560e201007387 */ /* 0x0003e80000100a00 */
[----:B------:R1:W-:Y:S01]  /*204f0*/  LDGSTS.E [R243+0x40008], desc[UR60][R226.64], !P1 ;  /* 0x40008000e2f37fae */ /* 0x0003e2000c92187c */
[----:B------:R-:W-:-:S05]  /*20500*/  IMAD.WIDE R156, R183, 0x4, R156 ;  /* 0x00000004b79c7825 */ /* 0x000fca00078e029c */
[----:B------:R1:W-:Y:S02]  /*20510*/  STL.64 [R1+0x550], R156 ;  /* 0x0005509c01007387 */ /* 0x0003e40000100a00 */
[----:B-1----:R-:W1:Y:S02]  /*20520*/  LDC R227, c[0x0][0x230] ;  /* 0x00008c00ffe37b82 */ /* 0x002e640000000800 */
[----:B------:R-:W-:Y:S01]  /*20530*/  LDGSTS.E [R243+0x4000c], desc[UR60][R156.64], !P4 ;  /* 0x4000c0009cf37fae */ /* 0x000fe2000e12187c */
[----:B------:R-:W-:-:S05]  /*20540*/  ISETP.GE.U32.AND P1, PT, R200, 0x7ffffd28, PT ;  /* 0x7ffffd28c800780c */ /* 0x000fca0003f26070 */
[----:B------:R-:W1:Y:S01]  /*20550*/  LDC R226, c[0x0][0x230] ;  /* 0x00008c00ffe27b82 */ /* 0x000e620000000800 */
[----:B------:R-:W4:Y:S01]  /*20560*/  LDL.LU.64 R156, [R1+0x288] ;  /* 0x00028800019c7983 */ /* 0x000f220000300a00 */
[----:B------:R-:W-:Y:S01]  /*20570*/  ISETP.GE.U32.AND P4, PT, R184, 0x7ffffd27, PT ;  /* 0x7ffffd27b800780c */ /* 0x000fe20003f86070 */
[----:B------:R-:W-:Y:S02]  /*20580*/  VIADD R200, R203, 0xfffffda5 ;  /* 0xfffffda5cbc87836 */ /* 0x000fe40000000000 */
[----:B------:R-:W-:Y:S02]  /*20590*/  VIADD R184, R202, 0xfffffda4 ;  /* 0xfffffda4cab87836 */ /* 0x000fe40000000000 */
[C---:B---3--:R-:W-:Y:S02]  /*205a0*/  IMAD.WIDE R244, R183.reuse, 0x4, R246 ;  /* 0x00000004b7f47825 */ /* 0x048fe400078e02f6 */
[----:B------:R-:W3:Y:S04]  /*205b0*/  LDL.LU.64 R246, [R1+0x280] ;  /* 0x0002800001f67983 */ /* 0x000ee80000300a00 */
[----:B------:R-:W-:Y:S04]  /*205c0*/  STL.64 [R1+0x4c8], R244 ;  /* 0x0004c8f401007387 */ /* 0x000fe80000100a00 */
[----:B------:R-:W-:Y:S01]  /*205d0*/  LDGSTS.E [R243+0x44000], desc[UR60][R244.64], !P2 ;  /* 0x44000000f4f37fae */ /* 0x000fe2000d12187c */
[----:B--2---:R-:W-:-:S05]  /*205e0*/  IMAD.WIDE R22, R183, 0x4, R22 ;  /* 0x00000004b7167825 */ /* 0x004fca00078e0216 */
[----:B------:R2:W-:Y:S04]  /*205f0*/  STL.64 [R1+0x4c0], R22 ;  /* 0x0004c01601007387 */ /* 0x0005e80000100a00 */
[----:B------:R-:W-:Y:S04]  /*20600*/  LDGSTS.E [R243+0x44004], desc[UR60][R22.64], !P0 ;  /* 0x4400400016f37fae */ /* 0x000fe8000c12187c */
[----:B--2---:R-:W2:Y:S01]  /*20610*/  LDL.LU.64 R22, [R1+0x278] ;  /* 0x0002780001167983 */ /* 0x004ea20000300a00 */
[----:B----4-:R-:W-:-:S03]  /*20620*/  IMAD.WIDE R202, R183, 0x4, R228 ;  /* 0x00000004b7ca7825 */ /* 0x010fc600078e02e4 */
[----:B------:R-:W4:Y:S01]  /*20630*/  LDL.LU.64 R228, [R1+0x270] ;  /* 0x0002700001e47983 */ /* 0x000f220000300a00 */
[----:B------:R-:W-:-:S03]  /*20640*/  ISETP.GE.U32.AND P2, PT, R200, 0x7ffffd26, PT ;  /* 0x7ffffd26c800780c */ /* 0x000fc60003f46070 */
[----:B------:R1:W-:Y:S01]  /*20650*/  STL.64 [R1+0x4b8], R202 ;  /* 0x0004b8ca01007387 */ /* 0x0003e20000100a00 */
[----:B------:R-:W-:-:S03]  /*20660*/  ISETP.GE.U32.AND P0, PT, R184, 0x7ffffd25, PT ;  /* 0x7ffffd25b800780c */ /* 0x000fc60003f06070 */
[----:B------:R1:W-:Y:S01]  /*20670*/  LDGSTS.E [R243+0x44008], desc[UR60][R202.64], !P5 ;  /* 0x44008000caf37fae */ /* 0x0003e2000e92187c */
[----:B------:R-:W-:Y:S01]  /*20680*/  IADD3 R184, R201, -0x279, RZ ;  /* 0xfffffd87c9b87810 */ /* 0x000fe20007ffe0ff */
[C---:B------:R-:W-:Y:S01]  /*20690*/  IMAD.WIDE R18, R183.reuse, 0x4, R18 ;  /* 0x00000004b7127825 */ /* 0x040fe200078e0212 */
[----:B-1----:R-:W1:Y:S04]  /*206a0*/  LDC R203, c[0x0][0x230] ;  /* 0x00008c00ffcb7b82 */ /* 0x002e680000000800 */
[----:B------:R1:W-:Y:S04]  /*206b0*/  STL.64 [R1+0x408], R18 ;  /* 0x0004081201007387 */ /* 0x0003e80000100a00 */
[----:B------:R-:W-:Y:S01]  /*206c0*/  LDGSTS.E [R243+0x4400c], desc[UR60][R18.64], !P6 ;  /* 0x4400c00012f37fae */ /* 0x000fe2000f12187c */
[----:B------:R-:W-:Y:S01]  /*206d0*/  ISETP.GE.U32.AND P5, PT, R184, 0x7ffffd08, PT ;  /* 0x7ffffd08b800780c */ /* 0x000fe20003fa6070 */
[C---:B------:R-:W-:Y:S01]  /*206e0*/  IMAD.WIDE R244, R183.reuse, 0x4, R20 ;  /* 0x00000004b7f47825 */ /* 0x040fe200078e0214 */
[----:B------:R-:W4:Y:S01]  /*206f0*/  LDC R201, c[0x0][0x230] ;  /* 0x00008c00ffc97b82 */ /* 0x000f220000000800 */
[----:B------:R-:W4:Y:S04]  /*20700*/  LDL.LU.64 R20, [R1+0x268] ;  /* 0x0002680001147983 */ /* 0x000f280000300a00 */
[----:B------:R-:W-:Y:S01]  /*20710*/  STL.64 [R1+0x3f0], R244 ;  /* 0x0003f0f401007387 */ /* 0x000fe20000100a00 */
[----:B------:R-:W-:-:S03]  /*20720*/  IMAD.WIDE R156, R183, 0x4, R156 ;  /* 0x00000004b79c7825 */ /* 0x000fc600078e029c */
[----:B------:R3:W-:Y:S01]  /*20730*/  LDGSTS.E [R243+0x48000], desc[UR60][R244.64], !P1 ;  /* 0x48000000f4f37fae */ /* 0x0007e2000c92187c */
[----:B------:R-:W4:Y:S03]  /*20740*/  LDC R202, c[0x0][0x230] ;  /* 0x00008c00ffca7b82 */ /* 0x000f260000000800 */
[----:B-1----:R-:W4:Y:S04]  /*20750*/  LDL.LU.64 R18, [R1+0x260] ;  /* 0x0002600001127983 */ /* 0x002f280000300a00 */
[----:B------:R1:W-:Y:S04]  /*20760*/  STL.64 [R1+0x3e0], R156 ;  /* 0x0003e09c01007387 */ /* 0x0003e80000100a00 */
[----:B------:R-:W-:Y:S04]  /*20770*/  LDGSTS.E [R243+0x48004], desc[UR60][R156.64], !P4 ;  /* 0x480040009cf37fae */ /* 0x000fe8000e12187c */
[----:B-1----:R-:W4:Y:S01]  /*20780*/  LDL.LU.64 R156, [R1+0x258] ;  /* 0x00025800019c7983 */ /* 0x002f220000300a00 */
[----:B---3--:R-:W-:-:S05]  /*20790*/  IMAD.WIDE R244, R183, 0x4, R246 ;  /* 0x00000004b7f47825 */ /* 0x008fca00078e02f6 */
[----:B------:R2:W-:Y:S04]  /*207a0*/  STL.64 [R1+0x3d8], R244 ;  /* 0x0003d8f401007387 */ /* 0x0005e80000100a00 */
[----:B------:R2:W-:Y:S04]  /*207b0*/  LDGSTS.E [R243+0x48008], desc[UR60][R244.64], !P2 ;  /* 0x48008000f4f37fae */ /* 0x0005e8000d12187c */
[----:B------:R-:W3:Y:S01]  /*207c0*/  LDL.LU.64 R248, [R1+0x250] ;  /* 0x0002500001f87983 */ /* 0x000ee20000300a00 */
[----:B--2---:R-:W-:-:S05]  /*207d0*/  IMAD.WIDE R244, R183, 0x4, R22 ;  /* 0x00000004b7f47825 */ /* 0x004fca00078e0216 */
[----:B------:R-:W-:Y:S04]  /*207e0*/  STL.64 [R1+0x3d0], R244 ;  /* 0x0003d0f401007387 */ /* 0x000fe80000100a00 */
[----:B------:R-:W2:Y:S04]  /*207f0*/  LDL.LU.64 R22, [R1+0x248] ;  /* 0x0002480001167983 */ /* 0x000ea80000300a00 */
[----:B------:R3:W-:Y:S01]  /*20800*/  LDGSTS.E [R243+0x4800c], desc[UR60][R244.64], !P0 ;  /* 0x4800c000f4f37fae */ /* 0x0007e2000c12187c */
[----:B----4-:R-:W-:-:S05]  /*20810*/  IMAD.WIDE R228, R183, 0x4, R228 ;  /* 0x00000004b7e47825 */ /* 0x010fca00078e02e4 */
[----:B------:R1:W-:Y:S04]  /*20820*/  STL.64 [R1+0x3c8], R228 ;  /* 0x0003c8e401007387 */ /* 0x0003e80000100a00 */
[----:B------:R4:W-:Y:S04]  /*20830*/  LDGSTS.E [R243+0x4c000], desc[UR60][R228.64], !P5 ;  /* 0x4c000000e4f37fae */ /* 0x0009e8000e92187c */
[----:B-1----:R-:W4:Y:S01]  /*20840*/  LDL.LU.64 R228, [R1+0x240] ;  /* 0x0002400001e47983 */ /* 0x002f220000300a00 */
[----:B------:R-:W-:Y:S02]  /*20850*/  VIADD R200, R232, 0xfffffd86 ;  /* 0xfffffd86e8c87836 */ /* 0x000fe40000000000 */
[----:B------:R-:W-:Y:S01]  /*20860*/  VIADD R184, R204, 0xfffffd85 ;  /* 0xfffffd85ccb87836 */ /* 0x000fe20000000000 */
[----:B------:R-:W4:Y:S01]  /*20870*/  LDL.LU.64 R246, [R1+0x238] ;  /* 0x0002380001f67983 */ /* 0x000f220000300a00 */
[----:B------:R-:W1:Y:S01]  /*20880*/  LDC R232, c[0x0][0x230] ;  /* 0x00008c00ffe87b82 */ /* 0x000e620000000800 */
[----:B------:R-:W-:Y:S01]  /*20890*/  ISETP.GE.U32.AND P6, PT, R200, 0x7ffffd07, PT ;  /* 0x7ffffd07c800780c */ /* 0x000fe20003fc6070 */
[----:B------:R-:W-:Y:S01]  /*208a0*/  VIADD R200, R227, 0xfffffd84 ;  /* 0xfffffd84e3c87836 */ /* 0x000fe20000000000 */
[----:B------:R-:W-:-:S04]  /*208b0*/  ISETP.GE.U32.AND P1, PT, R184, 0x7ffffd06, PT ;  /* 0x7ffffd06b800780c */ /* 0x000fc80003f26070 */
[----:B------:R-:W-:Y:S01]  /*208c0*/  ISETP.GE.U32.AND P4, PT, R200, 0x7ffffd05, PT ;  /* 0x7ffffd05c800780c */ /* 0x000fe20003f86070 */
[----:B------:R-:W-:Y:S01]  /*208d0*/  VIADD R200, R205, 0xfffffde2 ;  /* 0xfffffde2cdc87836 */ /* 0x000fe20000000000 */
[----:B------:R-:W-:Y:S01]  /*208e0*/  IADD3 R184, R226, -0x21d, RZ ;  /* 0xfffffde3e2b87810 */ /* 0x000fe20007ffe0ff */
[----:B------:R-:W1:Y:S03]  /*208f0*/  LDC R227, c[0x0][0x230] ;  /* 0x00008c00ffe37b82 */ /* 0x000e660000000800 */
[----:B------:R-:W-:Y:S01]  /*20900*/  ISETP.GE.U32.AND P0, PT, R200, 0x7ffffd63, PT ;  /* 0x7ffffd63c800780c */ /* 0x000fe20003f06070 */
[----:B------:R-:W-:Y:S01]  /*20910*/  VIADD R200, R203, 0xfffffde0 ;  /* 0xfffffde0cbc87836 */ /* 0x000fe20000000000 */
[----:B------:R-:W-:Y:S01]  /*20920*/  ISETP.GE.U32.AND P2, PT, R184, 0x7ffffd64, PT ;  /* 0x7ffffd64b800780c */ /* 0x000fe20003f46070 */
[----:B------:R-:W-:Y:S02]  /*20930*/  VIADD R184, R233, 0xfffffde1 ;  /* 0xfffffde1e9b87836 */ /* 0x000fe40000000000 */
[----:B------:R-:W1:Y:S03]  /*20940*/  LDC R226, c[0x0][0x230] ;  /* 0x00008c00ffe27b82 */ /* 0x000e660000000800 */
[----:B------:R-:W-:Y:S01]  /*20950*/  ISETP.GE.U32.AND P5, PT, R184, 0x7ffffd62, PT ;  /* 0x7ffffd62b800780c */ /* 0x000fe20003fa6070 */
[----:B------:R-:W-:-:S04]  /*20960*/  IMAD.WIDE R20, R183, 0x4, R20 ;  /* 0x00000004b7147825 */ /* 0x000fc800078e0214 */
[----:B------:R-:W1:Y:S01]  /*20970*/  LDC R205, c[0x0][0x230] ;  /* 0x00008c00ffcd7b82 */ /* 0x000e620000000800 */
[----:B------:R-:W-:Y:S01]  /*20980*/  LDGSTS.E [R243+0x4c004], desc[UR60][R20.64], !P6 ;  /* 0x4c00400014f37fae */ /* 0x000fe2000f12187c */
[----:B------:R-:W-:Y:S01]  /*20990*/  ISETP.GE.U32.AND P6, PT, R200, 0x7ffffd61, PT ;  /* 0x7ffffd61c800780c */ /* 0x000fe20003fc6070 */
[----:B------:R-:W-:Y:S02]  /*209a0*/  VIADD R200, R201, 0xfffffdc2 ;  /* 0xfffffdc2c9c87836 */ /* 0x000fe40000000000 */
[----:B------:R1:W-:Y:S01]  /*209b0*/  STL.64 [R1+0x3c0], R20 ;  /* 0x0003c01401007387 */ /* 0x0003e20000100a00 */
[C---:B------:R-:W-:Y:S02]  /*209c0*/  IMAD.WIDE R18, R183.reuse, 0x4, R18 ;  /* 0x00000004b7127825 */ /* 0x040fe400078e0212 */
[----:B------:R-:W4:Y:S03]  /*209d0*/  LDC R204, c[0x0][0x230] ;  /* 0x00008c00ffcc7b82 */ /* 0x000f260000000800 */
[----:B------:R1:W-:Y:S04]  /*209e0*/  STL.64 [R1+0x3b8], R18 ;  /* 0x0003b81201007387 */ /* 0x0003e80000100a00 */
[----:B------:R-:W-:Y:S01]  /*209f0*/  LDGSTS.E [R243+0x4c008], desc[UR60][R18.64], !P1 ;  /* 0x4c00800012f37fae */ /* 0x000fe2000c92187c */
[----:B------:R-:W4:Y:S03]  /*20a00*/  LDC R203, c[0x0][0x230] ;  /* 0x00008c00ffcb7b82 */ /* 0x000f260000000800 */
[----:B-1----:R-:W4:Y:S01]  /*20a10*/  LDL.LU.64 R20, [R1+0x230] ;  /* 0x0002300001147983 */ /* 0x002f220000300a00 */
[----:B------:R-:W-:-:S03]  /*20a20*/  IMAD.WIDE R156, R183, 0x4, R156 ;  /* 0x00000004b79c7825 */ /* 0x000fc600078e029c */
[----:B------:R-:W4:Y:S04]  /*20a30*/  LDL.LU.64 R18, [R1+0x228] ;  /* 0x0002280001127983 */ /* 0x000f280000300a00 */
[----:B------:R1:W-:Y:S04]  /*20a40*/  STL.64 [R1+0x3a8], R156 ;  /* 0x0003a89c01007387 */ /* 0x0003e80000100a00 */
[----:B------:R-:W-:Y:S01]  /*20a50*/  LDGSTS.E [R243+0x4c00c], desc[UR60][R156.64], !P4 ;  /* 0x4c00c0009cf37fae */ /* 0x000fe2000e12187c */
[----:B------:R-:W-:Y:S01]  /*20a60*/  ISETP.GE.U32.AND P4, PT, R200, 0x7ffffd43, PT ;  /* 0x7ffffd43c800780c */ /* 0x000fe20003f86070 */
[----:B---3--:R-:W-:-:S05]  /*20a70*/  IMAD.WIDE R244, R183, 0x4, R248 ;  /* 0x00000004b7f47825 */ /* 0x008fca00078e02f8 */
[----:B------:R3:W-:Y:S04]  /*20a80*/  STL.64 [R1+0x5c0], R244 ;  /* 0x0005c0f401007387 */ /* 0x0007e80000100a00 */
[----:B-1----:R-:W3:Y:S04]  /*20a90*/  LDL.LU.64 R156, [R1+0x220] ;  /* 0x00022000019c7983 */ /* 0x002ee80000300a00 */
[----:B------:R3:W-:Y:S01]  /*20aa0*/  LDGSTS.E [R9+0x40000], desc[UR60][R244.64], !P2 ;  /* 0x40000000f4097fae */ /* 0x0007e2000d12187c */
[----:B--2---:R-:W-:-:S03]  /*20ab0*/  IMAD.WIDE R200, R183, 0x4, R22 ;  /* 0x00000004b7c87825 */ /* 0x004fc600078e0216 */
[----:B------:R-:W2:Y:S04]  /*20ac0*/  LDL.LU.64 R22, [R1+0x218] ;  /* 0x0002180001167983 */ /* 0x000ea80000300a00 */
[----:B------:R1:W-:Y:S04]  /*20ad0*/  STL.64 [R1+0x568], R200 ;  /* 0x000568c801007387 */ /* 0x0003e80000100a00 */
[----:B------:R1:W-:Y:S01]  /*20ae0*/  LDGSTS.E [R9+0x40004], desc[UR60][R200.64], !P0 ;  /* 0x40004000c8097fae */ /* 0x0003e2000c12187c */
[C---:B----4-:R-:W-:Y:S01]  /*20af0*/  IMAD.WIDE R228, R183.reuse, 0x4, R228 ;  /* 0x00000004b7e47825 */ /* 0x050fe200078e02e4 */
[----:B------:R-:W-:Y:S01]  /*20b00*/  IADD3 R184, R202, -0x23d, RZ ;  /* 0xfffffdc3cab87810 */ /* 0x000fe20007ffe0ff */
[----:B------:R-:W4:Y:S02]  /*20b10*/  S2R R239, SR_TID.X ;  /* 0x0000000000ef7919 */ /* 0x000f240000002100 */
[----:B---3--:R-:W-:Y:S01]  /*20b20*/  IMAD.WIDE R244, R183, 0x4, R246 ;  /* 0x00000004b7f47825 */ /* 0x008fe200078e02f6 */
[----:B-1----:R-:W1:Y:S01]  /*20b30*/  LDC R201, c[0x0][0x230] ;  /* 0x00008c00ffc97b82 */ /* 0x002e620000000800 */
[----:B------:R3:W-:Y:S04]  /*20b40*/  STL.64 [R1+0x558], R228 ;  /* 0x000558e401007387 */ /* 0x0007e80000100a00 */
[----:B------:R-:W-:Y:S01]  /*20b50*/  LDGSTS.E [R9+0x40008], desc[UR60][R228.64], !P5 ;  /* 0x40008000e4097fae */ /* 0x000fe2000e92187c */
[----:B------:R-:W-:-:S02]  /*20b60*/  ISETP.GE.U32.AND P1, PT, R184, 0x7ffffd44, PT ;  /* 0x7ffffd44b800780c */ /* 0x000fc40003f26070 */
[----:B------:R-:W-:Y:S01]  /*20b70*/  IADD3 R200, R232, -0x25d, RZ ;  /* 0xfffffda3e8c87810 */ /* 0x000fe20007ffe0ff */
[----:B------:R-:W1:Y:S01]  /*20b80*/  LDC R202, c[0x0][0x230] ;  /* 0x00008c00ffca7b82 */ /* 0x000e620000000800 */
[----:B---3--:R-:W3:Y:S01]  /*20b90*/  LDL.LU.64 R228, [R1+0x210] ;  /* 0x0002100001e47983 */ /* 0x008ee20000300a00 */
[----:B------:R-:W-:-:S03]  /*20ba0*/  VIADD R184, R227, 0xfffffdc1 ;  /* 0xfffffdc1e3b87836 */ /* 0x000fc60000000000 */
[----:B------:R4:W-:Y:S01]  /*20bb0*/  LDGSTS.E [R9+0x4000c], desc[UR60][R244.64], !P6 ;  /* 0x4000c000f4097fae */ /* 0x0009e2000f12187c */
[C---:B------:R-:W-:Y:S01]  /*20bc0*/  IMAD.WIDE R20, R183.reuse, 0x4, R20 ;  /* 0x00000004b7147825 */ /* 0x040fe200078e0214 */
[----:B------:R-:W-:Y:S02]  /*20bd0*/  ISETP.GE.U32.AND P2, PT, R184, 0x7ffffd42, PT ;  /* 0x7ffffd42b800780c */ /* 0x000fe40003f46070 */
[----:B------:R-:W-:Y:S01]  /*20be0*/  STL.64 [R1+0x548], R244 ;  /* 0x000548f401007387 */ /* 0x000fe20000100a00 */
[----:B------:R-:W-:-:S03]  /*20bf0*/  IMAD.WIDE R18, R183, 0x4, R18 ;  /* 0x00000004b7127825 */ /* 0x000fc600078e0212 */
[----:B------:R-:W4:Y:S01]  /*20c00*/  LDL.LU.64 R248, [R1+0x208] ;  /* 0x0002080001f87983 */ /* 0x000f220000300a00 */
[----:B------:R-:W-:-:S03]  /*20c10*/  IMAD.WIDE R156, R183, 0x4, R156 ;  /* 0x00000004b79c7825 */ /* 0x000fc600078e029c */
[----:B------:R-:W4:Y:S01]  /*20c20*/  LDL.LU.64 R246, [R1+0x200] ;  /* 0x0002000001f67983 */ /* 0x000f220000300a00 */
[----:B--2---:R-:W-:-:S03]  /*20c30*/  IMAD.WIDE R22, R183, 0x4, R22 ;  /* 0x00000004b7167825 */ /* 0x004fc600078e0216 */
[----:B------:R-:W-:Y:S01]  /*20c40*/  LDGSTS.E [R9+0x44000], desc[UR60][R20.64], !P1 ;  /* 0x4400000014097fae */ /* 0x000fe2000c92187c */
[----:B------:R-:W-:Y:S01]  /*20c50*/  ISETP.GE.U32.AND P5, PT, R200, 0x7ffffd24, PT ;  /* 0x7ffffd24c800780c */ /* 0x000fe20003fa6070 */
[----:B------:R-:W2:Y:S01]  /*20c60*/  LDC R227, c[0x0][0x230] ;  /* 0x00008c00ffe37b82 */ /* 0x000ea20000000800 */
[----:B------:R-:W-:Y:S01]  /*20c70*/  VIADD R184, R226, 0xfffffdc0 ;  /* 0xfffffdc0e2b87836 */ /* 0x000fe20000000000 */
[----:B------:R1:W-:Y:S04]  /*20c80*/  STL.64 [R1+0x3a0], R20 ;  /* 0x0003a01401007387 */ /* 0x0003e80000100a00 */
[----:B------:R-:W-:Y:S01]  /*20c90*/  ISETP.GE.U32.AND P0, PT, R184, 0x7ffffd41, PT ;  /* 0x7ffffd41b800780c */ /* 0x000fe20003f06070 */
[----:B------:R1:W-:Y:S01]  /*20ca0*/  STL.64 [R1+0x398], R18 ;  /* 0x0003981201007387 */ /* 0x0003e20000100a00 */
[----:B------:R-:W2:Y:S03]  /*20cb0*/  LDC R226, c[0x0][0x230] ;  /* 0x00008c00ffe27b82 */ /* 0x000ea60000000800 */
[----:B------:R-:W-:Y:S04]  /*20cc0*/  LDGSTS.E [R9+0x44004], desc[UR60][R18.64], !P4 ;  /* 0x4400400012097fae */ /* 0x000fe8000e12187c */
[----:B-1----:R-:W2:Y:S04]  /*20cd0*/  LDL.LU.64 R20, [R1+0x1f8] ;  /* 0x0001f80001147983 */ /* 0x002ea80000300a00 */
[----:B------:R-:W-:Y:S04]  /*20ce0*/  LDGSTS.E [R9+0x44008], desc[UR60][R156.64], !P2 ;  /* 0x440080009c097fae */ /* 0x000fe8000d12187c */
[----:B------:R-:W2:Y:S04]  /*20cf0*/  LDL.LU.64 R18, [R1+0x1f0] ;  /* 0x0001f00001127983 */ /* 0x000ea80000300a00 */
[----:B------:R-:W-:Y:S04]  /*20d00*/  STL.64 [R1+0x390], R156 ;  /* 0x0003909c01007387 */ /* 0x000fe80000100a00 */
[----:B------:R1:W-:Y:S04]  /*20d10*/  STL.64 [R1+0x388], R22 ;  /* 0x0003881601007387 */ /* 0x0003e80000100a00 */
[----:B------:R-:W-:Y:S04]  /*20d20*/  LDGSTS.E [R9+0x4400c], desc[UR60][R22.64], !P0 ;  /* 0x4400c00016097fae */ /* 0x000fe8000c12187c */
[----:B-1----:R-:W2:Y:S01]  /*20d30*/  LDL.LU.64 R22, [R1+0x1e8] ;  /* 0x0001e80001167983 */ /* 0x002ea20000300a00 */
[----:B---3--:R-:W-:-:S03]  /*20d40*/  IMAD.WIDE R232, R183, 0x4, R228 ;  /* 0x00000004b7e87825 */ /* 0x008fc600078e02e4 */
[----:B------:R-:W3:Y:S04]  /*20d50*/  LDL.LU.64 R156, [R1+0x1e0] ;  /* 0x0001e000019c7983 */ /* 0x000ee80000300a00 */
[----:B------:R-:W3:Y:S01]  /*20d60*/  LDL.LU.64 R228, [R1+0x1d8] ;  /* 0x0001d80001e47983 */ /* 0x000ee20000300a00 */
[----:B------:R-:W-:Y:S02]  /*20d70*/  VIADD R184, R205, 0xfffffda2 ;  /* 0xfffffda2cdb87836 */ /* 0x000fe40000000000 */
[----:B------:R-:W-:Y:S01]  /*20d80*/  VIADD R200, R202, 0xfffffda1 ;  /* 0xfffffda1cac87836 */ /* 0x000fe20000000000 */
[----:B----4-:R-:W-:Y:S01]  /*20d90*/  LOP3.LUT R239, R239, 0x7f, RZ, 0xc0, !PT ;  /* 0x0000007fefef7812 */ /* 0x010fe200078ec0ff */
[----:B------:R-:W1:Y:S01]  /*20da0*/  LDC R202, c[0x0][0x230] ;  /* 0x00008c00ffca7b82 */ /* 0x000e620000000800 */
[----:B------:R-:W-:Y:S01]  /*20db0*/  ISETP.GE.U32.AND P6, PT, R184, 0x7ffffd23, PT ;  /* 0x7ffffd23b800780c */ /* 0x000fe20003fc6070 */
[----:B------:R-:W-:Y:S01]  /*20dc0*/  VIADD R184, R204, 0xfffffda0 ;  /* 0xfffffda0ccb87836 */ /* 0x000fe20000000000 */
[----:B------:R-:W-:Y:S01]  /*20dd0*/  ISETP.GE.U32.AND P1, PT, R200, 0x7ffffd22, PT ;  /* 0x7ffffd22c800780c */ /* 0x000fe20003f26070 */
[----:B------:R4:W-:Y:S01]  /*20de0*/  LDGSTS.E [R9+0x48000], desc[UR60][R232.64], !P5 ;  /* 0x48000000e8097fae */ /* 0x0009e2000e92187c */
[----:B------:R-:W-:-:S03]  /*20df0*/  IADD3 R200, R203, -0x27d, RZ ;  /* 0xfffffd83cbc87810 */ /* 0x000fc60007ffe0ff */
[----:B------:R-:W1:Y:S01]  /*20e00*/  LDC R203, c[0x0][0x230] ;  /* 0x00008c00ffcb7b82 */ /* 0x000e620000000800 */
[----:B------:R-:W-:Y:S01]  /*20e10*/  ISETP.GE.U32.AND P4, PT, R184, 0x7ffffd21, PT ;  /* 0x7ffffd21b800780c */ /* 0x000fe20003f86070 */
[----:B--2---:R-:W-:Y:S01]  /*20e20*/  VIADD R184, R226, 0xfffffd82 ;  /* 0xfffffd82e2b87836 */ /* 0x004fe20000000000 */
[----:B------:R-:W-:Y:S01]  /*20e30*/  ISETP.GE.U32.AND P2, PT, R200, 0x7ffffd04, PT ;  /* 0x7ffffd04c800780c */ /* 0x000fe20003f46070 */
[----:B------:R-:W-:-:S04]  /*20e40*/  VIADD R200, R201, 0xfffffd80 ;  /* 0xfffffd80c9c87836 */ /* 0x000fc80000000000 */
[----:B------:R-:W2:Y:S01]  /*20e50*/  LDC R226, c[0x0][0x230] ;  /* 0x00008c00ffe27b82 */ /* 0x000ea20000000800 */
[----:B------:R-:W-:Y:S02]  /*20e60*/  ISETP.GE.AND P5, PT, R239, R200, PT ;  /* 0x000000c8ef00720c */ /* 0x000fe40003fa6270 */
[----:B------:R-:W-:-:S05]  /*20e70*/  ISETP.GE.U32.AND P0, PT, R184, 0x7ffffd03, PT ;  /* 0x7ffffd03b800780c */ /* 0x000fca0003f06070 */
[----:B------:R-:W4:Y:S01]  /*20e80*/  LDC R205, c[0x0][0x230] ;  /* 0x00008c00ffcd7b82 */ /* 0x000f220000000800 */
[----:B------:R-:W-:Y:S01]  /*20e90*/  SEL R184, RZ, 0x4, P5 ;  /* 0x00000004ffb87807 */ /* 0x000fe20002800000 */
[----:B------:R4:W-:Y:S01]  /*20ea0*/  STL.64 [R1+0x380], R232 ;  /* 0x000380e801007387 */ /* 0x0009e20000100a00 */
[----:B-1----:R-:W-:-:S05]  /*20eb0*/  VIADD R201, R202, 0xfffffd81 ;  /* 0xfffffd81cac97836 */ /* 0x002fca0000000000 */
[----:B------:R-:W1:Y:S01]  /*20ec0*/  LDC R204, c[0x0][0x230] ;  /* 0x00008c00ffcc7b82 */ /* 0x000e620000000800 */
[----:B------:R-:W-:-:S07]  /*20ed0*/  ISETP.GE.U32.AND P5, PT, R201, 0x7ffffd02, PT ;  /* 0x7ffffd02c900780c */ /* 0x000fce0003fa6070 */
[----:B------:R-:W1:Y:S08]  /*20ee0*/  LDC R239, c[0x0][0x230] ;  /* 0x00008c00ffef7b82 */ /* 0x000e700000000800 */
[----:B------:R-:W1:Y:S01]  /*20ef0*/  LDC R201, c[0x0][0x230] ;  /* 0x00008c00ffc97b82 */ /* 0x000e620000000800 */
[----:B------:R-:W-:-:S05]  /*20f00*/  IMAD.WIDE R244, R183, 0x4, R248 ;  /* 0x00000004b7f47825 */ /* 0x000fca00078e02f8 */
[----:B------:R-:W-:Y:S01]  /*20f10*/  LDGSTS.E [R9+0x48004], desc[UR60][R244.64], !P6 ;  /* 0x48004000f4097fae */ /* 0x000fe2000f12187c */
[----:B------:R-:W-:-:S04]  /*20f20*/  ISETP.GT.AND P6, PT, R0, 0x2ff, PT ;  /* 0x000002ff0000780c */ /* 0x000fc80003fc4270 */
[----:B------:R-:W-:Y:S01]  /*20f30*/  SEL R184, R184, RZ, P6 ;  /* 0x000000ffb8b87207 */ /* 0x000fe20003000000 */
[----:B------:R-:W-:Y:S03]  /*20f40*/  STL.64 [R1+0x378], R244 ;  /* 0x000378f401007387 */ /* 0x000fe60000100a00 */
[----:B------:R-:W-:Y:S01]  /*20f50*/  ISETP.NE.U32.AND P6, PT, R184, RZ, PT ;  /* 0x000000ffb800720c */ /* 0x000fe20003fc5070 */
[----:B------:R-:W-:Y:S02]  /*20f60*/  VIADD R184, R203, 0xfffffd7e ;  /* 0xfffffd7ecbb87836 */ /* 0x000fe40000000000 */
[----:B----4-:R-:W-:-:S05]  /*20f70*/  IMAD.WIDE R232, R183, 0x4, R246 ;  /* 0x00000004b7e87825 */ /* 0x010fca00078e02f6 */
[----:B------:R-:W-:Y:S04]  /*20f80*/  STL.64 [R1+0x370], R232 ;  /* 0x000370e801007387 */ /* 0x000fe80000100a00 */
[----:B------:R-:W-:Y:S01]  /*20f90*/  LDGSTS.E [R9+0x48008], desc[UR60][R232.64], !P1 ;  /* 0x48008000e8097fae */ /* 0x000fe2000c92187c */
[----:B------:R-:W-:Y:S02]  /*20fa0*/  ISETP.GE.U32.AND P1, PT, R200, 0x7ffffd01, PT ;  /* 0x7ffffd01c800780c */ /* 0x000fe40003f26070 */
[----:B------:R-:W-:Y:S01]  /*20fb0*/  IADD3 R200, R205, -0x281, RZ ;  /* 0xfffffd7fcdc87810 */ /* 0x000fe20007ffe0ff */
[----:B------:R-:W-:-:S05]  /*20fc0*/  IMAD.WIDE R20, R183, 0x4, R20 ;  /* 0x00000004b7147825 */ /* 0x000fca00078e0214 */
[----:B------:R3:W-:Y:S01]  /*20fd0*/  STL.64 [R1+0x368], R20 ;  /* 0x0003681401007387 */ /* 0x0007e20000100a00 */
[----:B------:R-:W-:-:S03]  /*20fe0*/  IMAD.WIDE R18, R183, 0x4, R18 ;  /* 0x00000004b7127825 */ /* 0x000fc600078e0212 */
[----:B------:R3:W-:Y:S04]  /*20ff0*/  LDGSTS.E [R9+0x4800c], desc[UR60][R20.64], !P4 ;  /* 0x4800c00014097fae */ /* 0x0007e8000e12187c */
[----:B------:R4:W-:Y:S04]  /*21000*/  STL.64 [R1+0x358], R18 ;  /* 0x0003581201007387 */ /* 0x0009e80000100a00 */
[----:B------:R4:W-:Y:S01]  /*21010*/  LDGSTS.E [R9+0x4c000], desc[UR60][R18.64], !P2 ;  /* 0x4c00000012097fae */ /* 0x0009e2000d12187c */
[----:B------:R-:W-:Y:S01]  /*21020*/  ISETP.GE.U32.AND P2, PT, R184, 0x7ffffcff, PT ;  /* 0x7ffffcffb800780c */ /* 0x000fe20003f46070 */
[----:B--2---:R-:W-:-:S02]  /*21030*/  VIADD R184, R226, 0xfffffd7d ;  /* 0xfffffd7de2b87836 */ /* 0x004fc40000000000 */
[----:B------:R-:W-:-:S04]  /*21040*/  IMAD.WIDE R22, R183, 0x4, R22 ;  /* 0x00000004b7167825 */ /* 0x000fc800078e0216 */
[C---:B---3--:R-:W-:Y:S01]  /*21050*/  IMAD.WIDE R20, R183.reuse, 0x4, R156 ;  /* 0x00000004b7147825 */ /* 0x048fe200078e029c */
[----:B------:R-:W-:Y:S03]  /*21060*/  STL.64 [R1+0x348], R22 ;  /* 0x0003481601007387 */ /* 0x000fe60000100a00 */
[----:B----4-:R-:W-:Y:S01]  /*21070*/  IMAD.WIDE R18, R183, 0x4, R228 ;  /* 0x00000004b7127825 */ /* 0x010fe200078e02e4 */
[----:B------:R-:W2:Y:S04]  /*21080*/  LDL.LU.64 R156, [R1+0x1d0] ;  /* 0x0001d000019c7983 */ /* 0x000ea80000300a00 */
[----:B------:R-:W3:Y:S04]  /*21090*/  LDL.LU.64 R228, [R1+0x1c8] ;  /* 0x0001c80001e47983 */ /* 0x000ee80000300a00 */
[----:B------:R-:W-:Y:S04]  /*210a0*/  STL.64 [R1+0x340], R20 ;  /* 0x0003401401007387 */ /* 0x000fe80000100a00 */
[----:B------:R-:W4:Y:S01]  /*210b0*/  LDL.LU.64 R244, [R1+0x1a0] ;  /* 0x0001a00001f47983 */ /* 0x000f220000300a00 */
[----:B------:R-:W-:-:S03]  /*210c0*/  ISETP.GE.U32.AND P4, PT, R200, 0x7ffffd00, PT ;  /* 0x7ffffd00c800780c */ /* 0x000fc60003f86070 */
[----:B------:R-:W-:Y:S04]  /*210d0*/  STL.64 [R1+0x338], R18 ;  /* 0x0003381201007387 */ /* 0x000fe80000100a00 */
[----:B------:R-:W-:Y:S01]  /*210e0*/  LDGSTS.E [R9+0x4c004], desc[UR60][R22.64], !P0 ;  /* 0x4c00400016097fae */ /* 0x000fe2000c12187c */
[----:B------:R-:W-:Y:S02]  /*210f0*/  ISETP.GE.U32.AND P0, PT, R184, 0x7ffffcfe, PT ;  /* 0x7ffffcfeb800780c */ /* 0x000fe40003f06070 */
[----:B------:R-:W-:Y:S01]  /*21100*/  IADD3 R184, R227, -0x2a1, RZ ;  /* 0xfffffd5fe3b87810 */ /* 0x000fe20007ffe0ff */
[----:B------:R1:W-:Y:S02]  /*21110*/  STL.64 [R1+0xd38], R182 ;  /* 0x000d38b601007387 */ /* 0x0003e40000100a00 */
[----:B-1----:R-:W-:-:S02]  /*21120*/  VIADD R200, R204, 0xfffffd7c ;  /* 0xfffffd7cccc87836 */ /* 0x002fc40000000000 */
[----:B------:R-:W4:Y:S04]  /*21130*/  LDL.LU.64 R246, [R1+0x188] ;  /* 0x0001880001f67983 */ /* 0x000f280000300a00 */
[----:B------:R-:W4:Y:S04]  /*21140*/  LDL.LU.64 R226, [R1+0x190] ;  /* 0x0001900001e27983 */ /* 0x000f280000300a00 */
[----:B------:R-:W4:Y:S04]  /*21150*/  LDL.LU.64 R182, [R1+0x178] ;  /* 0x0001780001b67983 */ /* 0x000f280000300a00 */
[----:B------:R-:W4:Y:S04]  /*21160*/  LDL.LU.64 R204, [R1+0x170] ;  /* 0x0001700001cc7983 */ /* 0x000f280000300a00 */
[----:B------:R-:W-:Y:S04]  /*21170*/  LDGSTS.E [R9+0x4c008], desc[UR60][R20.64], !P5 ;  /* 0x4c00800014097fae */ /* 0x000fe8000e92187c */
[----:B------:R-:W4:Y:S04]  /*21180*/  LDL.LU.64 R202, [R1+0x168] ;  /* 0x0001680001ca7983 */ /* 0x000f280000300a00 */
[----:B------:R1:W-:Y:S04]  /*21190*/  LDGSTS.E [R9+0x4c00c], desc[UR60][R18.64], !P1 ;  /* 0x4c00c00012097fae */ /* 0x0003e8000c92187c */
[----:B------:R-:W4:Y:S01]  /*211a0*/  LDL.LU.64 R248, [R1+0x160] ;  /* 0x0001600001f87983 */ /* 0x000f220000300a00 */
[----:B------:R-:W-:-:S02]  /*211b0*/  ISETP.GE.U32.AND P1, PT, R184, 0x7ffffce0, PT ;  /* 0x7ffffce0b800780c */ /* 0x000fc40003f26070 */
[----:B------:R-:W-:Y:S01]  /*211c0*/  ISETP.GE.U32.AND P5, PT, R200, 0x7ffffcfd, PT ;  /* 0x7ffffcfdc800780c */ /* 0x000fe20003fa6070 */
[----:B------:R-:W-:Y:S01]  /*211d0*/  IMAD.WIDE R154, R185, 0x4, R154 ;  /* 0x00000004b99a7825 */ /* 0x000fe200078e029a */
[----:B------:R-:W0:Y:S04]  /*211e0*/  LDGDEPBAR ;  /* 0x00000000000079af */ /* 0x000e280000000000 */
[----:B------:R-:W4:Y:S04]  /*211f0*/  LDL.LU.64 R18, [R1+0x158] ;  /* 0x0001580001127983 */ /* 0x000f280000300a00 */
[----:B------:R1:W-:Y:S01]  /*21200*/  STL.64 [R1+0xd58], R8 ;  /* 0x000d580801007387 */ /* 0x0003e20000100a00 */
[----:B------:R-:W-:-:S03]  /*21210*/  VIADD R184, R201, 0xfffffd5e ;  /* 0xfffffd5ec9b87836 */ /* 0x000fc60000000000 */
[----:B-1----:R-:W4:Y:S04]  /*21220*/  LDL.LU.64 R8, [R1+0x1a8] ;  /* 0x0001a80001087983 */ /* 0x002f280000300a00 */
[----:B------:R1:W-:Y:S04]  /*21230*/  STL.64 [R1+0xd18], R238 ;  /* 0x000d18ee01007387 */ /* 0x0003e80000100a00 */
[----:B-1----:R-:W4:Y:S04]  /*21240*/  LDL.LU.64 R238, [R1+0x1b0] ;  /* 0x0001b00001ee7983 */ /* 0x002f280000300a00 */
[----:B------:R-:W4:Y:S04]  /*21250*/  LDL.LU.64 R232, [R1+0x150] ;  /* 0x0001500001e87983 */ /* 0x000f280000300a00 */
[----:B------:R-:W4:Y:S04]  /*21260*/  LDL.LU.64 R20, [R1+0x148] ;  /* 0x0001480001147983 */ /* 0x000f280000300a00 */
[----:B------:R-:W4:Y:S04]  /*21270*/  LDL.LU.64 R22, [R1+0x140] ;  /* 0x0001400001167983 */ /* 0x000f280000300a00 */
[----:B------:R-:W4:Y:S01]  /*21280*/  LDL.LU.64 R200, [R1+0x1b8] ;  /* 0x0001b80001c87983 */ /* 0x000f220000300a00 */
[----:B--2---:R-:W-:-:S04]  /*21290*/  IMAD.WIDE R156, R185, 0x4, R156 ;  /* 0x00000004b99c7825 */ /* 0x004fc800078e029c */
[C---:B---3--:R-:W-:Y:S01]  /*212a0*/  IMAD.WIDE R228, R185.reuse, 0x4, R228 ;  /* 0x00000004b9e47825 */ /* 0x048fe200078e02e4 */
[----:B------:R1:W-:Y:S04]  /*212b0*/  STL.64 [R1+0x330], R156 ;  /* 0x0003309c01007387 */ /* 0x0003e80000100a00 */
[----:B-1----:R-:W2:Y:S04]  /*212c0*/  LDL.LU.64 R156, [R1+0xe68] ;  /* 0x000e6800019c7983 */ /* 0x002ea80000300a00 */
[----:B------:R1:W-:Y:S04]  /*212d0*/  STL.64 [R1+0x328], R228 ;  /* 0x000328e401007387 */ /* 0x0003e80000100a00 */
[----:B-1----:R-:W3:Y:S04]  /*212e0*/  LDL.LU.64 R228, [R1+0xe60] ;  /* 0x000e600001e47983 */ /* 0x002ee80000300a00 */
[----:B------:R1:W-:Y:S01]  /*212f0*/  STL.64 [R1+0x320], R154 ;  /* 0x0003209a01007387 */ /* 0x0003e20000100a00 */
[----:B----4-:R-:W-:-:S03]  /*21300*/  IMAD.WIDE R226, R185, 0x4, R226 ;  /* 0x00000004b9e27825 */ /* 0x010fc600078e02e2 */
[----:B-1----:R-:W4:Y:S01]  /*21310*/  LDL.LU.64 R154, [R1+0xe58] ;  /* 0x000e5800019a7983 */ /* 0x002f220000300a00 */
[----:B------:R-:W-:-:S04]  /*21320*/  IMAD.WIDE R238, R185, 0x4, R238 ;  /* 0x00000004b9ee7825 */ /* 0x000fc800078e02ee */
[----:B------:R-:W-:-:S05]  /*21330*/  IMAD.WIDE R200, R185, 0x4, R200 ;  /* 0x00000004b9c87825 */ /* 0x000fca00078e02c8 */
[----:B------:R1:W-:Y:S04]  /*21340*/  STL.64 [R1+0x318], R200 ;  /* 0x000318c801007387 */ /* 0x0003e80000100a00 */
[----:B------:R-:W-:Y:S01]  /*21350*/  STL.64 [R1+0x310], R238 ;  /* 0x000310ee01007387 */ /* 0x000fe20000100a00 */
[----:B-1----:R-:W-:-:S04]  /*21360*/  IMAD.WIDE R200, R185, 0x4, R8 ;  /* 0x00000004b9c87825 */ /* 0x002fc800078e0208 */
[C---:B------:R-:W-:Y:S01]  /*21370*/  IMAD.WIDE R8, R185.reuse, 0x4, R244 ;  /* 0x00000004b9087825 */ /* 0x040fe200078e02f4 */
[----:B------:R1:W-:Y:S03]  /*21380*/  STL.64 [R1+0x308], R200 ;  /* 0x000308c801007387 */ /* 0x0003e60000100a00 */
[C---:B------:R-:W-:Y:S02]  /*21390*/  IMAD.WIDE R244, R185.reuse, 0x4, R6 ;  /* 0x00000004b9f47825 */ /* 0x040fe400078e0206 */
[----:B------:R-:W2:Y:S04]  /*213a0*/  LDL.LU.64 R6, [R1+0x138] ;  /* 0x0001380001067983 */ /* 0x000ea80000300a00 */
[----:B------:R1:W-:Y:S02]  /*213b0*/  STL.64 [R1+0x2f8], R8 ;  /* 0x0002f80801007387 */ /* 0x0003e40000100a00 */
[----:B-1----:R-:W-:-:S02]  /*213c0*/  IMAD.WIDE R200, R185, 0x4, R246 ;  /* 0x00000004b9c87825 */ /* 0x002fc400078e02f6 */
[----:B------:R-:W-:Y:S04]  /*213d0*/  STL.64 [R1+0x2e0], R226 ;  /* 0x0002e0e201007387 */ /* 0x000fe80000100a00 */
[----:B------:R-:W3:Y:S01]  /*213e0*/  LDL.LU.64 R246, [R1+0x118] ;  /* 0x0001180001f67983 */ /* 0x000ee20000300a00 */
[----:B------:R-:W-:-:S03]  /*213f0*/  IMAD.WIDE R8, R185, 0x4, R170 ;  /* 0x00000004b9087825 */ /* 0x000fc600078e02aa */
[----:B------:R1:W-:Y:S04]  /*21400*/  STL.64 [R1+0x2d8], R200 ;  /* 0x0002d8c801007387 */ /* 0x0003e80000100a00 */
[----:B------:R-:W3:Y:S04]  /*21410*/  LDL.LU.64 R170, [R1+0x110] ;  /* 0x0001100001aa7983 */ /* 0x000ee80000300a00 */
[----:B------:R1:W-:Y:S04]  /*21420*/  STL.64 [R1+0x2d0], R8 ;  /* 0x0002d00801007387 */ /* 0x0003e80000100a00 */
[----:B------:R-:W-:Y:S01]  /*21430*/  STL.64 [R1+0x2f0], R244 ;  /* 0x0002f0f401007387 */ /* 0x000fe20000100a00 */
[----:B-1----:R-:W-:-:S03]  /*21440*/  IMAD.WIDE R200, R185, 0x4, R204 ;  /* 0x00000004b9c87825 */ /* 0x002fc600078e02cc */
[----:B------:R-:W-:Y:S01]  /*21450*/  STL.64 [R1+0xd20], R244 ;  /* 0x000d20f401007387 */ /* 0x000fe20000100a00 */
[----:B------:R-:W-:-:S04]  /*21460*/  IMAD.WIDE R8, R185, 0x4, R182 ;  /* 0x00000004b9087825 */ /* 0x000fc800078e02b6 */
[C---:B------:R-:W-:Y:S01]  /*21470*/  IMAD.WIDE R182, R185.reuse, 0x4, R202 ;  /* 0x00000004b9b67825 */ /* 0x040fe200078e02ca */
[----:B------:R1:W-:Y:S04]  /*21480*/  STL.64 [R1+0x2c8], R8 ;  /* 0x0002c80801007387 */ /* 0x0003e80000100a00 */
[----:B------:R-:W-:Y:S01]  /*21490*/  STL.64 [R1+0x2c0], R200 ;  /* 0x0002c0c801007387 */ /* 0x000fe20000100a00 */
[----:B------:R-:W-:-:S03]  /*214a0*/  IMAD.WIDE R202, R185, 0x4, R232 ;  /* 0x00000004b9ca7825 */ /* 0x000fc600078e02e8 */
[----:B------:R1:W-:Y:S02]  /*214b0*/  STL.64 [R1+0x2b8], R182 ;  /* 0x0002b8b601007387 */ /* 0x0003e40000100a00 */
[C---:B-1----:R-:W-:Y:S02]  /*214c0*/  IMAD.WIDE R8, R185.reuse, 0x4, R248 ;  /* 0x00000004b9087825 */ /* 0x042fe400078e02f8 */
[----:B------:R-:W3:Y:S02]  /*214d0*/  LDL.LU.64 R244, [R1+0xd0] ;  /* 0x0000d00001f47983 */ /* 0x000ee40000300a00 */
[C---:B------:R-:W-:Y:S02]  /*214e0*/  IMAD.WIDE R248, R185.reuse, 0x4, R18 ;  /* 0x00000004b9f87825 */ /* 0x040fe400078e0212 */
[----:B------:R1:W-:Y:S02]  /*214f0*/  STL.64 [R1+0x2b0], R8 ;  /* 0x0002b00801007387 */ /* 0x0003e40000100a00 */
[----:B------:R-:W-:-:S02]  /*21500*/  IMAD.WIDE R182, R185, 0x4, R20 ;  /* 0x00000004b9b67825 */ /* 0x000fc400078e0214 */
[----:B------:R-:W3:Y:S04]  /*21510*/  LDL.LU.64 R200, [R1+0xb8] ;  /* 0x0000b80001c87983 */ /* 0x000ee80000300a00 */
[----:B------:R-:W3:Y:S01]  /*21520*/  LDL.LU.64 R18, [R1+0xb0] ;  /* 0x0000b00001127983 */ /* 0x000ee20000300a00 */
[----:B------:R-:W-:-:S03]  /*21530*/  IMAD.WIDE R20, R185, 0x4, R22 ;  /* 0x00000004b9147825 */ /* 0x000fc600078e0216 */
[----:B------:R-:W3:Y:S04]  /*21540*/  LDL.LU.64 R238, [R1+0x98] ;  /* 0x0000980001ee7983 */ /* 0x000ee80000300a00 */
[----:B-1----:R-:W3:Y:S04]  /*21550*/  LDL.LU.64 R8, [R1+0x90] ;  /* 0x0000900001087983 */ /* 0x002ee80000300a00 */
[----:B------:R-:W3:Y:S04]  /*21560*/  LDL.LU.64 R226, [R1+0x78] ;  /* 0x0000780001e27983 */ /* 0x000ee80000300a00 */
[----:B------:R-:W-:Y:S04]  /*21570*/  STL.64 [R1+0x2a0], R202 ;  /* 0x0002a0ca01007387 */ /* 0x000fe80000100a00 */
[----:B------:R1:W-:Y:S01]  /*21580*/  STL.64 [R1+0x298], R182 ;  /* 0x000298b601007387 */ /* 0x0003e20000100a00 */
[----:B------:R-:W-:-:S03]  /*21590*/  IMAD.WIDE R212, R185, 0x4, R212 ;  /* 0x00000004b9d47825 */ /* 0x000fc600078e02d4 */
[----:B-1----:R-:W3:Y:S04]  /*215a0*/  LDL.LU.64 R182, [R1+0x70] ;  /* 0x0000700001b67983 */ /* 0x002ee80000300a00 */
[----:B------:R-:W3:Y:S04]  /*215b0*/  LDL.LU.64 R204, [R1+0x60] ;  /* 0x0000600001cc7983 */ /* 0x000ee80000300a00 */
[----:B------:R1:W-:Y:S04]  /*215c0*/  STL.64 [R1+0x290], R20 ;  /* 0x0002901401007387 */ /* 0x0003e80000100a00 */
[----:B------:R-:W3:Y:S04]  /*215d0*/  LDL.LU.64 R202, [R1+0x58] ;  /* 0x0000580001ca7983 */ /* 0x000ee80000300a00 */
[----:B------:R-:W3:Y:S04]  /*215e0*/  LDL.LU.64 R232, [R1+0x48] ;  /* 0x0000480001e87983 */ /* 0x000ee80000300a00 */
[----:B-1----:R-:W3:Y:S01]  /*215f0*/  LDL.LU.64 R20, [R1+0x40] ;  /* 0x0000400001147983 */ /* 0x002ee20000300a00 */
[----:B------:R-:W-:-:S03]  /*21600*/  IMAD.WIDE R4, R185, 0x4, R4 ;  /* 0x00000004b9047825 */ /* 0x000fc600078e0204 */
[----:B------:R-:W3:Y:S04]  /*21610*/  LDL.LU.64 R22, [R1+0x30] ;  /* 0x0000300001167983 */ /* 0x000ee80000300a00 */
[----:B------:R-:W-:Y:S01]  /*21620*/  STL.64 [R1+0x2a8], R248 ;  /* 0x0002a8f801007387 */ /* 0x000fe20000100a00 */
[----:B------:R-:W-:-:S03]  /*21630*/  IMAD.WIDE R190, R185, 0x4, R190 ;  /* 0x00000004b9be7825 */ /* 0x000fc600078e02be */
[----:B------:R1:W-:Y:S01]  /*21640*/  STL.64 [R1+0xd28], R248 ;  /* 0x000d28f801007387 */ /* 0x0003e20000100a00 */
[----:B------:R-:W-:-:S03]  /*21650*/  IMAD.WIDE R230, R185, 0x4, R230 ;  /* 0x00000004b9e67825 */ /* 0x000fc600078e02e6 */
[----:B-1----:R-:W3:Y:S01]  /*21660*/  LDL.LU.64 R248, [R1+0xd8] ;  /* 0x0000d80001f87983 */ /* 0x002ee20000300a00 */
[----:B----4-:R-:W-:-:S04]  /*21670*/  IMAD.WIDE R154, R185, 0x4, R154 ;  /* 0x00000004b99a7825 */ /* 0x010fc800078e029a */
[----:B--2---:R-:W-:-:S05]  /*21680*/  IMAD.WIDE R6, R185, 0x4, R6 ;  /* 0x00000004b9067825 */ /* 0x004fca00078e0206 */
[----:B------:R1:W-:Y:S04]  /*21690*/  STL.64 [R1+0x288], R6 ;  /* 0x0002880601007387 */ /* 0x0003e80000100a00 */
[----:B-1----:R-:W2:Y:S04]  /*216a0*/  LDL.LU.64 R6, [R1+0x28] ;  /* 0x0000280001067983 */ /* 0x002ea80000300a00 */
[----:B------:R1:W-:Y:S01]  /*216b0*/  STL.64 [R1+0x280], R212 ;  /* 0x000280d401007387 */ /* 0x0003e20000100a00 */
[----:B---3--:R-:W-:-:S04]  /*216c0*/  IMAD.WIDE R170, R185, 0x4, R170 ;  /* 0x00000004b9aa7825 */ /* 0x008fc800078e02aa */
[C---:B------:R-:W-:Y:S01]  /*216d0*/  IMAD.WIDE R246, R185.reuse, 0x4, R246 ;  /* 0x00000004b9f67825 */ /* 0x040fe200078e02f6 */
[----:B-1----:R-:W3:Y:S04]  /*216e0*/  LDL.LU.64 R212, [R1+0xe50] ;  /* 0x000e500001d47983 */ /* 0x002ee80000300a00 */
[----:B------:R1:W-:Y:S04]  /*216f0*/  STL.64 [R1+0x278], R4 ;  /* 0x0002780401007387 */ /* 0x0003e80000100a00 */
[----:B-1----:R-:W4:Y:S04]  /*21700*/  LDL.LU.64 R4, [R1+0x18] ;  /* 0x0000180001047983 */ /* 0x002f280000300a00 */
[----:B------:R1:W-:Y:S04]  /*21710*/  STL.64 [R1+0x270], R190 ;  /* 0x000270be01007387 */ /* 0x0003e80000100a00 */
[----:B-1----:R-:W3:Y:S04]  /*21720*/  LDL.LU.64 R190, [R1+0xe48] ;  /* 0x000e480001be7983 */ /* 0x002ee80000300a00 */
[----:B------:R1:W-:Y:S04]  /*21730*/  STL.64 [R1+0x260], R170 ;  /* 0x000260aa01007387 */ /* 0x0003e80000100a00 */
[----:B-1----:R-:W3:Y:S04]  /*21740*/  LDL.LU.64 R170, [R1+0xe40] ;  /* 0x000e400001aa7983 */ /* 0x002ee80000300a00 */
[----:B------:R1:W-:Y:S04]  /*21750*/  STL.64 [R1+0x258], R154 ;  /* 0x0002589a01007387 */ /* 0x0003e80000100a00 */
[----:B-1----:R-:W3:Y:S04]  /*21760*/  LDL.LU.64 R154, [R1+0xe38] ;  /* 0x000e3800019a7983 */ /* 0x002ee80000300a00 */
[----:B------:R1:W-:Y:S04]  /*21770*/  STL.64 [R1+0x250], R230 ;  /* 0x000250e601007387 */ /* 0x0003e80000100a00 */
[----:B-1----:R-:W3:Y:S04]  /*21780*/  LDL.LU.64 R230, [R1+0xe30] ;  /* 0x000e300001e67983 */ /* 0x002ee80000300a00 */
[----:B------:R-:W-:Y:S04]  /*21790*/  STL.64 [R1+0x268], R246 ;  /* 0x000268f601007387 */ /* 0x000fe80000100a00 */
[----:B------:R1:W-:Y:S04]  /*217a0*/  STL.64 [R1+0xd30], R246 ;  /* 0x000d30f601007387 */ /* 0x0003e80000100a00 */
[----:B-1----:R-:W3:Y:S01]  /*217b0*/  LDL.LU.64 R246, [R1+0xf0] ;  /* 0x0000f00001f67983 */ /* 0x002ee20000300a00 */
        /* <DEDUP_REMOVED lines=8> */
[----:B--2---:R-:W-:-:S04]  /*21840*/  IMAD.WIDE R6, R185, 0x4, R6 ;  /* 0x00000004b9067825 */ /* 0x004fc800078e0206 */
[----:B----4-:R-:W-:-:S04]  /*21850*/  IMAD.WIDE R4, R185, 0x4, R4 ;  /* 0x00000004b9047825 */ /* 0x010fc800078e0204 */
[----:B---3--:R-:W-:-:S05]  /*21860*/  IMAD.WIDE R246, R185, 0x4, R246 ;  /* 0x00000004b9f67825 */ /* 0x008fca00078e02f6 */
[----:B------:R1:W-:Y:S02]  /*21870*/  STL.64 [R1+0x248], R246 ;  /* 0x000248f601007387 */ /* 0x0003e40000100a00 */
[----:B-1----:R-:W-:-:S04]  /*21880*/  IMAD.WIDE R246, R185, 0x4, R248 ;  /* 0x00000004b9f67825 */ /* 0x002fc800078e02f8 */
[C---:B------:R-:W-:Y:S01]  /*21890*/  IMAD.WIDE R248, R185.reuse, 0x4, R200 ;  /* 0x00000004b9f87825 */ /* 0x040fe200078e02c8 */
[----:B------:R-:W-:Y:S03]  /*218a0*/  STL.64 [R1+0x240], R246 ;  /* 0x000240f601007387 */ /* 0x000fe60000100a00 */
[C---:B------:R-:W-:Y:S01]  /*218b0*/  IMAD.WIDE R200, R185.reuse, 0x4, R238 ;  /* 0x00000004b9c87825 */ /* 0x040fe200078e02ee */
[----:B------:R-:W-:Y:S04]  /*218c0*/  STL.64 [R1+0x238], R244 ;  /* 0x000238f401007387 */ /* 0x000fe80000100a00 */
[----:B------:R-:W-:Y:S04]  /*218d0*/  STL.64 [R1+0x230], R248 ;  /* 0x000230f801007387 */ /* 0x000fe80000100a00 */
[----:B------:R-:W-:Y:S04]  /*218e0*/  STL.64 [R1+0x220], R200 ;  /* 0x000220c801007387 */ /* 0x000fe80000100a00 */
[----:B------:R-:W-:Y:S04]  /*218f0*/  STL.64 [R1+0xd40], R248 ;  /* 0x000d40f801007387 */ /* 0x000fe80000100a00 */
[----:B------:R1:W-:Y:S04]  /*21900*/  STL.64 [R1+0x218], R8 ;  /* 0x0002180801007387 */ /* 0x0003e80000100a00 */
[----:B------:R-:W-:Y:S04]  /*21910*/  STL.64 [R1+0x228], R18 ;  /* 0x0002281201007387 */ /* 0x000fe80000100a00 */
[----:B------:R2:W-:Y:S01]  /*21920*/  STL.64 [R1+0xd48], R18 ;  /* 0x000d481201007387 */ /* 0x0005e20000100a00 */
[----:B-1----:R-:W-:-:S05]  /*21930*/  IMAD.WIDE R8, R185, 0x4, R226 ;  /* 0x00000004b9087825 */ /* 0x002fca00078e02e2 */
[----:B------:R1:W-:Y:S01]  /*21940*/  STL.64 [R1+0x210], R8 ;  /* 0x0002100801007387 */ /* 0x0003e20000100a00 */
[----:B--2---:R-:W-:-:S03]  /*21950*/  IMAD.WIDE R18, R185, 0x4, R202 ;  /* 0x00000004b9127825 */ /* 0x004fc600078e02ca */
[----:B------:R-:W-:Y:S01]  /*21960*/  STL.64 [R1+0x208], R182 ;  /* 0x000208b601007387 */ /* 0x000fe20000100a00 */
[----:B-1----:R-:W-:-:S05]  /*21970*/  IMAD.WIDE R8, R185, 0x4, R204 ;  /* 0x00000004b9087825 */ /* 0x002fca00078e02cc */
[----:B------:R1:W-:Y:S01]  /*21980*/  STL.64 [R1+0x200], R8 ;  /* 0x0002000801007387 */ /* 0x0003e20000100a00 */
[----:B------:R-:W-:-:S03]  /*21990*/  IMAD.WIDE R244, R185, 0x4, R232 ;  /* 0x00000004b9f47825 */ /* 0x000fc600078e02e8 */
[----:B------:R-:W-:Y:S04]  /*219a0*/  STL.64 [R1+0x1f8], R18 ;  /* 0x0001f81201007387 */ /* 0x000fe80000100a00 */
[----:B------:R-:W-:Y:S01]  /*219b0*/  STL.64 [R1+0xd50], R18 ;  /* 0x000d501201007387 */ /* 0x000fe20000100a00 */
[----:B-1----:R-:W-:-:S05]  /*219c0*/  IMAD.WIDE R8, R185, 0x4, R22 ;  /* 0x00000004b9087825 */ /* 0x002fca00078e0216 */
[----:B------:R-:W-:Y:S04]  /*219d0*/  STL.64 [R1+0x1e0], R8 ;  /* 0x0001e00801007387 */ /* 0x000fe80000100a00 */
[----:B------:R-:W-:Y:S04]  /*219e0*/  STL.64 [R1+0x1f0], R244 ;  /* 0x0001f0f401007387 */ /* 0x000fe80000100a00 */
[----:B------:R-:W-:Y:S04]  /*219f0*/  STL.64 [R1+0xd60], R244 ;  /* 0x000d60f401007387 */ /* 0x000fe80000100a00 */
[----:B------:R-:W-:Y:S04]  /*21a00*/  STL.64 [R1+0x1d8], R6 ;  /* 0x0001d80601007387 */ /* 0x000fe80000100a00 */
[----:B------:R-:W-:Y:S04]  /*21a10*/  STL.64 [R1+0x1e8], R20 ;  /* 0x0001e81401007387 */ /* 0x000fe80000100a00 */
[----:B------:R1:W-:Y:S04]  /*21a20*/  STL.64 [R1+0xd68], R20 ;  /* 0x000d681401007387 */ /* 0x0003e80000100a00 */
[----:B------:R2:W-:Y:S01]  /*21a30*/  STL.64 [R1+0x1d0], R4 ;  /* 0x0001d00401007387 */ /* 0x0005e20000100a00 */
[----:B------:R-:W-:-:S04]  /*21a40*/  IMAD.WIDE R248, R185, 0x4, R250 ;  /* 0x00000004b9f87825 */ /* 0x000fc800078e02fa */
[----:B-1----:R-:W-:-:S04]  /*21a50*/  IMAD.WIDE R20, R185, 0x4, R2 ;  /* 0x00000004b9147825 */ /* 0x002fc800078e0202 */
[----:B--2---:R-:W-:-:S05]  /*21a60*/  IMAD.WIDE R4, R185, 0x4, R240 ;  /* 0x00000004b9047825 */ /* 0x004fca00078e02f0 */
[----:B------:R1:W-:Y:S01]  /*21a70*/  STL.64 [R1+0x1c8], R4 ;  /* 0x0001c80401007387 */ /* 0x0003e20000100a00 */
[----:B------:R-:W-:-:S03]  /*21a80*/  IMAD.WIDE R2, R185, 0x4, R228 ;  /* 0x00000004b9027825 */ /* 0x000fc600078e02e4 */
[----:B------:R-:W-:Y:S01]  /*21a90*/  STL.64 [R1+0x1c0], R20 ;  /* 0x0001c01401007387 */ /* 0x000fe20000100a00 */
[----:B------:R-:W-:-:S03]  /*21aa0*/  IMAD.WIDE R238, R185, 0x4, R236 ;  /* 0x00000004b9ee7825 */ /* 0x000fc600078e02ec */
[----:B------:R-:W-:Y:S01]  /*21ab0*/  STL.64 [R1+0xd70], R20 ;  /* 0x000d701401007387 */ /* 0x000fe20000100a00 */
[----:B-1----:R-:W-:-:S03]  /*21ac0*/  IMAD.WIDE R4, R185, 0x4, R230 ;  /* 0x00000004b9047825 */ /* 0x002fc600078e02e6 */
[----:B------:R-:W-:Y:S04]  /*21ad0*/  STL.64 [R1+0x1b8], R248 ;  /* 0x0001b8f801007387 */ /* 0x000fe80000100a00 */
[----:B------:R-:W-:Y:S01]  /*21ae0*/  STL.64 [R1+0xd78], R248 ;  /* 0x000d78f801007387 */ /* 0x000fe20000100a00 */
[----:B------:R-:W-:-:S03]  /*21af0*/  IMAD.WIDE R22, R185, 0x4, R234 ;  /* 0x00000004b9167825 */ /* 0x000fc600078e02ea */
[----:B------:R-:W-:Y:S04]  /*21b00*/  STL.64 [R1+0x1a0], R4 ;  /* 0x0001a00401007387 */ /* 0x000fe80000100a00 */
[----:B------:R-:W-:Y:S04]  /*21b10*/  STL.64 [R1+0xe08], R4 ;  /* 0x000e080401007387 */ /* 0x000fe80000100a00 */
[----:B------:R1:W-:Y:S04]  /*21b20*/  STL.64 [R1+0x198], R2 ;  /* 0x0001980201007387 */ /* 0x0003e80000100a00 */
[----:B------:R-:W-:Y:S01]  /*21b30*/  STL.64 [R1+0x1b0], R238 ;  /* 0x0001b0ee01007387 */ /* 0x000fe20000100a00 */
[----:B------:R-:W-:-:S03]  /*21b40*/  IMAD.WIDE R244, R185, 0x4, R208 ;  /* 0x00000004b9f47825 */ /* 0x000fc600078e02d0 */
[----:B------:R2:W-:Y:S01]  /*21b50*/  STL.64 [R1+0xd80], R238 ;  /* 0x000d80ee01007387 */ /* 0x0005e20000100a00 */
[----:B-1----:R-:W-:-:S03]  /*21b60*/  IMAD.WIDE R2, R185, 0x4, R224 ;  /* 0x00000004b9027825 */ /* 0x002fc600078e02e0 */
[----:B------:R-:W-:Y:S04]  /*21b70*/  STL.64 [R1+0x1a8], R22 ;  /* 0x0001a81601007387 */ /* 0x000fe80000100a00 */
[----:B------:R-:W-:Y:S01]  /*21b80*/  STL.64 [R1+0xd88], R22 ;  /* 0x000d881601007387 */ /* 0x000fe20000100a00 */
[----:B--2---:R-:W-:-:S03]  /*21b90*/  IMAD.WIDE R238, R185, 0x4, R222 ;  /* 0x00000004b9ee7825 */ /* 0x004fc600078e02de */
[----:B------:R1:W-:Y:S04]  /*21ba0*/  STL.64 [R1+0x190], R2 ;  /* 0x0001900201007387 */ /* 0x0003e80000100a00 */
[----:B------:R-:W-:Y:S01]  /*21bb0*/  STL.64 [R1+0x188], R238 ;  /* 0x000188ee01007387 */ /* 0x000fe20000100a00 */
[----:B------:R-:W-:-:S03]  /*21bc0*/  IMAD.WIDE R182, R185, 0x4, R118 ;  /* 0x00000004b9b67825 */ /* 0x000fc600078e0276 */
[----:B------:R-:W-:Y:S04]  /*21bd0*/  STL.64 [R1+0xd90], R238 ;  /* 0x000d90ee01007387 */ /* 0x000fe80000100a00 */
[----:B------:R-:W-:Y:S01]  /*21be0*/  STL.64 [R1+0x180], R244 ;  /* 0x000180f401007387 */ /* 0x000fe20000100a00 */
[----:B-1----:R-:W-:-:S03]  /*21bf0*/  IMAD.WIDE R2, R185, 0x4, R156 ;  /* 0x00000004b9027825 */ /* 0x002fc600078e029c */
[----:B------:R1:W-:Y:S01]  /*21c00*/  STL.64 [R1+0xda0], R244 ;  /* 0x000da0f401007387 */ /* 0x0003e20000100a00 */
[----:B------:R-:W-:-:S03]  /*21c10*/  IMAD.WIDE R224, R185, 0x4, R116 ;  /* 0x00000004b9e07825 */ /* 0x000fc600078e0274 */
[----:B------:R-:W-:Y:S01]  /*21c20*/  STL.64 [R1+0x178], R182 ;  /* 0x000178b601007387 */ /* 0x000fe20000100a00 */
[----:B------:R-:W-:-:S03]  /*21c30*/  IMAD.WIDE R222, R185, 0x4, R152 ;  /* 0x00000004b9de7825 */ /* 0x000fc600078e0298 */
[----:B------:R-:W-:Y:S01]  /*21c40*/  STL.64 [R1+0xda8], R182 ;  /* 0x000da8b601007387 */ /* 0x000fe20000100a00 */
[----:B-1----:R-:W-:-:S05]  /*21c50*/  IMAD.WIDE R244, R185, 0x4, R154 ;  /* 0x00000004b9f47825 */ /* 0x002fca00078e029a */
[----:B------:R-:W-:Y:S01]  /*21c60*/  STL.64 [R1+0x160], R244 ;  /* 0x000160f401007387 */ /* 0x000fe20000100a00 */
[----:B------:R-:W-:-:S03]  /*21c70*/  IMAD.WIDE R6, R185, 0x4, R158 ;  /* 0x00000004b9067825 */ /* 0x000fc600078e029e */
[----:B------:R-:W-:Y:S01]  /*21c80*/  STL.64 [R1+0xe10], R244 ;  /* 0x000e10f401007387 */ /* 0x000fe20000100a00 */
[----:B------:R-:W-:-:S03]  /*21c90*/  IMAD.WIDE R248, R185, 0x4, R160 ;  /* 0x00000004b9f87825 */ /* 0x000fc600078e02a0 */
[----:B------:R1:W-:Y:S01]  /*21ca0*/  STL.64 [R1+0x158], R2 ;  /* 0x0001580201007387 */ /* 0x0003e20000100a00 */
[----:B------:R-:W-:-:S03]  /*21cb0*/  IMAD.WIDE R8, R185, 0x4, R162 ;  /* 0x00000004b9087825 */ /* 0x000fc600078e02a2 */
[----:B------:R-:W-:Y:S04]  /*21cc0*/  STL.64 [R1+0x170], R224 ;  /* 0x000170e001007387 */ /* 0x000fe80000100a00 */
[----:B------:R2:W-:Y:S04]  /*21cd0*/  STL.64 [R1+0xdb0], R224 ;  /* 0x000db0e001007387 */ /* 0x0005e80000100a00 */
[----:B------:R-:W-:Y:S01]  /*21ce0*/  STL.64 [R1+0x168], R222 ;  /* 0x000168de01007387 */ /* 0x000fe20000100a00 */
[----:B-1----:R-:W-:-:S03]  /*21cf0*/  IMAD.WIDE R2, R185, 0x4, R168 ;  /* 0x00000004b9027825 */ /* 0x002fc600078e02a8 */
[----:B------:R-:W-:Y:S01]  /*21d00*/  STL.64 [R1+0xdb8], R222 ;  /* 0x000db8de01007387 */ /* 0x000fe20000100a00 */
[----:B------:R-:W-:-:S03]  /*21d10*/  IMAD.WIDE R246, R185, 0x4, R164 ;  /* 0x00000004b9f67825 */ /* 0x000fc600078e02a4 */
[----:B------:R-:W-:Y:S01]  /*21d20*/  STL.64 [R1+0x150], R6 ;  /* 0x0001500601007387 */ /* 0x000fe20000100a00 */
[----:B--2---:R-:W-:-:S03]  /*21d30*/  IMAD.WIDE R224, R185, 0x4, R170 ;  /* 0x00000004b9e07825 */ /* 0x004fc600078e02aa */
[----:B------:R-:W-:Y:S04]  /*21d40*/  STL.64 [R1+0xdc0], R6 ;  /* 0x000dc00601007387 */ /* 0x000fe80000100a00 */
[----:B------:R-:W-:Y:S04]  /*21d50*/  STL.64 [R1+0x148], R248 ;  /* 0x000148f801007387 */ /* 0x000fe80000100a00 */
[----:B------:R-:W-:Y:S04]  /*21d60*/  STL.64 [R1+0xdc8], R248 ;  /* 0x000dc8f801007387 */ /* 0x000fe80000100a00 */
[----:B------:R-:W-:Y:S04]  /*21d70*/  STL.64 [R1+0x140], R8 ;  /* 0x0001400801007387 */ /* 0x000fe80000100a00 */
[----:B------:R1:W-:Y:S04]  /*21d80*/  STL.64 [R1+0xdd0], R8 ;  /* 0x000dd00801007387 */ /* 0x0003e80000100a00 */
[----:B------:R2:W-:Y:S01]  /*21d90*/  STL.64 [R1+0x128], R2 ;  /* 0x0001280201007387 */ /* 0x0005e20000100a00 */
[----:B------:R-:W-:-:S03]  /*21da0*/  IMAD.WIDE R168, R185, 0x4, R174 ;  /* 0x00000004b9a87825 */ /* 0x000fc600078e02ae */
[----:B------:R-:W-:Y:S04]  /*21db0*/  STL.64 [R1+0x138], R246 ;  /* 0x000138f601007387 */ /* 0x000fe80000100a00 */
[----:B------:R-:W-:Y:S01]  /*21dc0*/  STL.64 [R1+0xdd8], R246 ;  /* 0x000dd8f601007387 */ /* 0x000fe20000100a00 */
[----:B-1----:R-:W-:-:S03]  /*21dd0*/  IMAD.WIDE R8, R185, 0x4, R172 ;  /* 0x00000004b9087825 */ /* 0x002fc600078e02ac */
[----:B------:R-:W-:Y:S04]  /*21de0*/  STL.64 [R1+0x120], R224 ;  /* 0x000120e001007387 */ /* 0x000fe80000100a00 */
[----:B------:R-:W-:Y:S01]  /*21df0*/  STL.64 [R1+0xe18], R224 ;  /* 0x000e18e001007387 */ /* 0x000fe20000100a00 */
[----:B------:R-:W-:-:S03]  /*21e00*/  IMAD.WIDE R18, R185, 0x4, R178 ;  /* 0x00000004b9127825 */ /* 0x000fc600078e02b2 */
[----:B------:R-:W-:Y:S04]  /*21e10*/  STL.64 [R1+0x130], R166 ;  /* 0x000130a601007387 */ /* 0x000fe80000100a00 */
[----:B------:R-:W-:Y:S04]  /*21e20*/  STL.64 [R1+0xde0], R166 ;  /* 0x000de0a601007387 */ /* 0x000fe80000100a00 */
[----:B------:R-:W-:Y:S04]  /*21e30*/  STL.64 [R1+0x118], R8 ;  /* 0x0001180801007387 */ /* 0x000fe80000100a00 */
[----:B------:R-:W-:Y:S01]  /*21e40*/  STL.64 [R1+0xde8], R8 ;  /* 0x000de80801007387 */ /* 0x000fe20000100a00 */
[----:B------:R-:W-:-:S03]  /*21e50*/  IMAD.WIDE R160, R185, 0x4, R186 ;  /* 0x00000004b9a07825 */ /* 0x000fc600078e02ba */
[----:B------:R-:W-:Y:S01]  /*21e60*/  STL.64 [R1+0x110], R168 ;  /* 0x000110a801007387 */ /* 0x000fe20000100a00 */
[----:B------:R-:W-:-:S03]  /*21e70*/  IMAD.WIDE R222, R185, 0x4, R190 ;  /* 0x00000004b9de7825 */ /* 0x000fc600078e02be */
[----:B------:R-:W-:Y:S01]  /*21e80*/  STL.64 [R1+0xdf0], R168 ;  /* 0x000df0a801007387 */ /* 0x000fe20000100a00 */
[----:B------:R-:W-:-:S03]  /*21e90*/  IMAD.WIDE R156, R185, 0x4, R188 ;  /* 0x00000004b99c7825 */ /* 0x000fc600078e02bc */
[----:B------:R-:W-:Y:S01]  /*21ea0*/  STL.64 [R1+0x100], R176 ;  /* 0x000100b001007387 */ /* 0x000fe20000100a00 */
[----:B------:R-:W-:-:S03]  /*21eb0*/  IMAD.WIDE R238, R185, 0x4, R192 ;  /* 0x00000004b9ee7825 */ /* 0x000fc600078e02c0 */
[----:B------:R-:W-:Y:S04]  /*21ec0*/  STL.64 [R1+0xdf8], R176 ;  /* 0x000df8b001007387 */ /* 0x000fe80000100a00 */
[----:B------:R-:W-:Y:S01]  /*21ed0*/  STL.64 [R1+0xf8], R18 ;  /* 0x0000f81201007387 */ /* 0x000fe20000100a00 */
[----:B--2---:R-:W-:-:S03]  /*21ee0*/  IMAD.WIDE R2, R185, 0x4, R10 ;  /* 0x00000004b9027825 */ /* 0x004fc600078e020a */
[----:B------:R-:W-:Y:S04]  /*21ef0*/  STL.64 [R1+0xe20], R18 ;  /* 0x000e201201007387 */ /* 0x000fe80000100a00 */
[----:B------:R-:W-:Y:S04]  /*21f00*/  STL.64 [R1+0xf0], R180 ;  /* 0x0000f0b401007387 */ /* 0x000fe80000100a00 */
[----:B------:R1:W-:Y:S04]  /*21f10*/  STL.64 [R1+0xe28], R180 ;  /* 0x000e28b401007387 */ /* 0x0003e80000100a00 */
[----:B------:R-:W-:Y:S04]  /*21f20*/  STL.64 [R1+0xe0], R160 ;  /* 0x0000e0a001007387 */ /* 0x000fe80000100a00 */
[----:B------:R-:W-:Y:S04]  /*21f30*/  STL.64 [R1+0xd0], R222 ;  /* 0x0000d0de01007387 */ /* 0x000fe80000100a00 */
[----:B------:R-:W-:Y:S04]  /*21f40*/  STL.64 [R1+0xd8], R156 ;  /* 0x0000d89c01007387 */ /* 0x000fe80000100a00 */
[----:B------:R-:W-:Y:S04]  /*21f50*/  STL.64 [R1+0xc0], R238 ;  /* 0x0000c0ee01007387 */ /* 0x000fe80000100a00 */
[----:B-1----:R-:W2:Y:S04]  /*21f60*/  LDL.64 R180, [R1+0x330] ;  /* 0x0003300001b47983 */ /* 0x002ea80000100a00 */
[----:B------:R-:W3:Y:S04]  /*21f70*/  LDL.64 R18, [R1+0x2e0] ;  /* 0x0002e00001127983 */ /* 0x000ee80000100a00 */
[----:B------:R-:W-:Y:S04]  /*21f80*/  STL.64 [R1+0xa0], R2 ;  /* 0x0000a00201007387 */ /* 0x000fe80000100a00 */
[----:B------:R-:W4:Y:S04]  /*21f90*/  LDL.64 R224, [R1+0x2a0] ;  /* 0x0002a00001e07983 */ /* 0x000f280000100a00 */
[----:B------:R-:W4:Y:S04]  /*21fa0*/  LDL.64 R244, [R1+0x260] ;  /* 0x0002600001f47983 */ /* 0x000f280000100a00 */
[----:B------:R-:W4:Y:S01]  /*21fb0*/  LDL.64 R4, [R1+0x220] ;  /* 0x0002200001047983 */ /* 0x000f220000100a00 */
[----:B------:R-:W-:-:S03]  /*21fc0*/  IMAD.WIDE R194, R185, 0x4, R194 ;  /* 0x00000004b9c27825 */ /* 0x000fc600078e02c2 */
        /* <DEDUP_REMOVED lines=11> */
[C---:B------:R-:W-:Y:S02]  /*22080*/  IMAD.WIDE R174, R185.reuse, 0x4, R64 ;  /* 0x00000004b9ae7825 */ /* 0x040fe400078e0240 */
[----:B------:R-:W1:Y:S01]  /*22090*/  LDC R64, c[0x0][0x230] ;  /* 0x00008c00ff407b82 */ /* 0x000e620000000800 */
[----:B------:R-:W4:Y:S01]  /*220a0*/  LDL.64 R186, [R1+0x198] ;  /* 0x0001980001ba7983 */ /* 0x000f220000100a00 */
[----:B------:R-:W-:-:S03]  /*220b0*/  IMAD.WIDE R164, R185, 0x4, R66 ;  /* 0x00000004b9a47825 */ /* 0x000fc600078e0242 */
[----:B------:R-:W4:Y:S01]  /*220c0*/  LDL.64 R178, [R1+0x158] ;  /* 0x0001580001b27983 */ /* 0x000f220000100a00 */
[C---:B------:R-:W-:Y:S02]  /*220d0*/  IMAD.WIDE R10, R185.reuse, 0x4, R24 ;  /* 0x00000004b90a7825 */ /* 0x040fe400078e0218 */
[----:B------:R-:W1:Y:S01]  /*220e0*/  LDC R65, c[0x0][0x230] ;  /* 0x00008c00ff417b82 */ /* 0x000e620000000800 */
        /* <DEDUP_REMOVED lines=19> */
[C---:B------:R-:W-:Y:S02]  /*22220*/  IMAD.WIDE R170, R185.reuse, 0x4, R68 ;  /* 0x00000004b9aa7825 */ /* 0x040fe400078e0244 */
[----:B------:R-:W1:Y:S01]  /*22230*/  LDC R69, c[0x0][0x230] ;  /* 0x00008c00ff457b82 */ /* 0x000e620000000800 */
[----:B------:R-:W-:Y:S01]  /*22240*/  STL.64 [R1+0x58], R172 ;  /* 0x000058ac01007387 */ /* 0x000fe20000100a00 */
[----:B------:R-:W-:-:S03]  /*22250*/  IMAD.WIDE R152, R185, 0x4, R70 ;  /* 0x00000004b9987825 */ /* 0x000fc600078e0246 */
[----:B------:R-:W-:Y:S01]  /*22260*/  STL.64 [R1+0x50], R158 ;  /* 0x0000509e01007387 */ /* 0x000fe20000100a00 */
[C---:B------:R-:W-:Y:S02]  /*22270*/  IMAD.WIDE R6, R185.reuse, 0x4, R84 ;  /* 0x00000004b9067825 */ /* 0x040fe400078e0254 */
[----:B------:R-:W1:Y:S01]  /*22280*/  LDC R68, c[0x0][0x230] ;  /* 0x00008c00ff447b82 */ /* 0x000e620000000800 */
[----:B------:R-:W-:Y:S04]  /*22290*/  STL.64 [R1+0x40], R182 ;  /* 0x000040b601007387 */ /* 0x000fe80000100a00 */
[----:B------:R-:W-:Y:S04]  /*222a0*/  STL.64 [R1+0x48], R154 ;  /* 0x0000489a01007387 */ /* 0x000fe80000100a00 */
[----:B------:R-:W-:Y:S04]  /*222b0*/  STL.64 [R1+0x38], R22 ;  /* 0x0000381601007387 */ /* 0x000fe80000100a00 */
[----:B------:R-:W-:Y:S04]  /*222c0*/  STL.64 [R1+0x30], R162 ;  /* 0x000030a201007387 */ /* 0x000fe80000100a00 */
[----:B------:R-:W-:Y:S01]  /*222d0*/  STL.64 [R1+0x28], R196 ;  /* 0x000028c401007387 */ /* 0x000fe20000100a00 */
[----:B------:R-:W-:-:S03]  /*222e0*/  IMAD.WIDE R208, R185, 0x4, R198 ;  /* 0x00000004b9d07825 */ /* 0x000fc600078e02c6 */
[----:B------:R-:W-:Y:S04]  /*222f0*/  STL.64 [R1+0x20], R188 ;  /* 0x000020bc01007387 */ /* 0x000fe80000100a00 */
[----:B------:R-:W-:Y:S04]  /*22300*/  STL.64 [R1+0x18], R170 ;  /* 0x000018aa01007387 */ /* 0x000fe80000100a00 */
[----:B------:R-:W-:Y:S04]  /*22310*/  STL.64 [R1+0x10], R152 ;  /* 0x0000109801007387 */ /* 0x000fe80000100a00 */
[----:B------:R1:W-:Y:S04]  /*22320*/  STL.64 [R1], R6 ;  /* 0x0000000601007387 */ /* 0x0003e80000100a00 */
[----:B------:R-:W4:Y:S04]  /*22330*/  LDL.64 R198, [R1+0x1d8] ;  /* 0x0001d80001c67983 */ /* 0x000f280000100a00 */
[----:B--2---:R-:W-:Y:S04]  /*22340*/  LDGSTS.E [R242+-0x40000], desc[UR60][R180.64], P3 ;  /* 0xc0000000b4f27fae */ /* 0x004fe8000992187c */
[----:B---3--:R-:W-:Y:S04]  /*22350*/  LDGSTS.E [R242+-0x3fc00], desc[UR60][R18.64], P3 ;  /* 0xc040000012f27fae */ /* 0x008fe8000992187c */
[----:B------:R-:W2:Y:S04]  /*22360*/  LDL.LU.64 R180, [R1+0xe28] ;  /* 0x000e280001b47983 */ /* 0x000ea80000300a00 */
[----:B------:R-:W3:Y:S04]  /*22370*/  LDL.LU.64 R18, [R1+0xe20] ;  /* 0x000e200001127983 */ /* 0x000ee80000300a00 */
[----:B----4-:R-:W-:Y:S04]  /*22380*/  LDGSTS.E [R242+-0x3f800], desc[UR60][R224.64], P3 ;  /* 0xc0800000e0f27fae */ /* 0x010fe8000992187c */
[----:B------:R-:W-:Y:S04]  /*22390*/  LDGSTS.E [R242+-0x3f400], desc[UR60][R244.64], P3 ;  /* 0xc0c00000f4f27fae */ /* 0x000fe8000992187c */
[----:B------:R-:W-:Y:S04]  /*223a0*/  LDGSTS.E [R242+-0x3f000], desc[UR60][R4.64], P3 ;  /* 0xc100000004f27fae */ /* 0x000fe8000992187c */
[----:B------:R-:W4:Y:S04]  /*223b0*/  LDL.LU.64 R224, [R1+0xe18] ;  /* 0x000e180001e07983 */ /* 0x000f280000300a00 */
[----:B------:R-:W2:Y:S04]  /*223c0*/  LDL.LU.64 R244, [R1+0xe10] ;  /* 0x000e100001f47983 */ /* 0x000ea80000300a00 */
[----:B------:R-:W3:Y:S04]  /*223d0*/  LDL.LU.64 R4, [R1+0xe08] ;  /* 0x000e080001047983 */ /* 0x000ee80000300a00 */
[----:B------:R-:W-:Y:S01]  /*223e0*/  LDGSTS.E [R242+-0x3ec00], desc[UR60][R248.64], P3 ;  /* 0xc1400000f8f27fae */ /* 0x000fe2000992187c */
[----:B------:R-:W-:-:S03]  /*223f0*/  IMAD.WIDE R226, R185, 0x4, R106 ;  /* 0x00000004b9e27825 */ /* 0x000fc600078e026a */
[----:B---3--:R-:W-:Y:S01]  /*22400*/  LDGSTS.E [R242+-0x3e800], desc[UR60][R4.64], P3 ;  /* 0xc180000004f27fae */ /* 0x008fe2000992187c */
[----:B------:R-:W-:-:S03]  /*22410*/  IMAD.WIDE R212, R185, 0x4, R212 ;  /* 0x00000004b9d47825 */ /* 0x000fc600078e02d4 */
[----:B--2---:R-:W-:Y:S01]  /*22420*/  LDGSTS.E [R242+-0x3e400], desc[UR60][R244.64], P3 ;  /* 0xc1c00000f4f27fae */ /* 0x004fe2000992187c */
[----:B------:R-:W-:-:S03]  /*22430*/  IMAD.WIDE R32, R185, 0x4, R80 ;  /* 0x00000004b9207825 */ /* 0x000fc600078e0250 */
[----:B----4-:R-:W-:Y:S04]  /*22440*/  LDGSTS.E [R242+-0x3e000], desc[UR60][R224.64], P3 ;  /* 0xc2000000e0f27fae */ /* 0x010fe8000992187c */
        /* <DEDUP_REMOVED lines=9> */
[----:B-1----:R-:W4:Y:S04]  /*224e0*/  LDL.64 R6, [R1+0x2d0] ;  /* 0x0002d00001067983 */ /* 0x002f280000100a00 */
[----:B------:R-:W4:Y:S04]  /*224f0*/  LDL.64 R222, [R1+0x290] ;  /* 0x0002900001de7983 */ /* 0x000f280000100a00 */
[----:B------:R-:W4:Y:S04]  /*22500*/  LDL.64 R224, [R1+0x250] ;  /* 0x0002500001e07983 */ /* 0x000f280000100a00 */
[----:B------:R-:W4:Y:S04]  /*22510*/  LDL.64 R182, [R1+0x210] ;  /* 0x0002100001b67983 */ /* 0x000f280000100a00 */
[----:B------:R-:W4:Y:S04]  /*22520*/  LDL.64 R244, [R1+0x1d0] ;  /* 0x0001d00001f47983 */ /* 0x000f280000100a00 */
[----:B------:R-:W4:Y:S04]  /*22530*/  LDL.64 R192, [R1+0x190] ;  /* 0x0001900001c07983 */ /* 0x000f280000100a00 */
[----:B--2---:R-:W-:Y:S04]  /*22540*/  LDGSTS.E [R4+-0x3ff80], desc[UR60][R176.64], P3 ;  /* 0xc0080000b0047fae */ /* 0x004fe8000992187c */
[----:B------:R-:W-:Y:S04]  /*22550*/  LDGSTS.E [R4+-0x3fb80], desc[UR60][R168.64], P3 ;  /* 0xc0480000a8047fae */ /* 0x000fe8000992187c */
[----:B------:R-:W-:Y:S04]  /*22560*/  LDGSTS.E [R4+-0x3f780], desc[UR60][R8.64], P3 ;  /* 0xc088000008047fae */ /* 0x000fe8000992187c */
[----:B------:R-:W2:Y:S04]  /*22570*/  LDL.LU.64 R176, [R1+0xdf8] ;  /* 0x000df80001b07983 */ /* 0x000ea80000300a00 */
[----:B------:R-:W2:Y:S04]  /*22580*/  LDL.LU.64 R168, [R1+0xdf0] ;  /* 0x000df00001a87983 */ /* 0x000ea80000300a00 */
[----:B------:R-:W3:Y:S04]  /*22590*/  LDL.LU.64 R8, [R1+0xde8] ;  /* 0x000de80001087983 */ /* 0x000ee80000300a00 */
        /* <DEDUP_REMOVED lines=9> */
[----:B------:R-:W2:Y:S04]  /*22630*/  LDL.LU.64 R166, [R1+0xde0] ;  /* 0x000de00001a67983 */ /* 0x000ea80000300a00 */
[----:B------:R-:W2:Y:S04]  /*22640*/  LDL.LU.64 R246, [R1+0xdd8] ;  /* 0x000dd80001f67983 */ /* 0x000ea80000300a00 */
[----:B---3--:R-:W-:Y:S04]  /*22650*/  LDGSTS.E [R4+-0x3df80], desc[UR60][R8.64], P3 ;  /* 0xc208000008047fae */ /* 0x008fe8000992187c */
        /* <DEDUP_REMOVED lines=8> */
[----:B------:R-:W3:Y:S04]  /*226e0*/  LDL.64 R238, [R1+0x318] ;  /* 0x0003180001ee7983 */ /* 0x000ee80000100a00 */
[----:B------:R-:W3:Y:S04]  /*226f0*/  LDL.64 R22, [R1+0x2c8] ;  /* 0x0002c80001167983 */ /* 0x000ee80000100a00 */
[----:B------:R-:W3:Y:S04]  /*22700*/  LDL.64 R198, [R1+0x288] ;  /* 0x0002880001c67983 */ /* 0x000ee80000100a00 */
[----:B------:R-:W3:Y:S04]  /*22710*/  LDL.64 R186, [R1+0x248] ;  /* 0x0002480001ba7983 */ /* 0x000ee80000100a00 */
[----:B------:R-:W3:Y:S04]  /*22720*/  LDL.64 R178, [R1+0x208] ;  /* 0x0002080001b27983 */ /* 0x000ee80000100a00 */
[----:B------:R-:W3:Y:S04]  /*22730*/  LDL.64 R174, [R1+0x1c8] ;  /* 0x0001c80001ae7983 */ /* 0x000ee80000100a00 */
[----:B------:R-:W-:Y:S04]  /*22740*/  LDGSTS.E [R5+-0x3ff00], desc[UR60][R248.64], P3 ;  /* 0xc0100000f8057fae */ /* 0x000fe8000992187c */
[----:B----4-:R-:W-:Y:S04]  /*22750*/  LDGSTS.E [R5+-0x3fb00], desc[UR60][R6.64], P3 ;  /* 0xc050000006057fae */ /* 0x010fe8000992187c */
[----:B------:R-:W-:Y:S04]  /*22760*/  LDGSTS.E [R5+-0x3f700], desc[UR60][R222.64], P3 ;  /* 0xc0900000de057fae */ /* 0x000fe8000992187c */
[----:B------:R-:W4:Y:S04]  /*22770*/  LDL.LU.64 R248, [R1+0xdc8] ;  /* 0x000dc80001f87983 */ /* 0x000f280000300a00 */
[----:B------:R-:W2:Y:S04]  /*22780*/  LDL.LU.64 R6, [R1+0xdc0] ;  /* 0x000dc00001067983 */ /* 0x000ea80000300a00 */
[----:B------:R-:W-:Y:S04]  /*22790*/  LDGSTS.E [R5+-0x3f300], desc[UR60][R224.64], P3 ;  /* 0xc0d00000e0057fae */ /* 0x000fe8000992187c */
[----:B------:R-:W4:Y:S04]  /*227a0*/  LDL.LU.64 R222, [R1+0xdb8] ;  /* 0x000db80001de7983 */ /* 0x000f280000300a00 */
[----:B------:R-:W-:Y:S04]  /*227b0*/  LDGSTS.E [R5+-0x3ef00], desc[UR60][R182.64], P3 ;  /* 0xc1100000b6057fae */ /* 0x000fe8000992187c */
[----:B------:R-:W4:Y:S04]  /*227c0*/  LDL.LU.64 R224, [R1+0xdb0] ;  /* 0x000db00001e07983 */ /* 0x000f280000300a00 */
[----:B------:R-:W-:Y:S04]  /*227d0*/  LDGSTS.E [R5+-0x3eb00], desc[UR60][R244.64], P3 ;  /* 0xc1500000f4057fae */ /* 0x000fe8000992187c */
[----:B------:R-:W4:Y:S04]  /*227e0*/  LDL.LU.64 R182, [R1+0xda8] ;  /* 0x000da80001b67983 */ /* 0x000f280000300a00 */
[----:B------:R-:W-:Y:S04]  /*227f0*/  LDGSTS.E [R5+-0x3e700], desc[UR60][R192.64], P3 ;  /* 0xc1900000c0057fae */ /* 0x000fe8000992187c */
[----:B------:R-:W4:Y:S04]  /*22800*/  LDL.LU.64 R244, [R1+0xda0] ;  /* 0x000da00001f47983 */ /* 0x000f280000300a00 */
[----:B--2---:R-:W-:Y:S01]  /*22810*/  LDGSTS.E [R5+-0x3e300], desc[UR60][R6.64], P3 ;  /* 0xc1d0000006057fae */ /* 0x004fe2000992187c */
        /* <DEDUP_REMOVED lines=8> */
[----:B------:R-:W-:Y:S04]  /*228a0*/  LDGSTS.E [R5+-0x3d300], desc[UR60][R162.64], P3 ;  /* 0xc2d00000a2057fae */ /* 0x000fe8000992187c */
[----:B------:R-:W-:Y:S04]  /*228b0*/  LDGSTS.E [R5+-0x3cf00], desc[UR60][R240.64], P3 ;  /* 0xc3100000f0057fae */ /* 0x000fe8000992187c */
[----:B------:R-:W-:Y:S04]  /*228c0*/  LDGSTS.E [R5+-0x3cb00], desc[UR60][R200.64], P3 ;  /* 0xc3500000c8057fae */ /* 0x000fe8000992187c */
[----:B------:R-:W2:Y:S04]  /*228d0*/  LDL.64 R194, [R1+0x310] ;  /* 0x0003100001c27983 */ /* 0x000ea80000100a00 */
[----:B------:R-:W2:Y:S04]  /*228e0*/  LDL.64 R192, [R1+0x2c0] ;  /* 0x0002c00001c07983 */ /* 0x000ea80000100a00 */
[----:B------:R-:W2:Y:S04]  /*228f0*/  LDL.64 R168, [R1+0x280] ;  /* 0x0002800001a87983 */ /* 0x000ea80000100a00 */
[----:B------:R-:W2:Y:S04]  /*22900*/  LDL.64 R164, [R1+0x240] ;  /* 0x0002400001a47983 */ /* 0x000ea80000100a00 */
[----:B------:R-:W2:Y:S04]  /*22910*/  LDL.64 R162, [R1+0x200] ;  /* 0x0002000001a27983 */ /* 0x000ea80000100a00 */
[----:B------:R-:W-:Y:S04]  /*22920*/  LDGSTS.E [R5+-0x3c700], desc[UR60][R216.64], P3 ;  /* 0xc3900000d8057fae */ /* 0x000fe8000992187c */
[----:B------:R-:W-:Y:S04]  /*22930*/  LDGSTS.E [R5+-0x3c300], desc[UR60][R36.64], P3 ;  /* 0xc3d0000024057fae */ /* 0x000fe8000992187c */
[----:B------:R1:W-:Y:S04]  /*22940*/  STL.64 [R1+0xca8], R4 ;  /* 0x000ca80401007387 */ /* 0x0003e80000100a00 */
[----:B-1----:R-:W2:Y:S04]  /*22950*/  LDL.LU.64 R4, [R1+0xa0] ;  /* 0x0000a00001047983 */ /* 0x002ea80000300a00 */
[----:B---3--:R-:W-:Y:S04]  /*22960*/  LDGSTS.E [R6+-0x3fe80], desc[UR60][R238.64], P3 ;  /* 0xc0180000ee067fae */ /* 0x008fe8000992187c */
[----:B------:R-:W-:Y:S04]  /*22970*/  LDGSTS.E [R6+-0x3fa80], desc[UR60][R22.64], P3 ;  /* 0xc058000016067fae */ /* 0x000fe8000992187c */
[----:B------:R-:W-:Y:S04]  /*22980*/  LDGSTS.E [R6+-0x3f680], desc[UR60][R198.64], P3 ;  /* 0xc0980000c6067fae */ /* 0x000fe8000992187c */
[----:B------:R-:W3:Y:S04]  /*22990*/  LDL.LU.64 R238, [R1+0xd90] ;  /* 0x000d900001ee7983 */ /* 0x000ee80000300a00 */
[----:B------:R-:W-:Y:S04]  /*229a0*/  LDGSTS.E [R6+-0x3f280], desc[UR60][R186.64], P3 ;  /* 0xc0d80000ba067fae */ /* 0x000fe8000992187c */
[----:B------:R-:W-:Y:S04]  /*229b0*/  LDGSTS.E [R6+-0x3ee80], desc[UR60][R178.64], P3 ;  /* 0xc1180000b2067fae */ /* 0x000fe8000992187c */
[----:B------:R-:W-:Y:S04]  /*229c0*/  LDGSTS.E [R6+-0x3ea80], desc[UR60][R174.64], P3 ;  /* 0xc1580000ae067fae */ /* 0x000fe8000992187c */
[----:B------:R-:W2:Y:S04]  /*229d0*/  LDL.LU.64 R22, [R1+0xd88] ;  /* 0x000d880001167983 */ /* 0x000ea80000300a00 */
[----:B---3--:R-:W-:Y:S04]  /*229e0*/  LDGSTS.E [R6+-0x3e680], desc[UR60][R238.64], P3 ;  /* 0xc1980000ee067fae */ /* 0x008fe8000992187c */
[----:B----4-:R-:W-:Y:S04]  /*229f0*/  LDGSTS.E [R6+-0x3e280], desc[UR60][R248.64], P3 ;  /* 0xc1d80000f8067fae */ /* 0x010fe8000992187c */
[----:B------:R-:W-:Y:S04]  /*22a00*/  LDGSTS.E [R6+-0x3de80], desc[UR60][R176.64], P3 ;  /* 0xc2180000b0067fae */ /* 0x000fe8000992187c */
[----:B------:R-:W3:Y:S04]  /*22a10*/  LDL.LU.64 R238, [R1+0xd80] ;  /* 0x000d800001ee7983 */ /* 0x000ee80000300a00 */
[----:B------:R-:W4:Y:S04]  /*22a20*/  LDL.LU.64 R248, [R1+0xd78] ;  /* 0x000d780001f87983 */ /* 0x000f280000300a00 */
[----:B------:R-:W3:Y:S04]  /*22a30*/  LDL.64 R186, [R1+0x308] ;  /* 0x0003080001ba7983 */ /* 0x000ee80000100a00 */
[----:B------:R-:W4:Y:S04]  /*22a40*/  LDL.64 R178, [R1+0x2b8] ;  /* 0x0002b80001b27983 */ /* 0x000f280000100a00 */
[----:B------:R-:W4:Y:S04]  /*22a50*/  LDL.64 R176, [R1+0x278] ;  /* 0x0002780001b07983 */ /* 0x000f280000100a00 */
[----:B------:R-:W4:Y:S04]  /*22a60*/  LDL.64 R174, [R1+0x238] ;  /* 0x0002380001ae7983 */ /* 0x000f280000100a00 */
        /* <DEDUP_REMOVED lines=17> */
[----:B---3--:R-:W-:Y:S04]  /*22b80*/  LDGSTS.E [R7+-0x3ea00], desc[UR60][R20.64], P3 ;  /* 0xc160000014077fae */ /* 0x008fe8000992187c */
[----:B------:R-:W-:Y:S04]  /*22b90*/  LDGSTS.E [R7+-0x3e600], desc[UR60][R244.64], P3 ;  /* 0xc1a00000f4077fae */ /* 0x000fe8000992187c */
[----:B------:R-:W-:Y:S04]  /*22ba0*/  LDGSTS.E [R7+-0x3e200], desc[UR60][R8.64], P3 ;  /* 0xc1e0000008077fae */ /* 0x000fe8000992187c */
[----:B------:R-:W2:Y:S04]  /*22bb0*/  LDL.LU.64 R20, [R1+0xd68] ;  /* 0x000d680001147983 */ /* 0x000ea80000300a00 */
[----:B------:R-:W3:Y:S04]  /*22bc0*/  LDL.64 R168, [R1+0x2f8] ;  /* 0x0002f80001a87983 */ /* 0x000ee80000100a00 */
[----:B------:R-:W2:Y:S04]  /*22bd0*/  LDL.64 R164, [R1+0x2b0] ;  /* 0x0002b00001a47983 */ /* 0x000ea80000100a00 */
[----:B------:R-:W2:Y:S04]  /*22be0*/  LDL.64 R162, [R1+0x270] ;  /* 0x0002700001a27983 */ /* 0x000ea80000100a00 */
[----:B------:R-:W2:Y:S04]  /*22bf0*/  LDL.LU.64 R244, [R1+0xd60] ;  /* 0x000d600001f47983 */ /* 0x000ea80000300a00 */
[----:B------:R-:W4:Y:S04]  /*22c00*/  LDL.LU.64 R8, [R1+0xd58] ;  /* 0x000d580001087983 */ /* 0x000f280000300a00 */
        /* <DEDUP_REMOVED lines=12> */
[----:B------:R-:W-:Y:S04]  /*22cd0*/  LDGSTS.E [R7+-0x3c200], desc[UR60][R40.64], P3 ;  /* 0xc3e0000028077fae */ /* 0x000fe8000992187c */
[----:B------:R1:W-:Y:S04]  /*22ce0*/  STL.64 [R1+0xc28], R6 ;  /* 0x000c280601007387 */ /* 0x0003e80000100a00 */
[----:B----4-:R-:W-:Y:S04]  /*22cf0*/  LDGSTS.E [R8+-0x3fd80], desc[UR60][R186.64], P3 ;  /* 0xc0280000ba087fae */ /* 0x010fe8000992187c */
[----:B------:R-:W-:Y:S04]  /*22d00*/  LDGSTS.E [R8+-0x3f980], desc[UR60][R178.64], P3 ;  /* 0xc0680000b2087fae */ /* 0x000fe8000992187c */
[----:B------:R-:W-:Y:S04]  /*22d10*/  LDGSTS.E [R8+-0x3f580], desc[UR60][R176.64], P3 ;  /* 0xc0a80000b0087fae */ /* 0x000fe8000992187c */
[----:B------:R-:W-:Y:S04]  /*22d20*/  LDGSTS.E [R8+-0x3f180], desc[UR60][R174.64], P3 ;  /* 0xc0e80000ae087fae */ /* 0x000fe8000992187c */
[----:B---3--:R-:W-:Y:S04]  /*22d30*/  LDGSTS.E [R8+-0x3ed80], desc[UR60][R18.64], P3 ;  /* 0xc128000012087fae */ /* 0x008fe8000992187c */
[----:B------:R-:W-:Y:S04]  /*22d40*/  LDGSTS.E [R8+-0x3e980], desc[UR60][R248.64], P3 ;  /* 0xc1680000f8087fae */ /* 0x000fe8000992187c */
[----:B------:R-:W-:Y:S04]  /*22d50*/  LDGSTS.E [R8+-0x3e580], desc[UR60][R182.64], P3 ;  /* 0xc1a80000b6087fae */ /* 0x000fe8000992187c */
[----:B------:R-:W3:Y:S04]  /*22d60*/  LDL.LU.64 R18, [R1+0xd48] ;  /* 0x000d480001127983 */ /* 0x000ee80000300a00 */
[----:B------:R-:W4:Y:S04]  /*22d70*/  LDL.LU.64 R248, [R1+0xd40] ;  /* 0x000d400001f87983 */ /* 0x000f280000300a00 */
[----:B------:R-:W2:Y:S01]  /*22d80*/  LDL.LU.64 R182, [R1+0xd38] ;  /* 0x000d380001b67983 */ /* 0x000ea20000300a00 */
[----:B------:R-:W-:-:S03]  /*22d90*/  IMAD.WIDE R232, R185, 0x4, R98 ;  /* 0x00000004b9e87825 */ /* 0x000fc600078e0262 */
[----:B------:R-:W-:Y:S01]  /*22da0*/  LDGSTS.E [R8+-0x3e180], desc[UR60][R246.64], P3 ;  /* 0xc1e80000f6087fae */ /* 0x000fe2000992187c */
[----:B------:R-:W-:-:S03]  /*22db0*/  IMAD.WIDE R206, R185, 0x4, R206 ;  /* 0x00000004b9ce7825 */ /* 0x000fc600078e02ce */
[----:B------:R-:W-:Y:S01]  /*22dc0*/  LDGSTS.E [R8+-0x3dd80], desc[UR60][R180.64], P3 ;  /* 0xc2280000b4087fae */ /* 0x000fe2000992187c */
[----:B------:R-:W-:-:S03]  /*22dd0*/  IMAD.WIDE R26, R185, 0x4, R100 ;  /* 0x00000004b91a7825 */ /* 0x000fc600078e0264 */
[----:B------:R-:W-:Y:S01]  /*22de0*/  LDGSTS.E [R8+-0x3d980], desc[UR60][R12.64], P3 ;  /* 0xc26800000c087fae */ /* 0x000fe2000992187c */
[C---:B------:R-:W-:Y:S02]  /*22df0*/  IMAD.WIDE R42, R185.reuse, 0x4, R60 ;  /* 0x00000004b92a7825 */ /* 0x040fe400078e023c */
[----:B------:R-:W3:Y:S01]  /*22e00*/  LDC R60, c[0x0][0x230] ;  /* 0x00008c00ff3c7b82 */ /* 0x000ee20000000800 */
[----:B------:R-:W-:Y:S04]  /*22e10*/  LDGSTS.E [R8+-0x3d580], desc[UR60][R172.64], P3 ;  /* 0xc2a80000ac087fae */ /* 0x000fe8000992187c */
[----:B------:R-:W-:Y:S01]  /*22e20*/  LDGSTS.E [R8+-0x3d180], desc[UR60][R170.64], P3 ;  /* 0xc2e80000aa087fae */ /* 0x000fe2000992187c */
[C---:B------:R-:W-:Y:S02]  /*22e30*/  IMAD.WIDE R230, R185.reuse, 0x4, R102 ;  /* 0x00000004b9e67825 */ /* 0x040fe400078e0266 */
[----:B------:R-:W3:Y:S01]  /*22e40*/  LDC R61, c[0x0][0x230] ;  /* 0x00008c00ff3d7b82 */ /* 0x000ee20000000800 */
[----:B------:R-:W-:Y:S04]  /*22e50*/  LDGSTS.E [R8+-0x3cd80], desc[UR60][R232.64], P3 ;  /* 0xc3280000e8087fae */ /* 0x000fe8000992187c */
[----:B------:R-:W-:Y:S04]  /*22e60*/  LDGSTS.E [R8+-0x3c980], desc[UR60][R206.64], P3 ;  /* 0xc3680000ce087fae */ /* 0x000fe8000992187c */
[----:B------:R-:W-:Y:S04]  /*22e70*/  LDGSTS.E [R8+-0x3c580], desc[UR60][R26.64], P3 ;  /* 0xc3a800001a087fae */ /* 0x000fe8000992187c */
[----:B------:R-:W-:Y:S04]  /*22e80*/  LDGSTS.E [R8+-0x3c180], desc[UR60][R42.64], P3 ;  /* 0xc3e800002a087fae */ /* 0x000fe8000992187c */
[----:B------:R-:W3:Y:S04]  /*22e90*/  LDL.LU.64 R246, [R1+0xd30] ;  /* 0x000d300001f67983 */ /* 0x000ee80000300a00 */
[----:B-1----:R-:W3:Y:S04]  /*22ea0*/  LDL.LU.64 R6, [R1+0x128] ;  /* 0x0001280001067983 */ /* 0x002ee80000300a00 */
[----:B--2---:R-:W-:Y:S04]  /*22eb0*/  LDGSTS.E [R182+-0x3fd00], desc[UR60][R168.64], P3 ;  /* 0xc0300000a8b67fae */ /* 0x004fe8000992187c */
[----:B------:R-:W-:Y:S04]  /*22ec0*/  LDGSTS.E [R182+-0x3f900], desc[UR60][R164.64], P3 ;  /* 0xc0700000a4b67fae */ /* 0x000fe8000992187c */
[----:B------:R-:W-:Y:S04]  /*22ed0*/  LDGSTS.E [R182+-0x3f500], desc[UR60][R162.64], P3 ;  /* 0xc0b00000a2b67fae */ /* 0x000fe8000992187c */
[----:B----4-:R-:W-:Y:S04]  /*22ee0*/  LDGSTS.E [R182+-0x3f100], desc[UR60][R248.64], P3 ;  /* 0xc0f00000f8b67fae */ /* 0x010fe8000992187c */
[----:B------:R-:W-:Y:S04]  /*22ef0*/  LDGSTS.E [R182+-0x3ed00], desc[UR60][R244.64], P3 ;  /* 0xc1300000f4b67fae */ /* 0x000fe8000992187c */
[----:B------:R-:W-:Y:S04]  /*22f00*/  LDGSTS.E [R182+-0x3e900], desc[UR60][R238.64], P3 ;  /* 0xc1700000eeb67fae */ /* 0x000fe8000992187c */
[----:B------:R-:W2:Y:S04]  /*22f10*/  LDL.LU.64 R248, [R1+0xd28] ;  /* 0x000d280001f87983 */ /* 0x000ea80000300a00 */
[----:B------:R-:W4:Y:S04]  /*22f20*/  LDL.LU.64 R244, [R1+0xd20] ;  /* 0x000d200001f47983 */ /* 0x000f280000300a00 */
[----:B------:R-:W4:Y:S04]  /*22f30*/  LDL.LU.64 R238, [R1+0xd18] ;  /* 0x000d180001ee7983 */ /* 0x000f280000300a00 */
[----:B------:R-:W-:Y:S01]  /*22f40*/  LDGSTS.E [R182+-0x3e500], desc[UR60][R224.64], P3 ;  /* 0xc1b00000e0b67fae */ /* 0x000fe2000992187c */
[----:B------:R-:W-:-:S03]  /*22f50*/  IMAD.WIDE R28, R185, 0x4, R96 ;  /* 0x00000004b91c7825 */ /* 0x000fc600078e0260 */
[----:B------:R-:W-:Y:S01]  /*22f60*/  LDGSTS.E [R182+-0x3e100], desc[UR60][R166.64], P3 ;  /* 0xc1f00000a6b67fae */ /* 0x000fe2000992187c */
[----:B------:R-:W-:-:S03]  /*22f70*/  IMAD.WIDE R44, R185, 0x4, R44 ;  /* 0x00000004b92c7825 */ /* 0x000fc600078e022c */
[----:B------:R-:W-:Y:S04]  /*22f80*/  LDGSTS.E [R182+-0x3dd00], desc[UR60][R160.64], P3 ;  /* 0xc2300000a0b67fae */ /* 0x000fe8000992187c */
[----:B------:R-:W3:Y:S04]  /*22f90*/  LDL.LU.64 R224, [R1+0x638] ;  /* 0x0006380001e07983 */ /* 0x000ee80000300a00 */
[----:B------:R1:W-:Y:S04]  /*22fa0*/  LDGSTS.E [R182+-0x3d900], desc[UR60][R14.64], P3 ;  /* 0xc27000000eb67fae */ /* 0x0003e8000992187c */
[----:B------:R-:W-:Y:S04]  /*22fb0*/  LDGSTS.E [R182+-0x3d500], desc[UR60][R158.64], P3 ;  /* 0xc2b000009eb67fae */ /* 0x000fe8000992187c */
[----:B------:R-:W-:Y:S04]  /*22fc0*/  LDGSTS.E [R182+-0x3d100], desc[UR60][R152.64], P3 ;  /* 0xc2f0000098b67fae */ /* 0x000fe8000992187c */
[----:B------:R-:W-:Y:S01]  /*22fd0*/  LDGSTS.E [R182+-0x3cd00], desc[UR60][R230.64], P3 ;  /* 0xc3300000e6b67fae */ /* 0x000fe2000992187c */
[C---:B------:R-:W-:Y:S01]  /*22fe0*/  IMAD.WIDE R2, R185.reuse, 0x4, R82 ;  /* 0x00000004b9027825 */ /* 0x040fe200078e0252 */
[----:B-1----:R-:W1:Y:S02]  /*22ff0*/  LDC R14, c[0x0][0x230] ;  /* 0x00008c00ff0e7b82 */ /* 0x002e640000000800 */
[----:B------:R-:W-:Y:S04]  /*23000*/  LDGSTS.E [R182+-0x3c900], desc[UR60][R208.64], P3 ;  /* 0xc3700000d0b67fae */ /* 0x000fe8000992187c */
[----:B------:R-:W-:Y:S01]  /*23010*/  LDGSTS.E [R182+-0x3c500], desc[UR60][R28.64], P3 ;  /* 0xc3b000001cb67fae */ /* 0x000fe2000992187c */
[C---:B------:R-:W-:Y:S01]  /*23020*/  IMAD.WIDE R228, R185.reuse, 0x4, R104 ;  /* 0x00000004b9e47825 */ /* 0x040fe200078e0268 */
[----:B------:R-:W1:Y:S02]  /*23030*/  LDC R15, c[0x0][0x230] ;  /* 0x00008c00ff0f7b82 */ /* 0x000e640000000800 */
[----:B------:R-:W-:Y:S04]  /*23040*/  LDGSTS.E [R182+-0x3c100], desc[UR60][R44.64], P3 ;  /* 0xc3f000002cb67fae */ /* 0x000fe8000992187c */
[----:B----4-:R-:W-:Y:S04]  /*23050*/  LDGSTS.E [R238+-0x3fc80], desc[UR60][R244.64], P3 ;  /* 0xc0380000f4ee7fae */ /* 0x010fe8000992187c */
[----:B--2---:R-:W-:Y:S04]  /*23060*/  LDGSTS.E [R238+-0x3f880], desc[UR60][R248.64], P3 ;  /* 0xc0780000f8ee7fae */ /* 0x004fe8000992187c */
[----:B---3--:R-:W-:Y:S04]  /*23070*/  LDGSTS.E [R238+-0x3f480], desc[UR60][R246.64], P3 ;  /* 0xc0b80000f6ee7fae */ /* 0x008fe8000992187c */
[----:B------:R-:W2:Y:S04]  /*23080*/  LDL.LU.64 R244, [R1+0xd10] ;  /* 0x000d100001f47983 */ /* 0x000ea80000300a00 */
[----:B------:R-:W3:Y:S04]  /*23090*/  LDL.LU.64 R152, [R1+0x630] ;  /* 0x0006300001987983 */ /* 0x000ee80000300a00 */
[----:B------:R-:W4:Y:S04]  /*230a0*/  LDL.LU.64 R248, [R1+0xd08] ;  /* 0x000d080001f87983 */ /* 0x000f280000300a00 */
[----:B------:R-:W2:Y:S04]  /*230b0*/  LDL.LU.64 R246, [R1+0xd00] ;  /* 0x000d000001f67983 */ /* 0x000ea80000300a00 */
[----:B------:R-:W-:Y:S04]  /*230c0*/  LDGSTS.E [R238+-0x3f080], desc[UR60][R18.64], P3 ;  /* 0xc0f8000012ee7fae */ /* 0x000fe8000992187c */
[----:B------:R-:W-:Y:S04]  /*230d0*/  LDGSTS.E [R238+-0x3ec80], desc[UR60][R20.64], P3 ;  /* 0xc138000014ee7fae */ /* 0x000fe8000992187c */
[----:B------:R-:W-:Y:S04]  /*230e0*/  LDGSTS.E [R238+-0x3e880], desc[UR60][R22.64], P3 ;  /* 0xc178000016ee7fae */ /* 0x000fe8000992187c */
[----:B------:R-:W4:Y:S04]  /*230f0*/  LDL.LU.64 R18, [R1+0xcf8] ;  /* 0x000cf80001127983 */ /* 0x000f280000300a00 */
[----:B------:R-:W4:Y:S04]  /*23100*/  LDL.LU.64 R20, [R1+0xcf0] ;  /* 0x000cf00001147983 */ /* 0x000f280000300a00 */
[----:B------:R-:W4:Y:S04]  /*23110*/  LDL.LU.64 R22, [R1+0xce8] ;  /* 0x000ce80001167983 */ /* 0x000f280000300a00 */
[----:B------:R-:W-:Y:S01]  /*23120*/  LDGSTS.E [R238+-0x3e480], desc[UR60][R222.64], P3 ;  /* 0xc1b80000deee7fae */ /* 0x000fe2000992187c */
[----:B------:R-:W-:-:S03]  /*23130*/  IMAD.WIDE R210, R185, 0x4, R210 ;  /* 0x00000004b9d27825 */ /* 0x000fc600078e02d2 */
[----:B------:R-:W-:Y:S01]  /*23140*/  LDGSTS.E [R238+-0x3e080], desc[UR60][R6.64], P3 ;  /* 0xc1f8000006ee7fae */ /* 0x000fe2000992187c */
[----:B------:R-:W-:-:S03]  /*23150*/  IMAD.WIDE R30, R185, 0x4, R92 ;  /* 0x00000004b91e7825 */ /* 0x000fc600078e025c */
[----:B------:R-:W-:Y:S04]  /*23160*/  LDGSTS.E [R238+-0x3dc80], desc[UR60][R156.64], P3 ;  /* 0xc23800009cee7fae */ /* 0x000fe8000992187c */
[----:B------:R-:W2:Y:S01]  /*23170*/  LDL.LU.64 R222, [R1+0x628] ;  /* 0x0006280001de7983 */ /* 0x000ea20000300a00 */
[----:B------:R-:W-:-:S03]  /*23180*/  IMAD.WIDE R46, R185, 0x4, R46 ;  /* 0x00000004b92e7825 */ /* 0x000fc600078e022e */
[----:B------:R1:W-:Y:S04]  /*23190*/  LDGSTS.E [R238+-0x3d880], desc[UR60][R16.64], P3 ;  /* 0xc278000010ee7fae */ /* 0x0003e8000992187c */
[----:B------:R-:W-:Y:S04]  /*231a0*/  LDGSTS.E [R238+-0x3d480], desc[UR60][R154.64], P3 ;  /* 0xc2b800009aee7fae */ /* 0x000fe8000992187c */
[----:B------:R-:W-:Y:S04]  /*231b0*/  LDGSTS.E [R238+-0x3d080], desc[UR60][R2.64], P3 ;  /* 0xc2f8000002ee7fae */ /* 0x000fe8000992187c */
[----:B------:R-:W-:Y:S01]  /*231c0*/  LDGSTS.E [R238+-0x3cc80], desc[UR60][R228.64], P3 ;  /* 0xc3380000e4ee7fae */ /* 0x000fe2000992187c */
[C---:B------:R-:W-:Y:S01]  /*231d0*/  IMAD.WIDE R198, R183.reuse, 0x4, R224 ;  /* 0x00000004b7c67825 */ /* 0x040fe200078e02e0 */
[----:B-1----:R-:W1:Y:S02]  /*231e0*/  LDC R16, c[0x0][0x230] ;  /* 0x00008c00ff107b82 */ /* 0x002e640000000800 */
[----:B------:R-:W-:Y:S04]  /*231f0*/  LDGSTS.E [R238+-0x3c880], desc[UR60][R210.64], P3 ;  /* 0xc3780000d2ee7fae */ /* 0x000fe8000992187c */
[----:B------:R-:W-:Y:S02]  /*23200*/  LDGSTS.E [R238+-0x3c480], desc[UR60][R30.64], P3 ;  /* 0xc3b800001eee7fae */ /* 0x000fe4000992187c */
[----:B------:R-:W1:Y:S02]  /*23210*/  LDC R225, c[0x0][0x230] ;  /* 0x00008c00ffe17b82 */ /* 0x000e640000000800 */
[----:B------:R-:W-:Y:S04]  /*23220*/  LDGSTS.E [R238+-0x3c080], desc[UR60][R46.64], P3 ;  /* 0xc3f800002eee7fae */ /* 0x000fe8000992187c */
[----:B------:R-:W0:Y:S01]  /*23230*/  LDGDEPBAR ;  /* 0x00000000000079af */ /* 0x000e220000000000 */
[----:B------:R-:W-:Y:S01]  /*23240*/  IMAD.WIDE R10, R183, 0x4, R58 ;  /* 0x00000004b70a7825 */ /* 0x000fe200078e023a */
[----:B------:R-:W4:Y:S08]  /*23250*/  LDC R17, c[0x0][0x230] ;  /* 0x00008c00ff117b82 */ /* 0x000f300000000800 */
[----:B------:R-:W-:Y:S01]  /*23260*/  BAR.SYNC.DEFER_BLOCKING 0x0 ;  /* 0x0000000000007b1d */ /* 0x000fe20000010000 */
[----:B------:R-:W-:-:S07]  /*23270*/  VIADD R12, R239, 0xfffffd5d ;  /* 0xfffffd5def0c7836 */ /* 0x000fce0000000000 */
[----:B------:R-:W1:Y:S01]  /*23280*/  LDC R59, c[0x0][0x230] ;  /* 0x00008c00ff3b7b82 */ /* 0x000e620000000800 */
[----:B------:R-:W-:Y:S04]  /*23290*/  STL.64 [R1+0xa78], R10 ;  /* 0x000a780a01007387 */ /* 0x000fe80000100a00 */
[----:B------:R-:W-:Y:S03]  /*232a0*/  STL.64 [R1+0xa80], R198 ;  /* 0x000a80c601007387 */ /* 0x000fe60000100a00 */
[----:B------:R-:W1:Y:S01]  /*232b0*/  LDC R58, c[0x0][0x230] ;  /* 0x00008c00ff3a7b82 */ /* 0x000e620000000800 */
[----:B---3--:R-:W-:-:S04]  /*232c0*/  IMAD.WIDE R196, R183, 0x4, R152 ;  /* 0x00000004b7c47825 */ /* 0x008fc800078e0298 */
[----:B--2---:R-:W-:Y:S01]  /*232d0*/  IMAD.WIDE R194, R183, 0x4, R222 ;  /* 0x00000004b7c27825 */ /* 0x004fe200078e02de */
[----:B------:R-:W-:Y:S01]  /*232e0*/  @!PT LDS RZ, [RZ] ;  /* 0x00000000fffff984 */ /* 0x000fe20000000800 */
[----:B------:R-:W-:Y:S01]  /*232f0*/  @!PT LDS RZ, [RZ] ;  /* 0x00000000fffff984 */ /* 0x000fe20000000800 */
[----:B------:R-:W-:Y:S01]  /*23300*/  @!PT LDS RZ, [RZ] ;  /* 0x00000000fffff984 */ /* 0x000fe20000000800 */
[----:B------:R-:W-:Y:S01]  /*23310*/  LDGSTS.E [R246+0x50000], desc[UR60][R10.64], !P4 ;  /* 0x500000000af67fae */ /* 0x000fe2000e12187c */
[----:B------:R-:W-:Y:S01]  /*23320*/  ISETP.GE.U32.AND P4, PT, R12, 0x7ffffcde, PT ;  /* 0x7ffffcde0c00780c */ /* 0x000fe20003f86070 */
[----:B------:R-:W2:Y:S01]  /*23330*/  LDC R239, c[0x0][0x230] ;  /* 0x00008c00ffef7b82 */ /* 0x000ea20000000800 */
[----:B-1----:R-:W-:Y:S01]  /*23340*/  IADD3 R12, R225, -0x2c1, RZ ;  /* 0xfffffd3fe10c7810 */ /* 0x002fe20007ffe0ff */
[----:B------:R-:W-:Y:S04]  /*23350*/  STL.64 [R1+0xa88], R196 ;  /* 0x000a88c401007387 */ /* 0x000fe80000100a00 */
[----:B------:R-:W3:Y:S02]  /*23360*/  LDL.LU.64 R154, [R1+0x620] ;  /* 0x00062000019a7983 */ /* 0x000ee40000300a00 */
[----:B------:R-:W1:Y:S02]  /*23370*/  LDC R225, c[0x0][0x230] ;  /* 0x00008c00ffe17b82 */ /* 0x000e640000000800 */
[----:B------:R-:W3:Y:S04]  /*23380*/  LDL.LU.64 R152, [R1+0x618] ;  /* 0x0006180001987983 */ /* 0x000ee80000300a00 */
[----:B------:R-:W3:Y:S04]  /*23390*/  LDL.LU.64 R222, [R1+0x610] ;  /* 0x0006100001de7983 */ /* 0x000ee80000300a00 */
[----:B------:R-:W-:Y:S04]  /*233a0*/  LDGSTS.E [R246+0x50004], desc[UR60][R198.64], !P2 ;  /* 0x50004000c6f67fae */ /* 0x000fe8000d12187c */
[----:B------:R-:W-:Y:S01]  /*233b0*/  LDGSTS.E [R246+0x50008], desc[UR60][R196.64], !P0 ;  /* 0x50008000c4f67fae */ /* 0x000fe2000c12187c */
[----:B------:R-:W-:Y:S01]  /*233c0*/  ISETP.GE.U32.AND P0, PT, R12, 0x7ffffcc0, PT ;  /* 0x7ffffcc00c00780c */ /* 0x000fe20003f06070 */
[----:B------:R-:W-:Y:S01]  /*233d0*/  VIADD R13, R252, 0xfffffd5c ;  /* 0xfffffd5cfc0d7836 */ /* 0x000fe20000000000 */
[----:B------:R-:W-:Y:S01]  /*233e0*/  ISETP.GE.U32.AND P3, PT, R184, 0x7ffffcdf, PT ;  /* 0x7ffffcdfb800780c */ /* 0x000fe20003f66070 */
[----:B------:R-:W-:Y:S01]  /*233f0*/  IMAD.WIDE R192, R183, 0x4, R56 ;  /* 0x00000004b7c07825 */ /* 0x000fe200078e0238 */
[----:B------:R-:W-:Y:S01]  /*23400*/  LDGSTS.E [R246+0x5000c], desc[UR60][R194.64], !P5 ;  /* 0x5000c000c2f67fae */ /* 0x000fe2000e92187c */
[----:B------:R-:W3:Y:S02]  /*23410*/  LDC R56, c[0x0][0x230] ;  /* 0x00008c00ff387b82 */ /* 0x000ee40000000800 */
[----:B-1----:R-:W-:Y:S01]  /*23420*/  VIADD R12, R225, 0xfffffd3e ;  /* 0xfffffd3ee10c7836 */ /* 0x002fe20000000000 */
[----:B------:R-:W-:Y:S01]  /*23430*/  ISETP.GE.U32.AND P2, PT, R13, 0x7ffffcdd, PT ;  /* 0x7ffffcdd0d00780c */ /* 0x000fe20003f46070 */
[----:B------:R-:W3:Y:S01]  /*23440*/  LDL.LU.64 R224, [R1+0x608] ;  /* 0x0006080001e07983 */ /* 0x000ee20000300a00 */
[----:B------:R-:W-:-:S03]  /*23450*/  IMAD.WIDE R188, R183, 0x4, R52 ;  /* 0x00000004b7bc7825 */ /* 0x000fc600078e0234 */
[----:B------:R-:W1:Y:S01]  /*23460*/  LDC R57, c[0x0][0x230] ;  /* 0x00008c00ff397b82 */ /* 0x000e620000000800 */
[----:B------:R-:W-:Y:S01]  /*23470*/  LDGSTS.E [R246+0x54000], desc[UR60][R192.64], !P1 ;  /* 0x54000000c0f67fae */ /* 0x000fe2000c92187c */
[----:B------:R-:W-:Y:S01]  /*23480*/  VIADD R13, R14, 0xfffffd3d ;  /* 0xfffffd3d0e0d7836 */ /* 0x000fe20000000000 */
[----:B------:R-:W-:Y:S01]  /*23490*/  ISETP.GE.U32.AND P5, PT, R12, 0x7ffffcbf, PT ;  /* 0x7ffffcbf0c00780c */ /* 0x000fe20003fa6070 */
[----:B------:R-:W-:-:S04]  /*234a0*/  IMAD.WIDE R190, R183, 0x4, R54 ;  /* 0x00000004b7be7825 */ /* 0x000fc800078e0236 */
[----:B------:R-:W2:Y:S01]  /*234b0*/  LDC R52, c[0x0][0x230] ;  /* 0x00008c00ff347b82 */ /* 0x000ea20000000800 */
[----:B------:R-:W-:Y:S01]  /*234c0*/  VIADD R12, R15, 0xfffffd3c ;  /* 0xfffffd3c0f0c7836 */ /* 0x000fe20000000000 */
[----:B------:R-:W-:Y:S01]  /*234d0*/  ISETP.GE.U32.AND P1, PT, R13, 0x7ffffcbe, PT ;  /* 0x7ffffcbe0d00780c */ /* 0x000fe20003f26070 */
[----:B------:R-:W-:Y:S01]  /*234e0*/  LDGSTS.E [R246+0x54004], desc[UR60][R190.64], !P3 ;  /* 0x54004000bef67fae */ /* 0x000fe2000d92187c */
[----:B------:R-:W-:Y:S01]  /*234f0*/  IADD3 R13, R59, -0x2e1, RZ ;  /* 0xfffffd1f3b0d7810 */ /* 0x000fe20007ffe0ff */
[----:B------:R-:W-:-:S03]  /*23500*/  IMAD.WIDE R186, R183, 0x4, R50 ;  /* 0x00000004b7ba7825 */ /* 0x000fc600078e0232 */
[----:B------:R-:W1:Y:S01]  /*23510*/  LDC R15, c[0x0][0x230] ;  /* 0x00008c00ff0f7b82 */ /* 0x000e620000000800 */
[----:B------:R-:W-:Y:S01]  /*23520*/  ISETP.GE.U32.AND P3, PT, R12, 0x7ffffcbd, PT ;  /* 0x7ffffcbd0c00780c */ /* 0x000fe20003f66070 */
[----:B------:R-:W-:Y:S01]  /*23530*/  LDGSTS.E [R246+0x54008], desc[UR60][R188.64], !P4 ;  /* 0x54008000bcf67fae */ /* 0x000fe2000e12187c */
[----:B------:R-:W-:Y:S01]  /*23540*/  VIADD R12, R16, 0xfffffd1e ;  /* 0xfffffd1e100c7836 */ /* 0x000fe20000000000 */
[----:B------:R-:W-:Y:S01]  /*23550*/  ISETP.GE.U32.AND P4, PT, R13, 0x7ffffca0, PT ;  /* 0x7ffffca00d00780c */ /* 0x000fe20003f86070 */
[----:B------:R-:W-:Y:S01]  /*23560*/  IMAD.WIDE R178, R183, 0x4, R48 ;  /* 0x00000004b7b27825 */ /* 0x000fe200078e0230 */
[----:B------:R-:W-:Y:S02]  /*23570*/  LDGSTS.E [R246+0x5400c], desc[UR60][R186.64], !P2 ;  /* 0x5400c000baf67fae */ /* 0x000fe4000d12187c */
[----:B------:R-:W1:Y:S01]  /*23580*/  LDC R16, c[0x0][0x230] ;  /* 0x00008c00ff107b82 */ /* 0x000e620000000800 */
[----:B------:R-:W-:Y:S01]  /*23590*/  VIADD R13, R58, 0xfffffd1d ;  /* 0xfffffd1d3a0d7836 */ /* 0x000fe20000000000 */
[----:B------:R-:W-:Y:S01]  /*235a0*/  LDGSTS.E [R246+0x58000], desc[UR60][R178.64], !P0 ;  /* 0x58000000b2f67fae */ /* 0x000fe2000c12187c */
[----:B------:R-:W-:-:S05]  /*235b0*/  ISETP.GE.U32.AND P2, PT, R12, 0x7ffffc9f, PT ;  /* 0x7ffffc9f0c00780c */ /* 0x000fca0003f46070 */
[----:B------:R-:W1:Y:S01]  /*235c0*/  LDC R14, c[0x0][0x230] ;  /* 0x00008c00ff0e7b82 */ /* 0x000e620000000800 */
[----:B------:R-:W-:Y:S01]  /*235d0*/  ISETP.GE.U32.AND P0, PT, R13, 0x7ffffc9e, PT ;  /* 0x7ffffc9e0d00780c */ /* 0x000fe20003f06070 */
[----:B----4-:R-:W-:Y:S01]  /*235e0*/  IMAD.WIDE R176, R183, 0x4, R22 ;  /* 0x00000004b7b07825 */ /* 0x010fe200078e0216 */
[----:B------:R-:W-:-:S03]  /*235f0*/  IADD3 R13, R17, -0x285, RZ ;  /* 0xfffffd7b110d7810 */ /* 0x000fc60007ffe0ff */
[----:B------:R-:W-:Y:S01]  /*23600*/  VIADD R12, R60, 0xfffffd1c ;  /* 0xfffffd1c3c0c7836 */ /* 0x000fe20000000000 */
[----:B------:R-:W-:Y:S01]  /*23610*/  LDGSTS.E [R246+0x58004], desc[UR60][R176.64], !P5 ;  /* 0x58004000b0f67fae */ /* 0x000fe2000e92187c */
[----:B------:R-:W4:Y:S01]  /*23620*/  LDC R22, c[0x0][0x230] ;  /* 0x00008c00ff167b82 */ /* 0x000f220000000800 */
[----:B------:R-:W-:Y:S02]  /*23630*/  IMAD.WIDE R174, R183, 0x4, R20 ;  /* 0x00000004b7ae7825 */ /* 0x000fe400078e0214 */
[----:B------:R-:W-:-:S05]  /*23640*/  ISETP.GE.U32.AND P5, PT, R12, 0x7ffffc9d, PT ;  /* 0x7ffffc9d0c00780c */ /* 0x000fca0003fa6070 */
[----:B------:R-:W4:Y:S01]  /*23650*/  LDC R17, c[0x0][0x230] ;  /* 0x00008c00ff117b82 */ /* 0x000f220000000800 */
[C---:B------:R-:W-:Y:S01]  /*23660*/  IMAD.WIDE R172, R183.reuse, 0x4, R18 ;  /* 0x00000004b7ac7825 */ /* 0x040fe200078e0212 */
[----:B------:R-:W-:Y:S03]  /*23670*/  LDGSTS.E [R246+0x58008], desc[UR60][R174.64], !P1 ;  /* 0x58008000aef67fae */ /* 0x000fe6000c92187c */
[----:B--2---:R-:W-:Y:S01]  /*23680*/  VIADD R12, R52, 0xfffffd7a ;  /* 0xfffffd7a340c7836 */ /* 0x004fe20000000000 */
[----:B------:R-:W-:Y:S02]  /*23690*/  LDGSTS.E [R246+0x5800c], desc[UR60][R172.64], !P3 ;  /* 0x5800c000acf67fae */ /* 0x000fe4000d92187c */
[----:B------:R-:W2:Y:S01]  /*236a0*/  LDC R19, c[0x0][0x230] ;  /* 0x00008c00ff137b82 */ /* 0x000ea20000000800 */
[----:B------:R-:W-:Y:S01]  /*236b0*/  IMAD.WIDE R150, R183, 0x4, R150 ;  /* 0x00000004b7967825 */ /* 0x000fe200078e0296 */
[----:B------:R-:W-:-:S03]  /*236c0*/  ISETP.GE.U32.AND P3, PT, R12, 0x7ffffcfb, PT ;  /* 0x7ffffcfb0c00780c */ /* 0x000fc60003f66070 */
[----:B------:R-:W-:-:S03]  /*236d0*/  IMAD.WIDE R148, R183, 0x4, R148 ;  /* 0x00000004b7947825 */ /* 0x000fc600078e0294 */
[----:B------:R-:W2:Y:S01]  /*236e0*/  LDC R18, c[0x0][0x230] ;  /* 0x00008c00ff127b82 */ /* 0x000ea20000000800 */
[----:B-1----:R-:W-:Y:S01]  /*236f0*/  VIADD R12, R15, 0xfffffd78 ;  /* 0xfffffd780f0c7836 */ /* 0x002fe20000000000 */
[----:B------:R-:W-:Y:S01]  /*23700*/  ISETP.GE.U32.AND P1, PT, R13, 0x7ffffcfc, PT ;  /* 0x7ffffcfc0d00780c */ /* 0x000fe20003f26070 */
[----:B------:R-:W-:Y:S01]  /*23710*/  LDGSTS.E [R246+0x5c000], desc[UR60][R150.64], !P4 ;  /* 0x5c00000096f67fae */ /* 0x000fe2000e12187c */
[----:B------:R-:W-:-:S03]  /*23720*/  IMAD.WIDE R146, R183, 0x4, R146 ;  /* 0x00000004b7927825 */ /* 0x000fc600078e0292 */
[----:B------:R-:W-:Y:S01]  /*23730*/  LDGSTS.E [R246+0x5c004], desc[UR60][R148.64], !P2 ;  /* 0x5c00400094f67fae */ /* 0x000fe2000d12187c */
[----:B------:R-:W-:Y:S01]  /*23740*/  VIADD R13, R16, 0xfffffd79 ;  /* 0xfffffd79100d7836 */ /* 0x000fe20000000000 */
[----:B------:R-:W-:Y:S01]  /*23750*/  ISETP.GE.U32.AND P2, PT, R12, 0x7ffffcf9, PT ;  /* 0x7ffffcf90c00780c */ /* 0x000fe20003f46070 */
[----:B------:R-:W-:Y:S01]  /*23760*/  IMAD.WIDE R144, R183, 0x4, R144 ;  /* 0x00000004b7907825 */ /* 0x000fe200078e0290 */
[----:B------:R-:W-:Y:S01]  /*23770*/  IADD3 R12, R14, -0x2a5, RZ ;  /* 0xfffffd5b0e0c7810 */ /* 0x000fe20007ffe0ff */
[----:B------:R-:W-:Y:S01]  /*23780*/  LDGSTS.E [R246+0x5c008], desc[UR60][R146.64], !P0 ;  /* 0x5c00800092f67fae */ /* 0x000fe2000c12187c */
[----:B------:R-:W-:Y:S01]  /*23790*/  ISETP.GE.U32.AND P4, PT, R13, 0x7ffffcfa, PT ;  /* 0x7ffffcfa0d00780c */ /* 0x000fe20003f86070 */
[----:B------:R-:W1:Y:S01]  /*237a0*/  LDC R21, c[0x0][0x230] ;  /* 0x00008c00ff157b82 */ /* 0x000e620000000800 */
[----:B------:R-:W-:Y:S01]  /*237b0*/  ISETP.GE.U32.AND P0, PT, R12, 0x7ffffcdc, PT ;  /* 0x7ffffcdc0c00780c */ /* 0x000fe20003f06070 */
[----:B----4-:R-:W-:Y:S01]  /*237c0*/  VIADD R15, R22, 0xfffffd5a ;  /* 0xfffffd5a160f7836 */ /* 0x010fe20000000000 */
[----:B------:R-:W-:Y:S01]  /*237d0*/  STL.64 [R1+0xa90], R194 ;  /* 0x000a90c201007387 */ /* 0x000fe20000100a00 */
[----:B------:R-:W-:-:S03]  /*237e0*/  VIADD R14, R17, 0xfffffd59 ;  /* 0xfffffd59110e7836 */ /* 0x000fc60000000000 */
[----:B------:R-:W-:Y:S01]  /*237f0*/  STL.64 [R1+0xa98], R192 ;  /* 0x000a98c001007387 */ /* 0x000fe20000100a00 */
[----:B--2---:R-:W-:Y:S01]  /*23800*/  VIADD R19, R19, 0xfffffd58 ;  /* 0xfffffd5813137836 */ /* 0x004fe20000000000 */
[----:B------:R-:W2:Y:S02]  /*23810*/  LDC R20, c[0x0][0x230] ;  /* 0x00008c00ff147b82 */ /* 0x000ea40000000800 */
[----:B------:R-:W-:Y:S01]  /*23820*/  LDGSTS.E [R246+0x5c00c], desc[UR60][R144.64], !P5 ;  /* 0x5c00c00090f67fae */ /* 0x000fe2000e92187c */
[----:B------:R-:W-:-:S03]  /*23830*/  ISETP.GE.U32.AND P5, PT, R15, 0x7ffffcdb, PT ;  /* 0x7ffffcdb0f00780c */ /* 0x000fc60003fa6070 */
[----:B------:R-:W-:Y:S01]  /*23840*/  STL.64 [R1+0xaa0], R190 ;  /* 0x000aa0be01007387 */ /* 0x000fe20000100a00 */
[----:B------:R-:W-:Y:S01]  /*23850*/  IADD3 R18, R18, -0x2c5, RZ ;  /* 0xfffffd3b12127810 */ /* 0x000fe20007ffe0ff */
[----:B------:R-:W4:Y:S02]  /*23860*/  LDC R49, c[0x0][0x230] ;  /* 0x00008c00ff317b82 */ /* 0x000f240000000800 */
[----:B------:R-:W-:Y:S04]  /*23870*/  STL.64 [R1+0xaa8], R188 ;  /* 0x000aa8bc01007387 */ /* 0x000fe80000100a00 */
[----:B------:R-:W-:Y:S02]  /*23880*/  STL.64 [R1+0xab0], R186 ;  /* 0x000ab0ba01007387 */ /* 0x000fe40000100a00 */
[----:B------:R-:W4:Y:S02]  /*23890*/  LDC R48, c[0x0][0x230] ;  /* 0x00008c00ff307b82 */ /* 0x000f240000000800 */
[----:B------:R-:W-:Y:S04]  /*238a0*/  STL.64 [R1+0xab8], R178 ;  /* 0x000ab8b201007387 */ /* 0x000fe80000100a00 */
[----:B------:R-:W-:Y:S02]  /*238b0*/  STL.64 [R1+0xac0], R176 ;  /* 0x000ac0b001007387 */ /* 0x000fe40000100a00 */
[----:B------:R-:W4:Y:S02]  /*238c0*/  LDC R23, c[0x0][0x230] ;  /* 0x00008c00ff177b82 */ /* 0x000f240000000800 */
[----:B------:R-:W-:Y:S04]  /*238d0*/  STL.64 [R1+0xac8], R174 ;  /* 0x000ac8ae01007387 */ /* 0x000fe80000100a00 */
[----:B------:R-:W-:Y:S02]  /*238e0*/  STL.64 [R1+0xad0], R172 ;  /* 0x000ad0ac01007387 */ /* 0x000fe40000100a00 */
[----:B------:R-:W4:Y:S01]  /*238f0*/  LDC R22, c[0x0][0x230] ;  /* 0x00008c00ff167b82 */ /* 0x000f220000000800 */
[----:B------:R-:W-:-:S04]  /*23900*/  IMAD.WIDE R142, R183, 0x4, R142 ;  /* 0x00000004b78e7825 */ /* 0x000fc800078e028e */
[----:B------:R-:W-:-:S03]  /*23910*/  IMAD.WIDE R140, R183, 0x4, R140 ;  /* 0x00000004b78c7825 */ /* 0x000fc600078e028c */
[----:B------:R-:W4:Y:S01]  /*23920*/  LDC R50, c[0x0][0x230] ;  /* 0x00008c00ff327b82 */ /* 0x000f220000000800 */
[----:B------:R-:W-:-:S07]  /*23930*/  IMAD.WIDE R138, R183, 0x4, R138 ;  /* 0x00000004b78a7825 */ /* 0x000fce00078e028a */
[----:B------:R-:W4:Y:S08]  /*23940*/  LDC R53, c[0x0][0x230] ;  /* 0x00008c00ff357b82 */ /* 0x000f300000000800 */
[----:B------:R-:W4:Y:S01]  /*23950*/  LDC R52, c[0x0][0x230] ;  /* 0x00008c00ff347b82 */ /* 0x000f220000000800 */
[----:B------:R-:W-:-:S04]  /*23960*/  IMAD.WIDE R136, R183, 0x4, R136 ;  /* 0x00000004b7887825 */ /* 0x000fc800078e0288 */
[----:B------:R-:W-:-:S03]  /*23970*/  IMAD.WIDE R134, R183, 0x4, R134 ;  /* 0x00000004b7867825 */ /* 0x000fc600078e0286 */
        /* <DEDUP_REMOVED lines=10> */
[----:B------:R-:W-:-:S07]  /*23a20*/  IMAD.WIDE R120, R183, 0x4, R120 ;  /* 0x00000004b7787825 */ /* 0x000fce00078e0278 */
[----:B------:R-:W4:Y:S01]  /*23a30*/  LDC R60, c[0x0][0x230] ;  /* 0x00008c00ff3c7b82 */ /* 0x000f220000000800 */
[----:B------:R-:W-:Y:S01]  /*23a40*/  VIADD R61, R61, 0xfffffd0d ;  /* 0xfffffd0d3d3d7836 */ /* 0x000fe20000000000 */
[----:B------:R-:W-:Y:S01]  /*23a50*/  IADD3 R65, R65, -0x295, RZ ;  /* 0xfffffd6b41417810 */ /* 0x000fe20007ffe0ff */
[----:B------:R-:W-:Y:S02]  /*23a60*/  VIADD R64, R64, 0xfffffd6a ;  /* 0xfffffd6a40407836 */ /* 0x000fe40000000000 */
[----:B------:R-:W-:Y:S02]  /*23a70*/  VIADD R69, R69, 0xfffffd69 ;  /* 0xfffffd6945457836 */ /* 0x000fe40000000000 */
[----:B------:R-:W-:Y:S01]  /*23a80*/  VIADD R68, R68, 0xfffffd68 ;  /* 0xfffffd6844447836 */ /* 0x000fe20000000000 */
[----:B------:R-:W4:Y:S01]  /*23a90*/  LDC R184, c[0x0][0x230] ;  /* 0x00008c00ffb87b82 */ /* 0x000f220000000800 */
[----:B------:R-:W-:-:S07]  /*23aa0*/  VIADD R239, R239, 0xfffffd48 ;  /* 0xfffffd48efef7836 */ /* 0x000fce0000000000 */
[----:B------:R-:W4:Y:S01]  /*23ab0*/  LDC R252, c[0x0][0x230] ;  /* 0x00008c00fffc7b82 */ /* 0x000f220000000800 */
[----:B---3--:R-:W-:-:S05]  /*23ac0*/  IMAD.WIDE R12, R183, 0x4, R154 ;  /* 0x00000004b70c7825 */ /* 0x008fca00078e029a */
[----:B------:R3:W-:Y:S01]  /*23ad0*/  LDGSTS.E [R247+0x50000], desc[UR60][R12.64], !P1 ;  /* 0x500000000cf77fae */ /* 0x0007e2000c92187c */
[----:B------:R-:W-:Y:S01]  /*23ae0*/  ISETP.GE.U32.AND P1, PT, R14, 0x7ffffcda, PT ;  /* 0x7ffffcda0e00780c */ /* 0x000fe20003f26070 */
[----:B------:R-:W-:-:S04]  /*23af0*/  IMAD.WIDE R14, R183, 0x4, R152 ;  /* 0x00000004b70e7825 */ /* 0x000fc800078e0298 */
[----:B------:R-:W-:Y:S01]  /*23b00*/  IMAD.WIDE R16, R183, 0x4, R222 ;  /* 0x00000004b7107825 */ /* 0x000fe200078e02de */
[----:B------:R3:W-:Y:S04]  /*23b10*/  STL.64 [R1+0xad8], R12 ;  /* 0x000ad80c01007387 */ /* 0x0007e80000100a00 */
[----:B------:R4:W-:Y:S01]  /*23b20*/  LDGSTS.E [R247+0x50004], desc[UR60][R14.64], !P3 ;  /* 0x500040000ef77fae */ /* 0x0009e2000d92187c */
[----:B------:R-:W-:-:S03]  /*23b30*/  ISETP.GE.U32.AND P3, PT, R19, 0x7ffffcd9, PT ;  /* 0x7ffffcd91300780c */ /* 0x000fc60003f66070 */
[----:B------:R4:W-:Y:S04]  /*23b40*/  STL.64 [R1+0xae0], R14 ;  /* 0x000ae00e01007387 */ /* 0x0009e80000100a00 */
[----:B------:R4:W-:Y:S01]  /*23b50*/  LDGSTS.E [R247+0x50008], desc[UR60][R16.64], !P4 ;  /* 0x5000800010f77fae */ /* 0x0009e2000e12187c */
[----:B------:R-:W-:Y:S01]  /*23b60*/  ISETP.GE.U32.AND P4, PT, R18, 0x7ffffcbc, PT ;  /* 0x7ffffcbc1200780c */ /* 0x000fe20003f86070 */
[----:B-1----:R-:W-:Y:S01]  /*23b70*/  VIADD R21, R21, 0xfffffd3a ;  /* 0xfffffd3a15157836 */ /* 0x002fe20000000000 */
[----:B---3--:R-:W1:Y:S01]  /*23b80*/  LDC R12, c[0x0][0x230] ;  /* 0x00008c00ff0c7b82 */ /* 0x008e620000000800 */
[----:B------:R3:W-:Y:S01]  /*23b90*/  STL.64 [R1+0xae8], R16 ;  /* 0x000ae81001007387 */ /* 0x0007e20000100a00 */
[----:B------:R-:W-:-:S03]  /*23ba0*/  IMAD.WIDE R18, R183, 0x4, R224 ;  /* 0x00000004b7127825 */ /* 0x000fc600078e02e0 */
[----:B------:R-:W3:Y:S01]  /*23bb0*/  LDL.LU.64 R156, [R1+0x600] ;  /* 0x00060000019c7983 */ /* 0x000ee20000300a00 */
[----:B--2---:R-:W-:Y:S02]  /*23bc0*/  VIADD R20, R20, 0xfffffd39 ;  /* 0xfffffd3914147836 */ /* 0x004fe40000000000 */
[----:B----4-:R-:W-:Y:S01]  /*23bd0*/  VIADD R60, R60, 0xfffffd0c ;  /* 0xfffffd0c3c3c7836 */ /* 0x010fe20000000000 */
[----:B------:R-:W2:Y:S01]  /*23be0*/  LDL.LU.64 R224, [R1+0x5f8] ;  /* 0x0005f80001e07983 */ /* 0x000ea20000300a00 */
[----:B------:R-:W-:Y:S01]  /*23bf0*/  VIADD R184, R184, 0xfffffd49 ;  /* 0xfffffd49b8b87836 */ /* 0x000fe20000000000 */
[----:B------:R-:W4:Y:S02]  /*23c00*/  LDC R14, c[0x0][0x230] ;  /* 0x00008c00ff0e7b82 */ /* 0x000f240000000800 */
[----:B------:R-:W-:Y:S01]  /*23c10*/  LDGSTS.E [R247+0x5000c], desc[UR60][R18.64], !P2 ;  /* 0x5000c00012f77fae */ /* 0x000fe2000d12187c */
[----:B------:R-:W-:Y:S01]  /*23c20*/  ISETP.GE.U32.AND P2, PT, R21, 0x7ffffcbb, PT ;  /* 0x7ffffcbb1500780c */ /* 0x000fe20003f46070 */
[----:B------:R-:W-:-:S02]  /*23c30*/  VIADD R21, R49, 0xfffffd38 ;  /* 0xfffffd3831157836 */ /* 0x000fc40000000000 */
[----:B------:R-:W-:Y:S01]  /*23c40*/  LDGSTS.E [R247+0x54000], desc[UR60][R142.64], !P0 ;  /* 0x540000008ef77fae */ /* 0x000fe2000c12187c */
[----:B------:R-:W-:Y:S01]  /*23c50*/  ISETP.GE.U32.AND P0, PT, R20, 0x7ffffcba, PT ;  /* 0x7ffffcba1400780c */ /* 0x000fe20003f06070 */
[----:B------:R-:W1:Y:S01]  /*23c60*/  LDC R49, c[0x0][0x230] ;  /* 0x00008c00ff317b82 */ /* 0x000e620000000800 */
[----:B------:R-:W-:Y:S01]  /*23c70*/  IADD3 R20, R48, -0x2e5, RZ ;  /* 0xfffffd1b30147810 */ /* 0x000fe20007ffe0ff */
[----:B------:R-:W-:Y:S01]  /*23c80*/  LDGSTS.E [R247+0x54004], desc[UR60][R140.64], !P5 ;  /* 0x540040008cf77fae */ /* 0x000fe2000e92187c */
[----:B------:R-:W-:Y:S01]  /*23c90*/  ISETP.GE.U32.AND P5, PT, R21, 0x7ffffcb9, PT ;  /* 0x7ffffcb91500780c */ /* 0x000fe20003fa6070 */
[----:B------:R-:W-:Y:S02]  /*23ca0*/  VIADD R21, R23, 0xfffffd1a ;  /* 0xfffffd1a17157836 */ /* 0x000fe40000000000 */
[----:B------:R-:W-:Y:S01]  /*23cb0*/  LDGSTS.E [R247+0x54008], desc[UR60][R138.64], !P1 ;  /* 0x540080008af77fae */ /* 0x000fe2000c92187c */
[----:B------:R-:W-:Y:S01]  /*23cc0*/  ISETP.GE.U32.AND P1, PT, R20, 0x7ffffc9c, PT ;  /* 0x7ffffc9c1400780c */ /* 0x000fe20003f26070 */
[----:B------:R-:W-:Y:S01]  /*23cd0*/  VIADD R20, R22, 0xfffffd19 ;  /* 0xfffffd1916147836 */ /* 0x000fe20000000000 */
[----:B------:R-:W4:Y:S01]  /*23ce0*/  LDC R23, c[0x0][0x230] ;  /* 0x00008c00ff177b82 */ /* 0x000f220000000800 */
[----:B------:R-:W-:Y:S04]  /*23cf0*/  LDGSTS.E [R247+0x5400c], desc[UR60][R136.64], !P3 ;  /* 0x5400c00088f77fae */ /* 0x000fe8000d92187c */
[----:B------:R-:W2:Y:S03]  /*23d00*/  LDL.LU.64 R154, [R1+0x5f0] ;  /* 0x0005f000019a7983 */ /* 0x000ea60000300a00 */
[----:B------:R-:W4:Y:S01]  /*23d10*/  LDC R22, c[0x0][0x230] ;  /* 0x00008c00ff167b82 */ /* 0x000f220000000800 */
[----:B------:R-:W-:Y:S01]  /*23d20*/  LDGSTS.E [R247+0x58000], desc[UR60][R134.64], !P4 ;  /* 0x5800000086f77fae */ /* 0x000fe2000e12187c */
[----:B------:R-:W-:Y:S01]  /*23d30*/  ISETP.GE.U32.AND P4, PT, R20, 0x7ffffc9a, PT ;  /* 0x7ffffc9a1400780c */ /* 0x000fe20003f86070 */
[----:B------:R-:W-:Y:S01]  /*23d40*/  VIADD R20, R50, 0xfffffd18 ;  /* 0xfffffd1832147836 */ /* 0x000fe20000000000 */
[----:B------:R-:W-:Y:S01]  /*23d50*/  ISETP.GE.U32.AND P3, PT, R21, 0x7ffffc9b, PT ;  /* 0x7ffffc9b1500780c */ /* 0x000fe20003f66070 */
[----:B------:R-:W2:Y:S01]  /*23d60*/  LDL.LU.64 R152, [R1+0x5e8] ;  /* 0x0005e80001987983 */ /* 0x000ea20000300a00 */
[----:B------:R-:W-:-:S02]  /*23d70*/  IADD3 R21, R53, -0x289, RZ ;  /* 0xfffffd7735157810 */ /* 0x000fc40007ffe0ff */
[----:B------:R-:W2:Y:S01]  /*23d80*/  LDC R48, c[0x0][0x230] ;  /* 0x00008c00ff307b82 */ /* 0x000ea20000000800 */
[----:B------:R-:W-:Y:S01]  /*23d90*/  LDGSTS.E [R247+0x58004], desc[UR60][R132.64], !P2 ;  /* 0x5800400084f77fae */ /* 0x000fe2000d12187c */
[----:B------:R-:W-:Y:S01]  /*23da0*/  ISETP.GE.U32.AND P2, PT, R20, 0x7ffffc99, PT ;  /* 0x7ffffc991400780c */ /* 0x000fe20003f46070 */
[----:B-1----:R-:W-:Y:S02]  /*23db0*/  VIADD R20, R49, 0xfffffd76 ;  /* 0xfffffd7631147836 */ /* 0x002fe40000000000 */
[----:B------:R-:W-:Y:S01]  /*23dc0*/  LDGSTS.E [R247+0x58008], desc[UR60][R130.64], !P0 ;  /* 0x5800800082f77fae */ /* 0x000fe2000c12187c */
[----:B------:R-:W-:Y:S01]  /*23dd0*/  ISETP.GE.U32.AND P0, PT, R21, 0x7ffffcf8, PT ;  /* 0x7ffffcf81500780c */ /* 0x000fe20003f06070 */
[----:B------:R-:W-:Y:S01]  /*23de0*/  VIADD R21, R52, 0xfffffd75 ;  /* 0xfffffd7534157836 */ /* 0x000fe20000000000 */
[----:B------:R-:W1:Y:S01]  /*23df0*/  LDC R49, c[0x0][0x230] ;  /* 0x00008c00ff317b82 */ /* 0x000e620000000800 */
[----:B------:R-:W2:Y:S04]  /*23e00*/  LDL.LU.64 R222, [R1+0x540] ;  /* 0x0005400001de7983 */ /* 0x000ea80000300a00 */
[----:B------:R-:W-:Y:S01]  /*23e10*/  LDGSTS.E [R247+0x5800c], desc[UR60][R128.64], !P5 ;  /* 0x5800c00080f77fae */ /* 0x000fe2000e92187c */
[----:B------:R-:W-:Y:S01]  /*23e20*/  ISETP.GE.U32.AND P5, PT, R20, 0x7ffffcf7, PT ;  /* 0x7ffffcf71400780c */ /* 0x000fe20003fa6070 */
[----:B----4-:R-:W-:Y:S01]  /*23e30*/  VIADD R20, R23, 0xfffffd74 ;  /* 0xfffffd7417147836 */ /* 0x010fe20000000000 */
[----:B------:R-:W4:Y:S01]  /*23e40*/  LDC R50, c[0x0][0x230] ;  /* 0x00008c00ff327b82 */ /* 0x000f220000000800 */
[----:B------:R-:W-:Y:S01]  /*23e50*/  LDGSTS.E [R247+0x5c000], desc[UR60][R126.64], !P1 ;  /* 0x5c0000007ef77fae */ /* 0x000fe2000c92187c */
[----:B------:R-:W-:-:S02]  /*23e60*/  ISETP.GE.U32.AND P1, PT, R21, 0x7ffffcf6, PT ;  /* 0x7ffffcf61500780c */ /* 0x000fc40003f26070 */
[----:B------:R-:W-:Y:S01]  /*23e70*/  IADD3 R21, R22, -0x2a9, RZ ;  /* 0xfffffd5716157810 */ /* 0x000fe20007ffe0ff */
[----:B------:R-:W-:Y:S03]  /*23e80*/  STL.64 [R1+0xaf0], R18 ;  /* 0x000af01201007387 */ /* 0x000fe60000100a00 */
[----:B------:R-:W4:Y:S01]  /*23e90*/  LDC R53, c[0x0][0x230] ;  /* 0x00008c00ff357b82 */ /* 0x000f220000000800 */
[----:B------:R-:W-:Y:S04]  /*23ea0*/  STL.64 [R1+0xaf8], R246 ;  /* 0x000af8f601007387 */ /* 0x000fe80000100a00 */
[----:B------:R-:W4:Y:S03]  /*23eb0*/  LDL.LU.64 R162, [R1+0x538] ;  /* 0x0005380001a27983 */ /* 0x000f260000300a00 */
[----:B------:R-:W1:Y:S01]  /*23ec0*/  LDC R52, c[0x0][0x230] ;  /* 0x00008c00ff347b82 */ /* 0x000e620000000800 */
[----:B------:R-:W-:Y:S07]  /*23ed0*/  LDGSTS.E [R247+0x5c004], desc[UR60][R124.64], !P3 ;  /* 0x5c0040007cf77fae */ /* 0x000fee000d92187c */
[----:B---3--:R-:W3:Y:S08]  /*23ee0*/  LDC R16, c[0x0][0x230] ;  /* 0x00008c00ff107b82 */ /* 0x008ef00000000800 */
[----:B------:R-:W3:Y:S08]  /*23ef0*/  LDC R13, c[0x0][0x230] ;  /* 0x00008c00ff0d7b82 */ /* 0x000ef00000000800 */
[----:B------:R-:W3:Y:S01]  /*23f00*/  LDC R15, c[0x0][0x230] ;  /* 0x00008c00ff0f7b82 */ /* 0x000ee20000000800 */
[----:B--2---:R-:W-:Y:S01]  /*23f10*/  IMAD.WIDE R22, R183, 0x4, R224 ;  /* 0x00000004b7167825 */ /* 0x004fe200078e02e0 */
[----:B------:R-:W-:Y:S01]  /*23f20*/  ISETP.GE.U32.AND P3, PT, R20, 0x7ffffcf5, PT ;  /* 0x7ffffcf51400780c */ /* 0x000fe20003f66070 */
[----:B------:R-:W2:Y:S02]  /*23f30*/  LDL.LU.64 R224, [R1+0x530] ;  /* 0x0005300001e07983 */ /* 0x000ea40000300a00 */
[----:B------:R-:W-:-:S02]  /*23f40*/  VIADD R20, R51, 0xfffffd56 ;  /* 0xfffffd5633147836 */ /* 0x000fc40000000000 */
[----:B------:R-:W-:Y:S01]  /*23f50*/  LDGSTS.E [R247+0x5c008], desc[UR60][R122.64], !P4 ;  /* 0x5c0080007af77fae */ /* 0x000fe2000e12187c */
[----:B------:R-:W-:Y:S01]  /*23f60*/  ISETP.GE.U32.AND P4, PT, R21, 0x7ffffcd8, PT ;  /* 0x7ffffcd81500780c */ /* 0x000fe20003f86070 */
[C---:B------:R-:W-:Y:S02]  /*23f70*/  IMAD.WIDE R154, R183.reuse, 0x4, R154 ;  /* 0x00000004b79a7825 */ /* 0x040fe400078e029a */
[----:B------:R-:W-:Y:S01]  /*23f80*/  LDGSTS.E [R247+0x5c00c], desc[UR60][R120.64], !P2 ;  /* 0x5c00c00078f77fae */ /* 0x000fe2000d12187c */
[----:B------:R-:W-:Y:S01]  /*23f90*/  ISETP.GE.U32.AND P2, PT, R20, 0x7ffffcd7, PT ;  /* 0x7ffffcd71400780c */ /* 0x000fe20003f46070 */
[----:B------:R-:W3:Y:S01]  /*23fa0*/  LDC R51, c[0x0][0x230] ;  /* 0x00008c00ff337b82 */ /* 0x000ee20000000800 */
[----:B------:R-:W-:-:S05]  /*23fb0*/  IMAD.WIDE R20, R183, 0x4, R156 ;  /* 0x00000004b7147825 */ /* 0x000fca00078e029c */
[----:B------:R3:W-:Y:S01]  /*23fc0*/  STL.64 [R1+0xb00], R20 ;  /* 0x000b001401007387 */ /* 0x0007e20000100a00 */
[----:B------:R-:W-:-:S03]  /*23fd0*/  IMAD.WIDE R152, R183, 0x4, R152 ;  /* 0x00000004b7987825 */ /* 0x000fc600078e0298 */
[----:B------:R-:W-:Y:S04]  /*23fe0*/  STL.64 [R1+0xb08], R22 ;  /* 0x000b081601007387 */ /* 0x000fe80000100a00 */
[----:B------:R-:W3:Y:S04]  /*23ff0*/  LDL.LU.64 R160, [R1+0x528] ;  /* 0x0005280001a07983 */ /* 0x000ee80000300a00 */
[----:B------:R-:W3:Y:S01]  /*24000*/  LDL.LU.64 R158, [R1+0xa8] ;  /* 0x0000a800019e7983 */ /* 0x000ee20000300a00 */
[----:B------:R-:W-:-:S03]  /*24010*/  IMAD.WIDE R118, R183, 0x4, R222 ;  /* 0x00000004b7767825 */ /* 0x000fc600078e02de */
[----:B------:R-:W3:Y:S04]  /*24020*/  LDL.LU.64 R156, [R1+0xc8] ;  /* 0x0000c800019c7983 */ /* 0x000ee80000300a00 */
[----:B------:R-:W-:Y:S04]  /*24030*/  STL.64 [R1+0xb10], R154 ;  /* 0x000b109a01007387 */ /* 0x000fe80000100a00 */
[----:B------:R-:W-:Y:S04]  /*24040*/  STL.64 [R1+0xb18], R152 ;  /* 0x000b189801007387 */ /* 0x000fe80000100a00 */
[----:B------:R-:W3:Y:S01]  /*24050*/  LDL.LU.64 R222, [R1+0xe8] ;  /* 0x0000e80001de7983 */ /* 0x000ee20000300a00 */
[----:B----4-:R-:W-:-:S03]  /*24060*/  IMAD.WIDE R116, R183, 0x4, R162 ;  /* 0x00000004b7747825 */ /* 0x010fc600078e02a2 */
[----:B------:R4:W-:Y:S01]  /*24070*/  LDGSTS.E [R248+0x50000], desc[UR60][R20.64], !P0 ;  /* 0x5000000014f87fae */ /* 0x0009e2000c12187c */
[----:B-1----:R-:W-:-:S03]  /*24080*/  VIADD R49, R49, 0xfffffd55 ;  /* 0xfffffd5531317836 */ /* 0x002fc60000000000 */
[----:B------:R-:W-:Y:S01]  /*24090*/  LDGSTS.E [R248+0x50004], desc[UR60][R22.64], !P5 ;  /* 0x5000400016f87fae */ /* 0x000fe2000e92187c */
[----:B--2---:R-:W-:-:S04]  /*240a0*/  IMAD.WIDE R114, R183, 0x4, R224 ;  /* 0x00000004b7727825 */ /* 0x004fc800078e02e0 */
[C---:B---3--:R-:W-:Y:S01]  /*240b0*/  IMAD.WIDE R112, R183.reuse, 0x4, R160 ;  /* 0x00000004b7707825 */ /* 0x048fe200078e02a0 */
[----:B------:R-:W2:Y:S03]  /*240c0*/  LDL.LU.64 R224, [R1+0x108] ;  /* 0x0001080001e07983 */ /* 0x000ea60000300a00 */
[C---:B------:R-:W-:Y:S01]  /*240d0*/  IMAD.WIDE R110, R183.reuse, 0x4, R158 ;  /* 0x00000004b76e7825 */ /* 0x040fe200078e029e */
[----:B------:R-:W3:Y:S04]  /*240e0*/  LDL.LU.64 R162, [R1+0x2e8] ;  /* 0x0002e80001a27983 */ /* 0x000ee80000300a00 */
[----:B------:R-:W4:Y:S01]  /*240f0*/  LDL.LU.64 R158, [R1+0x300] ;  /* 0x00030000019e7983 */ /* 0x000f220000300a00 */
[----:B------:R-:W-:-:S03]  /*24100*/  IMAD.WIDE R108, R183, 0x4, R156 ;  /* 0x00000004b76c7825 */ /* 0x000fc600078e029c */
[----:B------:R-:W4:Y:S04]  /*24110*/  LDL.LU.64 R160, [R1+0x350] ;  /* 0x0003500001a07983 */ /* 0x000f280000300a00 */
[----:B------:R-:W4:Y:S01]  /*24120*/  LDL.LU.64 R156, [R1+0x360] ;  /* 0x00036000019c7983 */ /* 0x000f220000300a00 */
[----:B------:R-:W-:Y:S01]  /*24130*/  IMAD.WIDE R106, R183, 0x4, R222 ;  /* 0x00000004b76a7825 */ /* 0x000fe200078e02de */
[----:B------:R-:W-:Y:S02]  /*24140*/  ISETP.GE.U32.AND P0, PT, R49, 0x7ffffcd6, PT ;  /* 0x7ffffcd63100780c */ /* 0x000fe40003f06070 */
[----:B------:R-:W4:Y:S01]  /*24150*/  LDL.LU.64 R222, [R1+0x5e0] ;  /* 0x0005e00001de7983 */ /* 0x000f220000300a00 */
[----:B------:R-:W-:-:S03]  /*24160*/  VIADD R48, R48, 0xfffffd54 ;  /* 0xfffffd5430307836 */ /* 0x000fc60000000000 */
[----:B------:R-:W-:Y:S01]  /*24170*/  LDGSTS.E [R248+0x50008], desc[UR60][R154.64], !P1 ;  /* 0x500080009af87fae */ /* 0x000fe2000c92187c */
[----:B--2---:R-:W-:-:S04]  /*24180*/  IMAD.WIDE R104, R183, 0x4, R224 ;  /* 0x00000004b7687825 */ /* 0x004fc800078e02e0 */
[C---:B---3--:R-:W-:Y:S01]  /*24190*/  IMAD.WIDE R102, R183.reuse, 0x4, R162 ;  /* 0x00000004b7667825 */ /* 0x048fe200078e02a2 */
[----:B------:R-:W2:Y:S03]  /*241a0*/  LDL.LU.64 R224, [R1+0x5d8] ;  /* 0x0005d80001e07983 */ /* 0x000ea60000300a00 */
[----:B----4-:R-:W-:-:S04]  /*241b0*/  IMAD.WIDE R100, R183, 0x4, R158 ;  /* 0x00000004b7647825 */ /* 0x010fc800078e029e */
[C---:B------:R-:W-:Y:S01]  /*241c0*/  IMAD.WIDE R96, R183.reuse, 0x4, R156 ;  /* 0x00000004b7607825 */ /* 0x040fe200078e029c */
[----:B------:R-:W3:Y:S04]  /*241d0*/  LDL.LU.64 R158, [R1+0x5d0] ;  /* 0x0005d000019e7983 */ /* 0x000ee80000300a00 */
[----:B------:R-:W4:Y:S01]  /*241e0*/  LDL.LU.64 R162, [R1+0x5c8] ;  /* 0x0005c80001a27983 */ /* 0x000f220000300a00 */
[----:B------:R-:W-:-:S03]  /*241f0*/  IMAD.WIDE R156, R183, 0x4, R222 ;  /* 0x00000004b79c7825 */ /* 0x000fc600078e02de */
[----:B------:R-:W4:Y:S04]  /*24200*/  LDL.LU.64 R164, [R1+0x520] ;  /* 0x0005200001a47983 */ /* 0x000f280000300a00 */
[----:B------:R-:W4:Y:S01]  /*24210*/  LDL.LU.64 R222, [R1+0x518] ;  /* 0x0005180001de7983 */ /* 0x000f220000300a00 */
[C---:B------:R-:W-:Y:S01]  /*24220*/  IMAD.WIDE R98, R183.reuse, 0x4, R160 ;  /* 0x00000004b7627825 */ /* 0x040fe200078e02a0 */
[----:B------:R-:W-:Y:S02]  /*24230*/  IADD3 R49, R50, -0x2c9, RZ ;  /* 0xfffffd3732317810 */ /* 0x000fe40007ffe0ff */
[----:B------:R-:W1:Y:S01]  /*24240*/  LDC R50, c[0x0][0x230] ;  /* 0x00008c00ff327b82 */ /* 0x000e620000000800 */
[----:B------:R-:W-:Y:S01]  /*24250*/  ISETP.GE.U32.AND P5, PT, R48, 0x7ffffcd5, PT ;  /* 0x7ffffcd53000780c */ /* 0x000fe20003fa6070 */
[----:B------:R-:W-:Y:S01]  /*24260*/  LDGSTS.E [R248+0x5000c], desc[UR60][R152.64], !P3 ;  /* 0x5000c00098f87fae */ /* 0x000fe2000d92187c */
[----:B--2---:R-:W-:-:S04]  /*24270*/  IMAD.WIDE R160, R183, 0x4, R224 ;  /* 0x00000004b7a07825 */ /* 0x004fc800078e02e0 */
[C---:B---3--:R-:W-:Y:S01]  /*24280*/  IMAD.WIDE R158, R183.reuse, 0x4, R158 ;  /* 0x00000004b79e7825 */ /* 0x048fe200078e029e */
[----:B------:R-:W2:Y:S04]  /*24290*/  LDL.LU.64 R224, [R1+0x510] ;  /* 0x0005100001e07983 */ /* 0x000ea80000300a00 */
[----:B------:R-:W3:Y:S04]  /*242a0*/  LDL.LU.64 R168, [R1+0x508] ;  /* 0x0005080001a87983 */ /* 0x000ee80000300a00 */
[----:B------:R-:W-:Y:S04]  /*242b0*/  STL.64 [R1+0xb20], R156 ;  /* 0x000b209c01007387 */ /* 0x000fe80000100a00 */
[----:B------:R-:W-:Y:S04]  /*242c0*/  STL.64 [R1+0xb28], R160 ;  /* 0x000b28a001007387 */ /* 0x000fe80000100a00 */
[----:B------:R-:W3:Y:S01]  /*242d0*/  LDL.LU.64 R166, [R1+0x4a8] ;  /* 0x0004a80001a67983 */ /* 0x000ee20000300a00 */
[----:B----4-:R-:W-:-:S03]  /*242e0*/  IMAD.WIDE R180, R183, 0x4, R162 ;  /* 0x00000004b7b47825 */ /* 0x010fc600078e02a2 */
[----:B------:R-:W4:Y:S01]  /*242f0*/  LDL.LU.64 R162, [R1+0x4a0] ;  /* 0x0004a00001a27983 */ /* 0x000f220000300a00 */
[----:B------:R-:W-:-:S03]  /*24300*/  IMAD.WIDE R92, R183, 0x4, R222 ;  /* 0x00000004b75c7825 */ /* 0x000fc600078e02de */
[----:B------:R-:W-:Y:S04]  /*24310*/  STL.64 [R1+0xb30], R158 ;  /* 0x000b309e01007387 */ /* 0x000fe80000100a00 */
[----:B------:R-:W-:Y:S04]  /*24320*/  STL.64 [R1+0xb38], R180 ;  /* 0x000b38b401007387 */ /* 0x000fe80000100a00 */
[----:B------:R-:W4:Y:S01]  /*24330*/  LDL.LU.64 R222, [R1+0x498] ;  /* 0x0004980001de7983 */ /* 0x000f220000300a00 */
[----:B------:R-:W-:-:S03]  /*24340*/  IMAD.WIDE R94, R183, 0x4, R164 ;  /* 0x00000004b75e7825 */ /* 0x000fc600078e02a4 */
[----:B------:R-:W4:Y:S01]  /*24350*/  LDL.LU.64 R164, [R1+0x490] ;  /* 0x0004900001a47983 */ /* 0x000f220000300a00 */
[----:B------:R-:W-:Y:S02]  /*24360*/  VIADD R48, R53, 0xfffffd36 ;  /* 0xfffffd3635307836 */ /* 0x000fe40000000000 */
[----:B------:R-:W1:Y:S01]  /*24370*/  LDC R53, c[0x0][0x230] ;  /* 0x00008c00ff357b82 */ /* 0x000e620000000800 */
[----:B------:R-:W-:Y:S01]  /*24380*/  ISETP.GE.U32.AND P1, PT, R49, 0x7ffffcb8, PT ;  /* 0x7ffffcb83100780c */ /* 0x000fe20003f26070 */
[----:B------:R-:W-:Y:S01]  /*24390*/  LDGSTS.E [R248+0x54000], desc[UR60][R118.64], !P4 ;  /* 0x5400000076f87fae */ /* 0x000fe2000e12187c */
[----:B--2---:R-:W-:-:S04]  /*243a0*/  IMAD.WIDE R90, R183, 0x4, R224 ;  /* 0x00000004b75a7825 */ /* 0x004fc800078e02e0 */
[C---:B---3--:R-:W-:Y:S01]  /*243b0*/  IMAD.WIDE R88, R183.reuse, 0x4, R168 ;  /* 0x00000004b7587825 */ /* 0x048fe200078e02a8 */
[----:B------:R-:W2:Y:S04]  /*243c0*/  LDL.LU.64 R224, [R1+0x448] ;  /* 0x0004480001e07983 */ /* 0x000ea80000300a00 */
[----:B------:R-:W3:Y:S01]  /*243d0*/  LDL.LU.64 R168, [R1+0x440] ;  /* 0x0004400001a87983 */ /* 0x000ee20000300a00 */
[----:B------:R-:W-:-:S04]  /*243e0*/  IMAD.WIDE R86, R183, 0x4, R166 ;  /* 0x00000004b7567825 */ /* 0x000fc800078e02a6 */
[C---:B----4-:R-:W-:Y:S01]  /*243f0*/  IMAD.WIDE R84, R183.reuse, 0x4, R162 ;  /* 0x00000004b7547825 */ /* 0x050fe200078e02a2 */
[----:B------:R-:W4:Y:S04]  /*24400*/  LDL.LU.64 R166, [R1+0x438] ;  /* 0x0004380001a67983 */ /* 0x000f280000300a00 */
[----:B------:R-:W3:Y:S01]  /*24410*/  LDL.LU.64 R162, [R1+0x428] ;  /* 0x0004280001a27983 */ /* 0x000ee20000300a00 */
[----:B------:R-:W-:-:S04]  /*24420*/  IMAD.WIDE R82, R183, 0x4, R222 ;  /* 0x00000004b7527825 */ /* 0x000fc800078e02de */
[----:B------:R-:W-:Y:S01]  /*24430*/  IMAD.WIDE R80, R183, 0x4, R164 ;  /* 0x00000004b7507825 */ /* 0x000fe200078e02a4 */
[----:B------:R-:W3:Y:S04]  /*24440*/  LDL.LU.64 R222, [R1+0x5b8] ;  /* 0x0005b80001de7983 */ /* 0x000ee80000300a00 */
[----:B------:R-:W3:Y:S01]  /*24450*/  LDL.LU.64 R164, [R1+0x5b0] ;  /* 0x0005b00001a47983 */ /* 0x000ee20000300a00 */
[----:B------:R-:W-:Y:S01]  /*24460*/  ISETP.GE.U32.AND P3, PT, R48, 0x7ffffcb7, PT ;  /* 0x7ffffcb73000780c */ /* 0x000fe20003f66070 */
[----:B------:R-:W-:Y:S02]  /*24470*/  VIADD R49, R55, 0xfffffd34 ;  /* 0xfffffd3437317836 */ /* 0x000fe40000000000 */
[----:B------:R-:W-:Y:S01]  /*24480*/  VIADD R48, R52, 0xfffffd35 ;  /* 0xfffffd3534307836 */ /* 0x000fe20000000000 */
[----:B------:R-:W4:Y:S01]  /*24490*/  LDC R55, c[0x0][0x230] ;  /* 0x00008c00ff377b82 */ /* 0x000f220000000800 */
[----:B------:R-:W-:Y:S01]  /*244a0*/  LDGSTS.E [R248+0x54004], desc[UR60][R116.64], !P2 ;  /* 0x5400400074f87fae */ /* 0x000fe2000d12187c */
[----:B------:R-:W-:Y:S01]  /*244b0*/  ISETP.GE.U32.AND P2, PT, R49, 0x7ffffcb5, PT ;  /* 0x7ffffcb53100780c */ /* 0x000fe20003f46070 */
[----:B------:R-:W-:Y:S01]  /*244c0*/  VIADD R49, R56, 0xfffffd16 ;  /* 0xfffffd1638317836 */ /* 0x000fe20000000000 */
[----:B------:R-:W-:Y:S01]  /*244d0*/  ISETP.GE.U32.AND P4, PT, R48, 0x7ffffcb6, PT ;  /* 0x7ffffcb63000780c */ /* 0x000fe20003f86070 */
[----:B------:R-:W-:Y:S01]  /*244e0*/  LDGSTS.E [R248+0x54008], desc[UR60][R114.64], !P0 ;  /* 0x5400800072f87fae */ /* 0x000fe2000c12187c */
[----:B------:R-:W-:-:S02]  /*244f0*/  IADD3 R48, R51, -0x2e9, RZ ;  /* 0xfffffd1733307810 */ /* 0x000fc40007ffe0ff */
[----:B------:R-:W4:Y:S01]  /*24500*/  LDC R51, c[0x0][0x230] ;  /* 0x00008c00ff337b82 */ /* 0x000f220000000800 */
[----:B------:R-:W-:Y:S01]  /*24510*/  LDGSTS.E [R248+0x5400c], desc[UR60][R112.64], !P5 ;  /* 0x5400c00070f87fae */ /* 0x000fe2000e92187c */
[----:B------:R-:W-:Y:S01]  /*24520*/  ISETP.GE.U32.AND P0, PT, R48, 0x7ffffc98, PT ;  /* 0x7ffffc983000780c */ /* 0x000fe20003f06070 */
[----:B-1----:R-:W-:Y:S01]  /*24530*/  VIADD R48, R50, 0xfffffd15 ;  /* 0xfffffd1532307836 */ /* 0x002fe20000000000 */
[----:B------:R-:W-:Y:S01]  /*24540*/  ISETP.GE.U32.AND P5, PT, R49, 0x7ffffc97, PT ;  /* 0x7ffffc973100780c */ /* 0x000fe20003fa6070 */
[----:B------:R-:W-:Y:S01]  /*24550*/  VIADD R49, R54, 0xfffffd14 ;  /* 0xfffffd1436317836 */ /* 0x000fe20000000000 */
[----:B------:R-:W-:Y:S02]  /*24560*/  LDGSTS.E [R248+0x58000], desc[UR60][R110.64], !P1 ;  /* 0x580000006ef87fae */ /* 0x000fe4000c92187c */
[----:B------:R-:W1:Y:S02]  /*24570*/  LDC R52, c[0x0][0x230] ;  /* 0x00008c00ff347b82 */ /* 0x000e640000000800 */
[----:B------:R-:W-:Y:S01]  /*24580*/  LDGSTS.E [R248+0x58004], desc[UR60][R108.64], !P3 ;  /* 0x580040006cf87fae */ /* 0x000fe2000d92187c */
[----:B------:R-:W-:-:S05]  /*24590*/  ISETP.GE.U32.AND P3, PT, R49, 0x7ffffc95, PT ;  /* 0x7ffffc953100780c */ /* 0x000fca0003f66070 */
[----:B------:R-:W1:Y:S01]  /*245a0*/  LDC R50, c[0x0][0x230] ;  /* 0x00008c00ff327b82 */ /* 0x000e620000000800 */
[----:B------:R-:W-:Y:S02]  /*245b0*/  VIADD R49, R53, 0xfffffd72 ;  /* 0xfffffd7235317836 */ /* 0x000fe40000000000 */
[----:B--2---:R-:W-:-:S05]  /*245c0*/  IMAD.WIDE R78, R183, 0x4, R224 ;  /* 0x00000004b74e7825 */ /* 0x004fca00078e02e0 */
[----:B------:R-:W2:Y:S01]  /*245d0*/  LDC R53, c[0x0][0x230] ;  /* 0x00008c00ff357b82 */ /* 0x000ea20000000800 */
[----:B------:R-:W3:Y:S01]  /*245e0*/  LDL.LU.64 R224, [R1+0x5a8] ;  /* 0x0005a80001e07983 */ /* 0x000ee20000300a00 */
[----:B----4-:R-:W-:Y:S01]  /*245f0*/  IMAD.WIDE R74, R183, 0x4, R166 ;  /* 0x00000004b74a7825 */ /* 0x010fe200078e02a6 */
[----:B------:R-:W-:Y:S02]  /*24600*/  ISETP.GE.U32.AND P1, PT, R48, 0x7ffffc96, PT ;  /* 0x7ffffc963000780c */ /* 0x000fe40003f26070 */
[----:B------:R-:W4:Y:S03]  /*24610*/  LDL.LU.64 R166, [R1+0x5a0] ;  /* 0x0005a00001a67983 */ /* 0x000f260000300a00 */
[----:B------:R-:W2:Y:S01]  /*24620*/  LDC R54, c[0x0][0x230] ;  /* 0x00008c00ff367b82 */ /* 0x000ea20000000800 */
[----:B------:R-:W4:Y:S01]  /*24630*/  LDL.LU.64 R198, [R1+0x500] ;  /* 0x0005000001c67983 */ /* 0x000f220000300a00 */
[----:B------:R-:W-:-:S03]  /*24640*/  IADD3 R48, R57, -0x28d, RZ ;  /* 0xfffffd7339307810 */ /* 0x000fc60007ffe0ff */
[----:B------:R-:W-:Y:S01]  /*24650*/  LDGSTS.E [R248+0x58008], desc[UR60][R106.64], !P4 ;  /* 0x580080006af87fae */ /* 0x000fe2000e12187c */
[----:B------:R-:W-:Y:S02]  /*24660*/  ISETP.GE.U32.AND P4, PT, R48, 0x7ffffcf4, PT ;  /* 0x7ffffcf43000780c */ /* 0x000fe40003f86070 */
[----:B------:R-:W2:Y:S01]  /*24670*/  LDC R57, c[0x0][0x230] ;  /* 0x00008c00ff397b82 */ /* 0x000ea20000000800 */
[----:B------:R-:W-:Y:S01]  /*24680*/  VIADD R48, R55, 0xfffffd71 ;  /* 0xfffffd7137307836 */ /* 0x000fe20000000000 */
[----:B------:R-:W-:Y:S04]  /*24690*/  LDGSTS.E [R248+0x5800c], desc[UR60][R104.64], !P2 ;  /* 0x5800c00068f87fae */ /* 0x000fe8000d12187c */
[----:B------:R-:W-:Y:S01]  /*246a0*/  LDGSTS.E [R248+0x5c000], desc[UR60][R102.64], !P0 ;  /* 0x5c00000066f87fae */ /* 0x000fe2000c12187c */
[----:B------:R-:W-:Y:S01]  /*246b0*/  ISETP.GE.U32.AND P0, PT, R48, 0x7ffffcf2, PT ;  /* 0x7ffffcf23000780c */ /* 0x000fe20003f06070 */
[----:B------:R-:W2:Y:S01]  /*246c0*/  LDC R55, c[0x0][0x230] ;  /* 0x00008c00ff377b82 */ /* 0x000ea20000000800 */
[----:B------:R-:W-:Y:S01]  /*246d0*/  IADD3 R48, R51, -0x2ad, RZ ;  /* 0xfffffd5333307810 */ /* 0x000fe20007ffe0ff */
[----:B------:R-:W-:Y:S01]  /*246e0*/  LDGSTS.E [R248+0x5c004], desc[UR60][R100.64], !P5 ;  /* 0x5c00400064f87fae */ /* 0x000fe2000e92187c */
[----:B------:R-:W-:Y:S01]  /*246f0*/  ISETP.GE.U32.AND P2, PT, R49, 0x7ffffcf3, PT ;  /* 0x7ffffcf33100780c */ /* 0x000fe20003f46070 */
[----:B-1----:R-:W-:-:S02]  /*24700*/  VIADD R49, R52, 0xfffffd70 ;  /* 0xfffffd7034317836 */ /* 0x002fc40000000000 */
[----:B------:R-:W-:Y:S01]  /*24710*/  LDGSTS.E [R248+0x5c008], desc[UR60][R98.64], !P1 ;  /* 0x5c00800062f87fae */ /* 0x000fe2000c92187c */
[----:B------:R-:W-:Y:S01]  /*24720*/  ISETP.GE.U32.AND P1, PT, R48, 0x7ffffcd4, PT ;  /* 0x7ffffcd43000780c */ /* 0x000fe20003f26070 */
[----:B------:R-:W-:Y:S01]  /*24730*/  VIADD R48, R50, 0xfffffd52 ;  /* 0xfffffd5232307836 */ /* 0x000fe20000000000 */
[----:B------:R-:W1:Y:S01]  /*24740*/  LDC R56, c[0x0][0x230] ;  /* 0x00008c00ff387b82 */ /* 0x000e620000000800 */
[----:B------:R-:W-:Y:S01]  /*24750*/  LDGSTS.E [R248+0x5c00c], desc[UR60][R96.64], !P3 ;  /* 0x5c00c00060f87fae */ /* 0x000fe2000d92187c */
[----:B------:R-:W-:Y:S01]  /*24760*/  ISETP.GE.U32.AND P5, PT, R49, 0x7ffffcf1, PT ;  /* 0x7ffffcf13100780c */ /* 0x000fe20003fa6070 */
[----:B------:R-:W-:Y:S01]  /*24770*/  VIADD R49, R58, 0xfffffd51 ;  /* 0xfffffd513a317836 */ /* 0x000fe20000000000 */
[----:B------:R-:W-:Y:S01]  /*24780*/  ISETP.GE.U32.AND P3, PT, R48, 0x7ffffcd3, PT ;  /* 0x7ffffcd33000780c */ /* 0x000fe20003f66070 */
[----:B--2---:R-:W-:Y:S01]  /*24790*/  VIADD R48, R53, 0xfffffd50 ;  /* 0xfffffd5035307836 */ /* 0x004fe20000000000 */
[----:B------:R-:W-:Y:S02]  /*247a0*/  LDGSTS.E [R249+0x50000], desc[UR60][R156.64], !P4 ;  /* 0x500000009cf97fae */ /* 0x000fe4000e12187c */
[----:B------:R-:W2:Y:S01]  /*247b0*/  LDC R52, c[0x0][0x230] ;  /* 0x00008c00ff347b82 */ /* 0x000ea20000000800 */
[----:B------:R-:W-:Y:S01]  /*247c0*/  ISETP.GE.U32.AND P4, PT, R49, 0x7ffffcd2, PT ;  /* 0x7ffffcd23100780c */ /* 0x000fe20003f86070 */
[----:B------:R-:W-:Y:S01]  /*247d0*/  LDGSTS.E [R249+0x50004], desc[UR60][R160.64], !P2 ;  /* 0x50004000a0f97fae */ /* 0x000fe2000d12187c */
[----:B------:R-:W-:-:S03]  /*247e0*/  IADD3 R49, R57, -0x2cd, RZ ;  /* 0xfffffd3339317810 */ /* 0x000fc60007ffe0ff */
[----:B------:R-:W-:Y:S02]  /*247f0*/  LDGSTS.E [R249+0x50008], desc[UR60][R158.64], !P0 ;  /* 0x500080009ef97fae */ /* 0x000fe4000c12187c */
[----:B------:R-:W2:Y:S01]  /*24800*/  LDC R53, c[0x0][0x230] ;  /* 0x00008c00ff357b82 */ /* 0x000ea20000000800 */
[----:B------:R-:W-:Y:S01]  /*24810*/  ISETP.GE.U32.AND P0, PT, R49, 0x7ffffcb4, PT ;  /* 0x7ffffcb43100780c */ /* 0x000fe20003f06070 */
[----:B------:R-:W-:Y:S01]  /*24820*/  VIADD R49, R54, 0xfffffd31 ;  /* 0xfffffd3136317836 */ /* 0x000fe20000000000 */
[----:B------:R-:W-:-:S05]  /*24830*/  ISETP.GE.U32.AND P2, PT, R48, 0x7ffffcd1, PT ;  /* 0x7ffffcd13000780c */ /* 0x000fca0003f46070 */
[----:B------:R-:W3:Y:S01]  /*24840*/  LDC R50, c[0x0][0x230] ;  /* 0x00008c00ff327b82 */ /* 0x000ee20000000800 */
[----:B------:R-:W-:Y:S01]  /*24850*/  VIADD R48, R55, 0xfffffd32 ;  /* 0xfffffd3237307836 */ /* 0x000fe20000000000 */
[----:B------:R-:W-:Y:S06]  /*24860*/  LDGSTS.E [R249+0x5000c], desc[UR60][R180.64], !P5 ;  /* 0x5000c000b4f97fae */ /* 0x000fec000e92187c */
[----:B------:R-:W3:Y:S01]  /*24870*/  LDC R51, c[0x0][0x230] ;  /* 0x00008c00ff337b82 */ /* 0x000ee20000000800 */
[----:B------:R-:W-:Y:S01]  /*24880*/  ISETP.GE.U32.AND P5, PT, R48, 0x7ffffcb3, PT ;  /* 0x7ffffcb33000780c */ /* 0x000fe20003fa6070 */
[----:B-1----:R-:W-:Y:S01]  /*24890*/  VIADD R48, R56, 0xfffffd30 ;  /* 0xfffffd3038307836 */ /* 0x002fe20000000000 */
[----:B------:R-:W-:Y:S05]  /*248a0*/  LDGSTS.E [R249+0x54000], desc[UR60][R94.64], !P1 ;  /* 0x540000005ef97fae */ /* 0x000fea000c92187c */
[----:B------:R-:W1:Y:S01]  /*248b0*/  LDC R54, c[0x0][0x230] ;  /* 0x00008c00ff367b82 */ /* 0x000e620000000800 */
[----:B------:R-:W-:Y:S01]  /*248c0*/  LDGSTS.E [R249+0x54004], desc[UR60][R92.64], !P3 ;  /* 0x540040005cf97fae */ /* 0x000fe2000d92187c */
[----:B------:R-:W-:-:S06]  /*248d0*/  ISETP.GE.U32.AND P3, PT, R48, 0x7ffffcb1, PT ;  /* 0x7ffffcb13000780c */ /* 0x000fcc0003f66070 */
[----:B------:R-:W1:Y:S01]  /*248e0*/  LDC R55, c[0x0][0x230] ;  /* 0x00008c00ff377b82 */ /* 0x000e620000000800 */
[----:B------:R-:W-:Y:S01]  /*248f0*/  ISETP.GE.U32.AND P1, PT, R49, 0x7ffffcb2, PT ;  /* 0x7ffffcb23100780c */ /* 0x000fe20003f26070 */
[----:B--2---:R-:W-:Y:S01]  /*24900*/  VIADD R48, R52, 0xfffffd12 ;  /* 0xfffffd1234307836 */ /* 0x004fe20000000000 */
[----:B------:R-:W-:Y:S01]  /*24910*/  IADD3 R49, R53, -0x2ed, RZ ;  /* 0xfffffd1335317810 */ /* 0x000fe20007ffe0ff */
[----:B------:R-:W-:Y:S04]  /*24920*/  LDGSTS.E [R249+0x54008], desc[UR60][R90.64], !P4 ;  /* 0x540080005af97fae */ /* 0x000fe8000e12187c */
[----:B------:R-:W2:Y:S01]  /*24930*/  LDC R53, c[0x0][0x230] ;  /* 0x00008c00ff357b82 */ /* 0x000ea20000000800 */
[----:B------:R-:W-:Y:S01]  /*24940*/  LDGSTS.E [R249+0x5400c], desc[UR60][R88.64], !P2 ;  /* 0x5400c00058f97fae */ /* 0x000fe2000d12187c */
[----:B------:R-:W-:Y:S01]  /*24950*/  ISETP.GE.U32.AND P2, PT, R48, 0x7ffffc93, PT ;  /* 0x7ffffc933000780c */ /* 0x000fe20003f46070 */
[----:B---3--:R-:W-:-:S02]  /*24960*/  VIADD R48, R50, 0xfffffd10 ;  /* 0xfffffd1032307836 */ /* 0x008fc40000000000 */
[----:B------:R-:W-:Y:S03]  /*24970*/  LDGSTS.E [R249+0x58000], desc[UR60][R86.64], !P0 ;  /* 0x5800000056f97fae */ /* 0x000fe6000c12187c */
[----:B------:R-:W3:Y:S01]  /*24980*/  LDC R56, c[0x0][0x230] ;  /* 0x00008c00ff387b82 */ /* 0x000ee20000000800 */
[----:B------:R-:W-:Y:S01]  /*24990*/  LDGSTS.E [R249+0x58004], desc[UR60][R84.64], !P5 ;  /* 0x5800400054f97fae */ /* 0x000fe2000e92187c */
[----:B------:R-:W-:Y:S01]  /*249a0*/  ISETP.GE.U32.AND P4, PT, R49, 0x7ffffc94, PT ;  /* 0x7ffffc943100780c */ /* 0x000fe20003f86070 */
[----:B------:R-:W-:Y:S01]  /*249b0*/  IMAD.WIDE R72, R183, 0x4, R162 ;  /* 0x00000004b7487825 */ /* 0x000fe200078e02a2 */
[----:B------:R-:W-:Y:S01]  /*249c0*/  ISETP.GE.U32.AND P5, PT, R48, 0x7ffffc91, PT ;  /* 0x7ffffc913000780c */ /* 0x000fe20003fa6070 */
[----:B------:R-:W-:Y:S03]  /*249d0*/  LDGSTS.E [R249+0x58008], desc[UR60][R82.64], !P1 ;  /* 0x5800800052f97fae */ /* 0x000fe6000c92187c */
[----:B------:R-:W3:Y:S01]  /*249e0*/  LDC R52, c[0x0][0x230] ;  /* 0x00008c00ff347b82 */ /* 0x000ee20000000800 */
[----:B------:R-:W-:Y:S01]  /*249f0*/  VIADD R49, R51, 0xfffffd11 ;  /* 0xfffffd1133317836 */ /* 0x000fe20000000000 */
[----:B-1----:R-:W-:Y:S01]  /*24a00*/  IADD3 R48, R54, -0x291, RZ ;  /* 0xfffffd6f36307810 */ /* 0x002fe20007ffe0ff */
[----:B------:R-:W-:Y:S01]  /*24a10*/  IMAD.WIDE R162, R183, 0x4, R222 ;  /* 0x00000004b7a27825 */ /* 0x000fe200078e02de */
[----:B------:R-:W-:Y:S04]  /*24a20*/  LDGSTS.E [R249+0x5800c], desc[UR60][R80.64], !P3 ;  /* 0x5800c00050f97fae */ /* 0x000fe8000d92187c */
[----:B------:R-:W1:Y:S01]  /*24a30*/  LDC R50, c[0x0][0x230] ;  /* 0x00008c00ff327b82 */ /* 0x000e620000000800 */
[----:B------:R-:W4:Y:S01]  /*24a40*/  LDL.LU.64 R222, [R1+0x4f8] ;  /* 0x0004f80001de7983 */ /* 0x000f220000300a00 */
[----:B------:R-:W-:Y:S01]  /*24a50*/  ISETP.GE.U32.AND P0, PT, R49, 0x7ffffc92, PT ;  /* 0x7ffffc923100780c */ /* 0x000fe20003f06070 */
[----:B------:R-:W-:-:S05]  /*24a60*/  VIADD R49, R55, 0xfffffd6e ;  /* 0xfffffd6e37317836 */ /* 0x000fca0000000000 */
[----:B------:R-:W1:Y:S01]  /*24a70*/  LDC R54, c[0x0][0x230] ;  /* 0x00008c00ff367b82 */ /* 0x000e620000000800 */
[----:B------:R-:W-:Y:S01]  /*24a80*/  STL.64 [R1+0xb40], R248 ;  /* 0x000b40f801007387 */ /* 0x000fe20000100a00 */
[----:B------:R-:W-:-:S03]  /*24a90*/  IMAD.WIDE R76, R183, 0x4, R168 ;  /* 0x00000004b74c7825 */ /* 0x000fc600078e02a8 */
[----:B------:R-:W-:Y:S03]  /*24aa0*/  STL.64 [R1+0xb48], R162 ;  /* 0x000b48a201007387 */ /* 0x000fe60000100a00 */
[----:B------:R-:W1:Y:S01]  /*24ab0*/  LDC R51, c[0x0][0x230] ;  /* 0x00008c00ff337b82 */ /* 0x000e620000000800 */
[----:B------:R-:W4:Y:S01]  /*24ac0*/  LDL.LU.64 R10, [R1+0x4f0] ;  /* 0x0004f000010a7983 */ /* 0x000f220000300a00 */
[----:B------:R-:W-:-:S03]  /*24ad0*/  ISETP.GE.U32.AND P1, PT, R48, 0x7ffffcf0, PT ;  /* 0x7ffffcf03000780c */ /* 0x000fc60003f26070 */
[----:B------:R-:W-:Y:S03]  /*24ae0*/  LDGSTS.E [R249+0x5c000], desc[UR60][R78.64], !P4 ;  /* 0x5c0000004ef97fae */ /* 0x000fe6000e12187c */
[----:B------:R-:W1:Y:S01]  /*24af0*/  LDC R55, c[0x0][0x230] ;  /* 0x00008c00ff377b82 */ /* 0x000e620000000800 */
[----:B--2---:R-:W-:Y:S01]  /*24b00*/  VIADD R48, R53, 0xfffffd6d ;  /* 0xfffffd6d35307836 */ /* 0x004fe20000000000 */
[----:B------:R-:W-:Y:S01]  /*24b10*/  ISETP.GE.U32.AND P3, PT, R49, 0x7ffffcef, PT ;  /* 0x7ffffcef3100780c */ /* 0x000fe20003f66070 */
[----:B---3--:R-:W-:Y:S01]  /*24b20*/  VIADD R49, R56, 0xfffffd6c ;  /* 0xfffffd6c38317836 */ /* 0x008fe20000000000 */
[----:B------:R-:W-:Y:S02]  /*24b30*/  LDGSTS.E [R249+0x5c004], desc[UR60][R76.64], !P2 ;  /* 0x5c0040004cf97fae */ /* 0x000fe4000d12187c */
[----:B------:R-:W-:Y:S02]  /*24b40*/  ISETP.GE.U32.AND P4, PT, R48, 0x7ffffcee, PT ;  /* 0x7ffffcee3000780c */ /* 0x000fe40003f86070 */
[----:B------:R-:W-:Y:S01]  /*24b50*/  IADD3 R48, R52, -0x2b1, RZ ;  /* 0xfffffd4f34307810 */ /* 0x000fe20007ffe0ff */
[----:B------:R-:W-:Y:S01]  /*24b60*/  LDGSTS.E [R249+0x5c008], desc[UR60][R74.64], !P0 ;  /* 0x5c0080004af97fae */ /* 0x000fe2000c12187c */
[----:B------:R-:W-:Y:S01]  /*24b70*/  ISETP.GE.U32.AND P2, PT, R49, 0x7ffffced, PT ;  /* 0x7ffffced3100780c */ /* 0x000fe20003f46070 */
[----:B------:R-:W-:Y:S01]  /*24b80*/  IMAD.WIDE R164, R183, 0x4, R164 ;  /* 0x00000004b7a47825 */ /* 0x000fe200078e02a4 */
[----:B------:R-:W-:Y:S01]  /*24b90*/  ISETP.GE.U32.AND P0, PT, R48, 0x7ffffcd0, PT ;  /* 0x7ffffcd03000780c */ /* 0x000fe20003f06070 */
[----:B------:R-:W-:Y:S01]  /*24ba0*/  LDGSTS.E [R249+0x5c00c], desc[UR60][R72.64], !P5 ;  /* 0x5c00c00048f97fae */ /* 0x000fe2000e92187c */
[----:B------:R-:W2:Y:S01]  /*24bb0*/  LDC R52, c[0x0][0x230] ;  /* 0x00008c00ff347b82 */ /* 0x000ea20000000800 */
[----:B-1----:R-:W-:-:S02]  /*24bc0*/  VIADD R49, R50, 0xfffffd4e ;  /* 0xfffffd4e32317836 */ /* 0x002fc40000000000 */
[----:B------:R-:W-:Y:S01]  /*24bd0*/  VIADD R48, R54, 0xfffffd4d ;  /* 0xfffffd4d36307836 */ /* 0x000fe20000000000 */
[----:B------:R-:W-:Y:S02]  /*24be0*/  LDGSTS.E [R245+0x50000], desc[UR60][R162.64], !P1 ;  /* 0x50000000a2f57fae */ /* 0x000fe4000c92187c */
[----:B------:R-:W-:Y:S01]  /*24bf0*/  ISETP.GE.U32.AND P5, PT, R49, 0x7ffffccf, PT ;  /* 0x7ffffccf3100780c */ /* 0x000fe20003fa6070 */
[----:B------:R-:W-:Y:S01]  /*24c00*/  VIADD R49, R51, 0xfffffd4c ;  /* 0xfffffd4c33317836 */ /* 0x000fe20000000000 */
[----:B------:R-:W-:Y:S01]  /*24c10*/  ISETP.GE.U32.AND P1, PT, R48, 0x7ffffcce, PT ;  /* 0x7ffffcce3000780c */ /* 0x000fe20003f26070 */
[----:B------:R-:W-:Y:S01]  /*24c20*/  LDGSTS.E [R245+0x50004], desc[UR60][R164.64], !P3 ;  /* 0x50004000a4f57fae */ /* 0x000fe2000d92187c */
[----:B------:R-:W-:Y:S01]  /*24c30*/  IADD3 R48, R55, -0x2d1, RZ ;  /* 0xfffffd2f37307810 */ /* 0x000fe20007ffe0ff */
[----:B------:R-:W1:Y:S01]  /*24c40*/  LDC R53, c[0x0][0x230] ;  /* 0x00008c00ff357b82 */ /* 0x000e620000000800 */
[----:B------:R-:W-:-:S07]  /*24c50*/  ISETP.GE.U32.AND P3, PT, R49, 0x7ffffccd, PT ;  /* 0x7ffffccd3100780c */ /* 0x000fce0003f66070 */
[----:B------:R-:W3:Y:S08]  /*24c60*/  LDC R54, c[0x0][0x230] ;  /* 0x00008c00ff367b82 */ /* 0x000ef00000000800 */
[----:B------:R-:W3:Y:S08]  /*24c70*/  LDC R56, c[0x0][0x230] ;  /* 0x00008c00ff387b82 */ /* 0x000ef00000000800 */
[----:B------:R-:W3:Y:S01]  /*24c80*/  LDC R57, c[0x0][0x230] ;  /* 0x00008c00ff397b82 */ /* 0x000ee20000000800 */
[----:B------:R-:W-:-:S02]  /*24c90*/  IMAD.WIDE R168, R183, 0x4, R224 ;  /* 0x00000004b7a87825 */ /* 0x000fc400078e02e0 */
[----:B------:R-:W3:Y:S04]  /*24ca0*/  LDL.LU.64 R224, [R1+0x4e8] ;  /* 0x0004e80001e07983 */ /* 0x000ee80000300a00 */
[----:B------:R-:W3:Y:S04]  /*24cb0*/  LDL.LU.64 R196, [R1+0x488] ;  /* 0x0004880001c47983 */ /* 0x000ee80000300a00 */
[----:B------:R-:W-:Y:S04]  /*24cc0*/  STL.64 [R1+0xb50], R164 ;  /* 0x000b50a401007387 */ /* 0x000fe80000100a00 */
[----:B------:R-:W-:Y:S04]  /*24cd0*/  STL.64 [R1+0xb58], R168 ;  /* 0x000b58a801007387 */ /* 0x000fe80000100a00 */
[----:B------:R-:W3:Y:S04]  /*24ce0*/  LDL.LU.64 R170, [R1+0x480] ;  /* 0x0004800001aa7983 */ /* 0x000ee80000300a00 */
[----:B------:R-:W-:Y:S01]  /*24cf0*/  LDGSTS.E [R245+0x50008], desc[UR60][R168.64], !P4 ;  /* 0x50008000a8f57fae */ /* 0x000fe2000e12187c */
[----:B------:R-:W-:Y:S01]  /*24d00*/  ISETP.GE.U32.AND P4, PT, R48, 0x7ffffcb0, PT ;  /* 0x7ffffcb03000780c */ /* 0x000fe20003f86070 */
[----:B----4-:R-:W-:-:S02]  /*24d10*/  IMAD.WIDE R48, R183, 0x4, R198 ;  /* 0x00000004b7307825 */ /* 0x010fc400078e02c6 */
[----:B------:R-:W4:Y:S02]  /*24d20*/  LDL.LU.64 R198, [R1+0x478] ;  /* 0x0004780001c67983 */ /* 0x000f240000300a00 */
[----:B------:R-:W-:-:S04]  /*24d30*/  IMAD.WIDE R166, R183, 0x4, R166 ;  /* 0x00000004b7a67825 */ /* 0x000fc800078e02a6 */
[----:B--2---:R-:W-:Y:S01]  /*24d40*/  VIADD R51, R52, 0xfffffd2e ;  /* 0xfffffd2e34337836 */ /* 0x004fe20000000000 */
[----:B------:R-:W-:Y:S01]  /*24d50*/  LDGSTS.E [R245+0x5000c], desc[UR60][R166.64], !P2 ;  /* 0x5000c000a6f57fae */ /* 0x000fe2000d12187c */
[----:B-1----:R-:W-:-:S03]  /*24d60*/  VIADD R50, R53, 0xfffffd2d ;  /* 0xfffffd2d35327836 */ /* 0x002fc60000000000 */
[----:B------:R-:W-:Y:S01]  /*24d70*/  LDGSTS.E [R245+0x54000], desc[UR60][R48.64], !P0 ;  /* 0x5400000030f57fae */ /* 0x000fe2000c12187c */
[----:B------:R-:W-:Y:S02]  /*24d80*/  ISETP.GE.U32.AND P2, PT, R51, 0x7ffffcaf, PT ;  /* 0x7ffffcaf3300780c */ /* 0x000fe40003f46070 */
[----:B------:R-:W-:Y:S01]  /*24d90*/  ISETP.GE.U32.AND P0, PT, R50, 0x7ffffcae, PT ;  /* 0x7ffffcae3200780c */ /* 0x000fe20003f06070 */
[----:B------:R-:W-:Y:S01]  /*24da0*/  STL.64 [R1+0xb60], R166 ;  /* 0x000b60a601007387 */ /* 0x000fe20000100a00 */
[----:B---3--:R-:W-:Y:S01]  /*24db0*/  VIADD R54, R54, 0xfffffd2c ;  /* 0xfffffd2c36367836 */ /* 0x008fe20000000000 */
[----:B------:R-:W-:Y:S01]  /*24dc0*/  IADD3 R57, R57, -0x2f1, RZ ;  /* 0xfffffd0f39397810 */ /* 0x000fe20007ffe0ff */
[----:B------:R-:W-:Y:S02]  /*24dd0*/  VIADD R56, R56, 0xfffffd0e ;  /* 0xfffffd0e38387836 */ /* 0x000fe40000000000 */
[C---:B------:R-:W-:Y:S02]  /*24de0*/  IMAD.WIDE R50, R183.reuse, 0x4, R222 ;  /* 0x00000004b7327825 */ /* 0x040fe400078e02de */
[----:B------:R-:W2:Y:S04]  /*24df0*/  LDL.LU.64 R222, [R1+0x470] ;  /* 0x0004700001de7983 */ /* 0x000ea80000300a00 */
[----:B------:R-:W-:Y:S01]  /*24e00*/  LDGSTS.E [R245+0x54004], desc[UR60][R50.64], !P5 ;  /* 0x5400400032f57fae */ /* 0x000fe2000e92187c */
[----:B------:R-:W-:Y:S01]  /*24e10*/  ISETP.GE.U32.AND P5, PT, R54, 0x7ffffcad, PT ;  /* 0x7ffffcad3600780c */ /* 0x000fe20003fa6070 */
[----:B------:R-:W-:-:S05]  /*24e20*/  IMAD.WIDE R52, R183, 0x4, R10 ;  /* 0x00000004b7347825 */ /* 0x000fca00078e020a */
[----:B------:R-:W-:Y:S01]  /*24e30*/  LDGSTS.E [R245+0x54008], desc[UR60][R52.64], !P1 ;  /* 0x5400800034f57fae */ /* 0x000fe2000c92187c */
[----:B------:R-:W-:Y:S01]  /*24e40*/  ISETP.GE.U32.AND P1, PT, R57, 0x7ffffc90, PT ;  /* 0x7ffffc903900780c */ /* 0x000fe20003f26070 */
[C---:B------:R-:W-:Y:S02]  /*24e50*/  IMAD.WIDE R54, R183.reuse, 0x4, R224 ;  /* 0x00000004b7367825 */ /* 0x040fe400078e02e0 */
[----:B------:R-:W3:Y:S04]  /*24e60*/  LDL.LU.64 R224, [R1+0x400] ;  /* 0x0004000001e07983 */ /* 0x000ee80000300a00 */
[----:B------:R-:W-:Y:S01]  /*24e70*/  LDGSTS.E [R245+0x5400c], desc[UR60][R54.64], !P3 ;  /* 0x5400c00036f57fae */ /* 0x000fe2000d92187c */
[----:B------:R-:W-:Y:S01]  /*24e80*/  ISETP.GE.U32.AND P3, PT, R56, 0x7ffffc8f, PT ;  /* 0x7ffffc8f3800780c */ /* 0x000fe20003f66070 */
[----:B------:R-:W-:-:S02]  /*24e90*/  IMAD.WIDE R56, R183, 0x4, R196 ;  /* 0x00000004b7387825 */ /* 0x000fc400078e02c4 */
[----:B------:R-:W3:Y:S04]  /*24ea0*/  LDL.LU.64 R10, [R1+0x3f8] ;  /* 0x0003f800010a7983 */ /* 0x000ee80000300a00 */
[----:B------:R-:W3:Y:S04]  /*24eb0*/  LDL.LU.64 R194, [R1+0x3e8] ;  /* 0x0003e80001c27983 */ /* 0x000ee80000300a00 */
[----:B------:R-:W3:Y:S01]  /*24ec0*/  LDL.LU.64 R196, [R1+0x3b0] ;  /* 0x0003b00001c47983 */ /* 0x000ee20000300a00 */
[----:B------:R-:W-:Y:S02]  /*24ed0*/  IMAD.WIDE R58, R183, 0x4, R170 ;  /* 0x00000004b73a7825 */ /* 0x000fe400078e02aa */
[----:B------:R-:W1:Y:S01]  /*24ee0*/  LDC R170, c[0x0][0x230] ;  /* 0x00008c00ffaa7b82 */ /* 0x000e620000000800 */
[----:B------:R-:W-:Y:S01]  /*24ef0*/  LDGSTS.E [R245+0x58000], desc[UR60][R56.64], !P4 ;  /* 0x5800000038f57fae */ /* 0x000fe2000e12187c */
[----:B------:R-:W-:-:S03]  /*24f00*/  ISETP.GE.U32.AND P4, PT, R61, 0x7ffffc8e, PT ;  /* 0x7ffffc8e3d00780c */ /* 0x000fc60003f86070 */
[----:B------:R-:W-:Y:S01]  /*24f10*/  LDGSTS.E [R245+0x58004], desc[UR60][R58.64], !P2 ;  /* 0x580040003af57fae */ /* 0x000fe2000d12187c */
[----:B------:R-:W-:Y:S01]  /*24f20*/  ISETP.GE.U32.AND P2, PT, R60, 0x7ffffc8d, PT ;  /* 0x7ffffc8d3c00780c */ /* 0x000fe20003f46070 */
[----:B----4-:R-:W-:Y:S01]  /*24f30*/  IMAD.WIDE R60, R183, 0x4, R198 ;  /* 0x00000004b73c7825 */ /* 0x010fe200078e02c6 */
[----:B------:R-:W4:Y:S01]  /*24f40*/  LDC R171, c[0x0][0x230] ;  /* 0x00008c00ffab7b82 */ /* 0x000f220000000800 */
[----:B------:R-:W3:Y:S04]  /*24f50*/  LDL.LU.64 R198, [R1+0x598] ;  /* 0x0005980001c67983 */ /* 0x000ee80000300a00 */
[----:B------:R-:W-:Y:S01]  /*24f60*/  LDGSTS.E [R245+0x58008], desc[UR60][R60.64], !P0 ;  /* 0x580080003cf57fae */ /* 0x000fe2000c12187c */
[----:B------:R-:W-:Y:S01]  /*24f70*/  ISETP.GE.U32.AND P0, PT, R65, 0x7ffffcec, PT ;  /* 0x7ffffcec4100780c */ /* 0x000fe20003f06070 */
[----:B-1----:R-:W-:Y:S01]  /*24f80*/  VIADD R170, R170, 0xfffffd4a ;  /* 0xfffffd4aaaaa7836 */ /* 0x002fe20000000000 */
[----:B----4-:R-:W-:Y:S01]  /*24f90*/  IADD3 R171, R171, -0x2b5, RZ ;  /* 0xfffffd4babab7810 */ /* 0x010fe20007ffe0ff */
[----:B--2---:R-:W-:-:S02]  /*24fa0*/  IMAD.WIDE R62, R183, 0x4, R222 ;  /* 0x00000004b73e7825 */ /* 0x004fc400078e02de */
[----:B------:R-:W2:Y:S04]  /*24fb0*/  LDL.LU.64 R222, [R1+0x590] ;  /* 0x0005900001de7983 */ /* 0x000ea80000300a00 */
[----:B------:R-:W-:Y:S01]  /*24fc0*/  LDGSTS.E [R245+0x5800c], desc[UR60][R62.64], !P5 ;  /* 0x5800c0003ef57fae */ /* 0x000fe2000e92187c */
[----:B------:R-:W-:Y:S01]  /*24fd0*/  ISETP.GE.U32.AND P5, PT, R64, 0x7ffffceb, PT ;  /* 0x7ffffceb4000780c */ /* 0x000fe20003fa6070 */
[C---:B---3--:R-:W-:Y:S02]  /*24fe0*/  IMAD.WIDE R64, R183.reuse, 0x4, R224 ;  /* 0x00000004b7407825 */ /* 0x048fe400078e02e0 */
[----:B------:R-:W3:Y:S04]  /*24ff0*/  LDL.LU.64 R224, [R1+0x588] ;  /* 0x0005880001e07983 */ /* 0x000ee80000300a00 */
[----:B------:R-:W4:Y:S01]  /*25000*/  LDL.LU.64 R190, [R1+0x580] ;  /* 0x0005800001be7983 */ /* 0x000f220000300a00 */
[----:B------:R-:W-:-:S03]  /*25010*/  IMAD.WIDE R66, R183, 0x4, R10 ;  /* 0x00000004b7427825 */ /* 0x000fc600078e020a */
[----:B------:R-:W-:Y:S01]  /*25020*/  LDGSTS.E [R245+0x5c000], desc[UR60][R64.64], !P1 ;  /* 0x5c00000040f57fae */ /* 0x000fe2000c92187c */
[----:B------:R-:W-:-:S03]  /*25030*/  IMAD.WIDE R70, R183, 0x4, R196 ;  /* 0x00000004b7467825 */ /* 0x000fc600078e02c4 */
[----:B------:R-:W-:Y:S01]  /*25040*/  LDGSTS.E [R245+0x5c004], desc[UR60][R66.64], !P3 ;  /* 0x5c00400042f57fae */ /* 0x000fe2000d92187c */
[----:B------:R-:W1:Y:S03]  /*25050*/  LDC R10, c[0x0][0x230] ;  /* 0x00008c00ff0a7b82 */ /* 0x000e660000000800 */
[----:B------:R-:W4:Y:S04]  /*25060*/  LDL.LU.64 R196, [R1+0x4e0] ;  /* 0x0004e00001c47983 */ /* 0x000f280000300a00 */
[----:B------:R-:W4:Y:S01]  /*25070*/  LDL.LU.64 R192, [R1+0x4d8] ;  /* 0x0004d80001c07983 */ /* 0x000f220000300a00 */
[----:B------:R-:W-:Y:S02]  /*25080*/  ISETP.GE.U32.AND P1, PT, R69, 0x7ffffcea, PT ;  /* 0x7ffffcea4500780c */ /* 0x000fe40003f26070 */
[----:B------:R-:W-:Y:S01]  /*25090*/  ISETP.GE.U32.AND P3, PT, R68, 0x7ffffce9, PT ;  /* 0x7ffffce94400780c */ /* 0x000fe20003f66070 */
[----:B------:R-:W-:-:S02]  /*250a0*/  IMAD.WIDE R68, R183, 0x4, R194 ;  /* 0x00000004b7447825 */ /* 0x000fc400078e02c2 */
[----:B------:R-:W4:Y:S04]  /*250b0*/  LDL.LU.64 R194, [R1+0x4d0] ;  /* 0x0004d00001c27983 */ /* 0x000f280000300a00 */
[----:B------:R-:W-:Y:S01]  /*250c0*/  LDGSTS.E [R245+0x5c008], desc[UR60][R68.64], !P4 ;  /* 0x5c00800044f57fae */ /* 0x000fe2000e12187c */
[----:B------:R-:W-:-:S03]  /*250d0*/  ISETP.GE.U32.AND P4, PT, R171, 0x7ffffccc, PT ;  /* 0x7ffffcccab00780c */ /* 0x000fc60003f86070 */
[----:B------:R-:W-:Y:S01]  /*250e0*/  LDGSTS.E [R245+0x5c00c], desc[UR60][R70.64], !P2 ;  /* 0x5c00c00046f57fae */ /* 0x000fe2000d12187c */
[----:B------:R-:W-:Y:S01]  /*250f0*/  ISETP.GE.U32.AND P2, PT, R170, 0x7ffffccb, PT ;  /* 0x7ffffccbaa00780c */ /* 0x000fe20003f46070 */
[----:B------:R-:W-:-:S05]  /*25100*/  IMAD.WIDE R170, R183, 0x4, R198 ;  /* 0x00000004b7aa7825 */ /* 0x000fca00078e02c6 */
[----:B------:R-:W-:Y:S04]  /*25110*/  STL.64 [R1+0xb68], R170 ;  /* 0x000b68aa01007387 */ /* 0x000fe80000100a00 */
[----:B------:R-:W4:Y:S04]  /*25120*/  LDL.LU.64 R198, [R1+0x4b0] ;  /* 0x0004b00001c67983 */ /* 0x000f280000300a00 */
[----:B------:R-:W-:Y:S01]  /*25130*/  LDGSTS.E [R244+0x50000], desc[UR60][R170.64], !P0 ;  /* 0x50000000aaf47fae */ /* 0x000fe2000c12187c */
[----:B------:R-:W-:Y:S02]  /*25140*/  ISETP.GE.U32.AND P0, PT, R184, 0x7ffffcca, PT ;  /* 0x7ffffccab800780c */ /* 0x000fe40003f06070 */
[----:B-1----:R-:W-:-:S02]  /*25150*/  IADD3 R184, R10, -0x2d5, RZ ;  /* 0xfffffd2b0ab87810 */ /* 0x002fc40007ffe0ff */
[----:B------:R-:W4:Y:S01]  /*25160*/  LDL.LU.64 R10, [R1+0x468] ;  /* 0x00046800010a7983 */ /* 0x000f220000300a00 */
[----:B--2---:R-:W-:-:S05]  /*25170*/  IMAD.WIDE R222, R183, 0x4, R222 ;  /* 0x00000004b7de7825 */ /* 0x004fca00078e02de */
[----:B------:R-:W-:Y:S04]  /*25180*/  STL.64 [R1+0xb70], R222 ;  /* 0x000b70de01007387 */ /* 0x000fe80000100a00 */
[----:B------:R-:W-:Y:S01]  /*25190*/  LDGSTS.E [R244+0x50004], desc[UR60][R222.64], !P5 ;  /* 0x50004000def47fae */ /* 0x000fe2000e92187c */
[----:B------:R-:W-:Y:S01]  /*251a0*/  ISETP.GE.U32.AND P5, PT, R239, 0x7ffffcc9, PT ;  /* 0x7ffffcc9ef00780c */ /* 0x000fe20003fa6070 */
[----:B------:R-:W-:Y:S02]  /*251b0*/  VIADD R239, R14, 0xfffffd2a ;  /* 0xfffffd2a0eef7836 */ /* 0x000fe40000000000 */
[----:B------:R-:W1:Y:S01]  /*251c0*/  LDC R14, c[0x0][0x230] ;  /* 0x00008c00ff0e7b82 */ /* 0x000e620000000800 */
[----:B---3--:R-:W-:-:S04]  /*251d0*/  IMAD.WIDE R224, R183, 0x4, R224 ;  /* 0x00000004b7e07825 */ /* 0x008fc800078e02e0 */
[C---:B----4-:R-:W-:Y:S01]  /*251e0*/  IMAD.WIDE R20, R183.reuse, 0x4, R190 ;  /* 0x00000004b7147825 */ /* 0x050fe200078e02be */
[----:B------:R-:W-:Y:S04]  /*251f0*/  STL.64 [R1+0xb78], R224 ;  /* 0x000b78e001007387 */ /* 0x000fe80000100a00 */
[----:B------:R-:W-:Y:S04]  /*25200*/  STL.64 [R1+0x3b0], R20 ;  /* 0x0003b01401007387 */ /* 0x000fe80000100a00 */
[----:B------:R-:W-:Y:S04]  /*25210*/  LDGSTS.E [R244+0x50008], desc[UR60][R224.64], !P1 ;  /* 0x50008000e0f47fae */ /* 0x000fe8000c92187c */
[----:B------:R-:W-:Y:S01]  /*25220*/  LDGSTS.E [R244+0x5000c], desc[UR60][R20.64], !P3 ;  /* 0x5000c00014f47fae */ /* 0x000fe2000d92187c */
[----:B------:R-:W-:-:S03]  /*25230*/  IMAD.WIDE R18, R183, 0x4, R196 ;  /* 0x00000004b7127825 */ /* 0x000fc600078e02c4 */
[----:B------:R-:W2:Y:S04]  /*25240*/  LDL.LU.64 R196, [R1+0x458] ;  /* 0x0004580001c47983 */ /* 0x000ea80000300a00 */
[----:B------:R3:W-:Y:S04]  /*25250*/  STL.64 [R1+0x3e8], R18 ;  /* 0x0003e81201007387 */ /* 0x0007e80000100a00 */
[----:B------:R3:W-:Y:S04]  /*25260*/  LDGSTS.E [R244+0x54000], desc[UR60][R18.64], !P4 ;  /* 0x5400000012f47fae */ /* 0x0007e8000e12187c */
[----:B------:R-:W4:Y:S01]  /*25270*/  LDL.LU.64 R190, [R1+0x460] ;  /* 0x0004600001be7983 */ /* 0x000f220000300a00 */
[----:B---3--:R-:W-:Y:S01]  /*25280*/  IMAD.WIDE R18, R183, 0x4, R192 ;  /* 0x00000004b7127825 */ /* 0x008fe200078e02c0 */
[----:B------:R-:W-:-:S04]  /*25290*/  ISETP.GE.U32.AND P3, PT, R239, 0x7ffffcab, PT ;  /* 0x7ffffcabef00780c */ /* 0x000fc80003f66070 */
[----:B------:R3:W-:Y:S01]  /*252a0*/  STL.64 [R1+0x3f8], R18 ;  /* 0x0003f81201007387 */ /* 0x0007e20000100a00 */
[----:B------:R-:W-:-:S03]  /*252b0*/  VIADD R239, R16, 0xfffffd28 ;  /* 0xfffffd2810ef7836 */ /* 0x000fc60000000000 */
[----:B------:R-:W4:Y:S01]  /*252c0*/  LDL.LU.64 R192, [R1+0x450] ;  /* 0x0004500001c07983 */ /* 0x000f220000300a00 */
[----:B------:R-:W-:-:S03]  /*252d0*/  IMAD.WIDE R16, R183, 0x4, R194 ;  /* 0x00000004b7107825 */ /* 0x000fc600078e02c2 */
[----:B------:R3:W-:Y:S04]  /*252e0*/  LDGSTS.E [R244+0x54004], desc[UR60][R18.64], !P2 ;  /* 0x5400400012f47fae */ /* 0x0007e8000d12187c */
[----:B------:R1:W-:Y:S04]  /*252f0*/  STL.64 [R1+0x400], R16 ;  /* 0x0004001001007387 */ /* 0x0003e80000100a00 */
[----:B------:R-:W4:Y:S01]  /*25300*/  LDL.LU.64 R194, [R1+0x430] ;  /* 0x0004300001c27983 */ /* 0x000f220000300a00 */
[----:B---3--:R-:W-:Y:S01]  /*25310*/  IMAD.WIDE R18, R183, 0x4, R198 ;  /* 0x00000004b7127825 */ /* 0x008fe200078e02c6 */
[----:B------:R-:W-:-:S02]  /*25320*/  ISETP.GE.U32.AND P1, PT, R184, 0x7ffffcac, PT ;  /* 0x7ffffcacb800780c */ /* 0x000fc40003f26070 */
[----:B------:R-:W3:Y:S01]  /*25330*/  LDL.LU.64 R198, [R1+0x420] ;  /* 0x0004200001c67983 */ /* 0x000ee20000300a00 */
[----:B------:R-:W-:-:S03]  /*25340*/  IMAD.WIDE R10, R183, 0x4, R10 ;  /* 0x00000004b70a7825 */ /* 0x000fc600078e020a */
[----:B------:R1:W-:Y:S01]  /*25350*/  LDGSTS.E [R244+0x54008], desc[UR60][R16.64], !P0 ;  /* 0x5400800010f47fae */ /* 0x0003e2000c12187c */
[----:B------:R-:W-:-:S03]  /*25360*/  VIADD R184, R252, 0xfffffd29 ;  /* 0xfffffd29fcb87836 */ /* 0x000fc60000000000 */
[----:B------:R-:W-:Y:S01]  /*25370*/  STL.64 [R1+0x428], R18 ;  /* 0x0004281201007387 */ /* 0x000fe20000100a00 */
[----:B------:R-:W4:Y:S03]  /*25380*/  LDC R252, c[0x0][0x230] ;  /* 0x00008c00fffc7b82 */ /* 0x000f260000000800 */
[----:B------:R4:W-:Y:S04]  /*25390*/  LDGSTS.E [R244+0x5400c], desc[UR60][R18.64], !P5 ;  /* 0x5400c00012f47fae */ /* 0x0009e8000e92187c */
[----:B------:R1:W-:Y:S02]  /*253a0*/  STL.64 [R1+0x440], R10 ;  /* 0x0004400a01007387 */ /* 0x0003e40000100a00 */
[----:B-1----:R-:W1:Y:S02]  /*253b0*/  LDC R16, c[0x0][0x230] ;  /* 0x00008c00ff107b82 */ /* 0x002e640000000800 */
[----:B------:R-:W-:Y:S04]  /*253c0*/  LDGSTS.E [R244+0x58000], desc[UR60][R10.64], !P1 ;  /* 0x580000000af47fae */ /* 0x000fe8000c92187c */
[----:B------:R-:W3:Y:S01]  /*253d0*/  LDL.LU.64 R10, [R1+0x418] ;  /* 0x00041800010a7983 */ /* 0x000ee20000300a00 */
[----:B------:R-:W-:-:S02]  /*253e0*/  ISETP.GE.U32.AND P4, PT, R184, 0x7ffffcaa, PT ;  /* 0x7ffffcaab800780c */ /* 0x000fc40003f86070 */
[----:B------:R-:W-:Y:S01]  /*253f0*/  ISETP.GE.U32.AND P2, PT, R239, 0x7ffffca9, PT ;  /* 0x7ffffca9ef00780c */ /* 0x000fe20003f46070 */
[----:B------:R-:W-:Y:S02]  /*25400*/  VIADD R239, R12, 0xfffffd0a ;  /* 0xfffffd0a0cef7836 */ /* 0x000fe40000000000 */
[----:B--2---:R-:W-:-:S04]  /*25410*/  IMAD.WIDE R20, R183, 0x4, R196 ;  /* 0x00000004b7147825 */ /* 0x004fc800078e02c4 */
[----:B----4-:R-:W-:Y:S01]  /*25420*/  IMAD.WIDE R18, R183, 0x4, R190 ;  /* 0x00000004b7127825 */ /* 0x010fe200078e02be */
[----:B------:R-:W2:Y:S01]  /*25430*/  LDL.LU.64 R196, [R1+0x410] ;  /* 0x0004100001c47983 */ /* 0x000ea20000300a00 */
[----:B------:R-:W-:Y:S01]  /*25440*/  IADD3 R184, R13, -0x2f5, RZ ;  /* 0xfffffd0b0db87810 */ /* 0x000fe20007ffe0ff */
[----:B------:R-:W4:Y:S02]  /*25450*/  LDC R12, c[0x0][0x230] ;  /* 0x00008c00ff0c7b82 */ /* 0x000f240000000800 */
[----:B------:R1:W-:Y:S04]  /*25460*/  STL.64 [R1+0x458], R20 ;  /* 0x0004581401007387 */ /* 0x0003e80000100a00 */
[----:B------:R1:W-:Y:S01]  /*25470*/  LDGSTS.E [R244+0x58004], desc[UR60][R20.64], !P3 ;  /* 0x5800400014f47fae */ /* 0x0003e2000d92187c */
[----:B------:R-:W-:Y:S01]  /*25480*/  ISETP.GE.U32.AND P5, PT, R239, 0x7ffffc8b, PT ;  /* 0x7ffffc8bef00780c */ /* 0x000fe20003fa6070 */
[----:B------:R-:W4:Y:S02]  /*25490*/  LDC R13, c[0x0][0x230] ;  /* 0x00008c00ff0d7b82 */ /* 0x000f240000000800 */
[----:B------:R1:W-:Y:S04]  /*254a0*/  STL.64 [R1+0x460], R18 ;  /* 0x0004601201007387 */ /* 0x0003e80000100a00 */
[----:B------:R-:W2:Y:S01]  /*254b0*/  LDL.LU.64 R190, [R1+0x578] ;  /* 0x0005780001be7983 */ /* 0x000ea20000300a00 */
[----:B-1----:R-:W-:-:S03]  /*254c0*/  IMAD.WIDE R20, R183, 0x4, R192 ;  /* 0x00000004b7147825 */ /* 0x002fc600078e02c0 */
[----:B------:R1:W-:Y:S04]  /*254d0*/  LDGSTS.E [R244+0x58008], desc[UR60][R18.64], !P4 ;  /* 0x5800800012f47fae */ /* 0x0003e8000e12187c */
[----:B------:R-:W-:Y:S01]  /*254e0*/  STL.64 [R1+0x468], R20 ;  /* 0x0004681401007387 */ /* 0x000fe20000100a00 */
[----:B------:R-:W-:Y:S01]  /*254f0*/  VIADD R239, R252, 0xfffffd08 ;  /* 0xfffffd08fcef7836 */ /* 0x000fe20000000000 */
[----:B------:R-:W-:Y:S01]  /*25500*/  ISETP.GE.U32.AND P0, PT, R184, 0x7ffffc8c, PT ;  /* 0x7ffffc8cb800780c */ /* 0x000fe20003f06070 */
[----:B------:R-:W2:Y:S01]  /*25510*/  LDC R252, c[0x0][0x230] ;  /* 0x00008c00fffc7b82 */ /* 0x000ea20000000800 */
[----:B------:R-:W2:Y:S01]  /*25520*/  LDL.LU.64 R192, [R1+0x570] ;  /* 0x0005700001c07983 */ /* 0x000ea20000300a00 */
[----:B-1----:R-:W-:Y:S01]  /*25530*/  IMAD.WIDE R18, R183, 0x4, R194 ;  /* 0x00000004b7127825 */ /* 0x002fe200078e02c2 */
[----:B------:R-:W-:-:S02]  /*25540*/  ISETP.GE.U32.AND P3, PT, R239, 0x7ffffc89, PT ;  /* 0x7ffffc89ef00780c */ /* 0x000fc40003f66070 */
[----:B------:R-:W-:Y:S01]  /*25550*/  LDGSTS.E [R244+0x5800c], desc[UR60][R20.64], !P2 ;  /* 0x5800c00014f47fae */ /* 0x000fe2000d12187c */
[----:B------:R-:W-:-:S03]  /*25560*/  VIADD R239, R16, 0xfffffd65 ;  /* 0xfffffd6510ef7836 */ /* 0x000fc60000000000 */
[----:B------:R-:W-:Y:S01]  /*25570*/  STL.64 [R1+0x470], R18 ;  /* 0x0004701201007387 */ /* 0x000fe20000100a00 */
[----:B---3--:R-:W-:-:S03]  /*25580*/  IMAD.WIDE R16, R183, 0x4, R198 ;  /* 0x00000004b7107825 */ /* 0x008fc600078e02c6 */
[----:B------:R-:W3:Y:S01]  /*25590*/  LDL.LU.64 R198, [R1+0x560] ;  /* 0x0005600001c67983 */ /* 0x000ee20000300a00 */
[----:B------:R-:W-:Y:S02]  /*255a0*/  VIADD R184, R15, 0xfffffd09 ;  /* 0xfffffd090fb87836 */ /* 0x000fe40000000000 */
[----:B------:R-:W1:Y:S01]  /*255b0*/  LDC R15, c[0x0][0x230] ;  /* 0x00008c00ff0f7b82 */ /* 0x000e620000000800 */
[----:B------:R-:W-:Y:S02]  /*255c0*/  LDGSTS.E [R244+0x5c000], desc[UR60][R18.64], !P0 ;  /* 0x5c00000012f47fae */ /* 0x000fe4000c12187c */
[----:B------:R-:W-:Y:S02]  /*255d0*/  ISETP.GE.U32.AND P1, PT, R184, 0x7ffffc8a, PT ;  /* 0x7ffffc8ab800780c */ /* 0x000fe40003f26070 */
[----:B------:R-:W-:Y:S01]  /*255e0*/  IADD3 R184, R14, -0x299, RZ ;  /* 0xfffffd670eb87810 */ /* 0x000fe20007ffe0ff */
[----:B------:R1:W-:Y:S02]  /*255f0*/  STL.64 [R1+0x490], R16 ;  /* 0x0004901001007387 */ /* 0x0003e40000100a00 */
[----:B------:R-:W1:Y:S02]  /*25600*/  LDC R14, c[0x0][0x230] ;  /* 0x00008c00ff0e7b82 */ /* 0x000e640000000800 */
[----:B------:R-:W3:Y:S01]  /*25610*/  LDL.LU.64 R194, [R1+0x550] ;  /* 0x0005500001c27983 */ /* 0x000ee20000300a00 */
[----:B------:R-:W-:-:S03]  /*25620*/  IMAD.WIDE R10, R183, 0x4, R10 ;  /* 0x00000004b70a7825 */ /* 0x000fc600078e020a */
[----:B------:R1:W-:Y:S04]  /*25630*/  LDGSTS.E [R244+0x5c004], desc[UR60][R16.64], !P5 ;  /* 0x5c00400010f47fae */ /* 0x0003e8000e92187c */
[----:B------:R1:W-:Y:S01]  /*25640*/  STL.64 [R1+0x4a0], R10 ;  /* 0x0004a00a01007387 */ /* 0x0003e20000100a00 */
[----:B------:R-:W-:Y:S01]  /*25650*/  ISETP.GE.U32.AND P4, PT, R184, 0x7ffffce8, PT ;  /* 0x7ffffce8b800780c */ /* 0x000fe20003f86070 */
[----:B----4-:R-:W-:Y:S01]  /*25660*/  VIADD R184, R13, 0xfffffd66 ;  /* 0xfffffd660db87836 */ /* 0x010fe20000000000 */
[----:B------:R-:W-:Y:S01]  /*25670*/  ISETP.GE.U32.AND P0, PT, R239, 0x7ffffce6, PT ;  /* 0x7ffffce6ef00780c */ /* 0x000fe20003f06070 */
[----:B------:R4:W-:Y:S01]  /*25680*/  LDGSTS.E [R244+0x5c008], desc[UR60][R10.64], !P1 ;  /* 0x5c0080000af47fae */ /* 0x0009e2000c92187c */
[----:B-1----:R-:W-:Y:S01]  /*25690*/  IADD3 R239, R15, -0x2b9, RZ ;  /* 0xfffffd470fef7810 */ /* 0x002fe20007ffe0ff */
[----:B------:R-:W1:Y:S01]  /*256a0*/  LDC R13, c[0x0][0x230] ;  /* 0x00008c00ff0d7b82 */ /* 0x000e620000000800 */
[----:B------:R-:W-:-:S02]  /*256b0*/  ISETP.GE.U32.AND P2, PT, R184, 0x7ffffce7, PT ;  /* 0x7ffffce7b800780c */ /* 0x000fc40003f46070 */
[----:B------:R-:W-:Y:S01]  /*256c0*/  ISETP.GE.U32.AND P1, PT, R239, 0x7ffffcc8, PT ;  /* 0x7ffffcc8ef00780c */ /* 0x000fe20003f26070 */
[----:B------:R-:W-:-:S04]  /*256d0*/  VIADD R239, R14, 0xfffffd45 ;  /* 0xfffffd450eef7836 */ /* 0x000fc80000000000 */
[----:B------:R-:W1:Y:S08]  /*256e0*/  LDC R17, c[0x0][0x230] ;  /* 0x00008c00ff117b82 */ /* 0x000e700000000800 */
[----:B----4-:R-:W4:Y:S08]  /*256f0*/  LDC R11, c[0x0][0x230] ;  /* 0x00008c00ff0b7b82 */ /* 0x010f300000000800 */
[----:B------:R-:W4:Y:S08]  /*25700*/  LDC R16, c[0x0][0x230] ;  /* 0x00008c00ff107b82 */ /* 0x000f300000000800 */
[----:B------:R-:W4:Y:S01]  /*25710*/  LDC R10, c[0x0][0x230] ;  /* 0x00008c00ff0a7b82 */ /* 0x000f220000000800 */
[----:B--2---:R-:W-:-:S02]  /*25720*/  IMAD.WIDE R18, R183, 0x4, R196 ;  /* 0x00000004b7127825 */ /* 0x004fc400078e02c4 */
[----:B------:R-:W2:Y:S04]  /*25730*/  LDL.LU.64 R196, [R1+0x4c8] ;  /* 0x0004c80001c47983 */ /* 0x000ea80000300a00 */
[----:B------:R1:W-:Y:S04]  /*25740*/  STL.64 [R1+0x4b0], R18 ;  /* 0x0004b01201007387 */ /* 0x0003e80000100a00 */
[----:B------:R1:W-:Y:S04]  /*25750*/  LDGSTS.E [R244+0x5c00c], desc[UR60][R18.64], !P3 ;  /* 0x5c00c00012f47fae */ /* 0x0003e8000d92187c */
[----:B------:R-:W2:Y:S04]  /*25760*/  LDL.LU.64 R188, [R1+0x4c0] ;  /* 0x0004c00001bc7983 */ /* 0x000ea80000300a00 */
[----:B------:R-:W-:Y:S01]  /*25770*/  STL.64 [R1+0xb80], R244 ;  /* 0x000b80f401007387 */ /* 0x000fe20000100a00 */
[----:B-1----:R-:W-:-:S05]  /*25780*/  IMAD.WIDE R18, R183, 0x4, R190 ;  /* 0x00000004b7127825 */ /* 0x002fca00078e02be */
[----:B------:R1:W-:Y:S01]  /*25790*/  STL.64 [R1+0x520], R18 ;  /* 0x0005201201007387 */ /* 0x0003e20000100a00 */
[----:B------:R-:W-:-:S03]  /*257a0*/  IMAD.WIDE R14, R183, 0x4, R192 ;  /* 0x00000004b70e7825 */ /* 0x000fc600078e02c0 */
[----:B------:R-:W2:Y:S04]  /*257b0*/  LDL.LU.64 R190, [R1+0x4b8] ;  /* 0x0004b80001be7983 */ /* 0x000ea80000300a00 */
[----:B------:R3:W-:Y:S04]  /*257c0*/  STL.64 [R1+0x528], R14 ;  /* 0x0005280e01007387 */ /* 0x0007e80000100a00 */
[----:B------:R-:W2:Y:S04]  /*257d0*/  LDL.LU.64 R192, [R1+0x408] ;  /* 0x0004080001c07983 */ /* 0x000ea80000300a00 */
[----:B------:R1:W-:Y:S04]  /*257e0*/  LDGSTS.E [R243+0x50000], desc[UR60][R18.64], !P4 ;  /* 0x5000000012f37fae */ /* 0x0003e8000e12187c */
[----:B------:R3:W-:Y:S01]  /*257f0*/  LDGSTS.E [R243+0x50004], desc[UR60][R14.64], !P2 ;  /* 0x500040000ef37fae */ /* 0x0007e2000d12187c */
[----:B------:R-:W-:-:S02]  /*25800*/  VIADD R184, R12, 0xfffffd64 ;  /* 0xfffffd640cb87836 */ /* 0x000fc40000000000 */
[----:B------:R-:W4:Y:S08]  /*25810*/  LDC R12, c[0x0][0x230] ;  /* 0x00008c00ff0c7b82 */ /* 0x000f300000000800 */
[----:B-1----:R-:W1:Y:S01]  /*25820*/  LDC R18, c[0x0][0x230] ;  /* 0x00008c00ff127b82 */ /* 0x002e620000000800 */
[----:B---3--:R-:W-:Y:S02]  /*25830*/  IMAD.WIDE R14, R183, 0x4, R198 ;  /* 0x00000004b70e7825 */ /* 0x008fe400078e02c6 */
[----:B------:R-:W3:Y:S01]  /*25840*/  LDL.LU.64 R198, [R1+0x3f0] ;  /* 0x0003f00001c67983 */ /* 0x000ee20000300a00 */
[----:B------:R-:W-:Y:S01]  /*25850*/  ISETP.GE.U32.AND P5, PT, R184, 0x7ffffce5, PT ;  /* 0x7ffffce5b800780c */ /* 0x000fe20003fa6070 */
[----:B------:R-:W-:Y:S01]  /*25860*/  VIADD R184, R252, 0xfffffd46 ;  /* 0xfffffd46fcb87836 */ /* 0x000fe20000000000 */
[----:B------:R-:W-:Y:S01]  /*25870*/  ISETP.GE.U32.AND P4, PT, R239, 0x7ffffcc6, PT ;  /* 0x7ffffcc6ef00780c */ /* 0x000fe20003f86070 */
[----:B------:R4:W-:Y:S01]  /*25880*/  STL.64 [R1+0x538], R14 ;  /* 0x0005380e01007387 */ /* 0x0009e20000100a00 */
[----:B------:R-:W1:Y:S02]  /*25890*/  LDC R252, c[0x0][0x230] ;  /* 0x00008c00fffc7b82 */ /* 0x000e640000000800 */
[----:B------:R-:W-:Y:S01]  /*258a0*/  ISETP.GE.U32.AND P3, PT, R184, 0x7ffffcc7, PT ;  /* 0x7ffffcc7b800780c */ /* 0x000fe20003f66070 */
[----:B------:R-:W-:Y:S01]  /*258b0*/  VIADD R184, R13, 0xfffffd44 ;  /* 0xfffffd440db87836 */ /* 0x000fe20000000000 */
[----:B------:R4:W-:Y:S02]  /*258c0*/  LDGSTS.E [R243+0x50008], desc[UR60][R14.64], !P0 ;  /* 0x500080000ef37fae */ /* 0x0009e4000c12187c */
[----:B----4-:R-:W-:Y:S01]  /*258d0*/  IADD3 R239, R12, -0x2d9, RZ ;  /* 0xfffffd270cef7810 */ /* 0x010fe20007ffe0ff */
[----:B------:R-:W-:-:S05]  /*258e0*/  IMAD.WIDE R12, R183, 0x4, R194 ;  /* 0x00000004b70c7825 */ /* 0x000fca00078e02c2 */
[----:B------:R4:W-:Y:S01]  /*258f0*/  STL.64 [R1+0x550], R12 ;  /* 0x0005500c01007387 */ /* 0x0009e20000100a00 */
[----:B------:R-:W-:Y:S01]  /*25900*/  ISETP.GE.U32.AND P2, PT, R184, 0x7ffffcc5, PT ;  /* 0x7ffffcc5b800780c */ /* 0x000fe20003f46070 */
[----:B------:R-:W1:Y:S02]  /*25910*/  LDC R15, c[0x0][0x230] ;  /* 0x00008c00ff0f7b82 */ /* 0x000e640000000800 */
[----:B------:R-:W3:Y:S04]  /*25920*/  LDL.LU.64 R194, [R1+0x3e0] ;  /* 0x0003e00001c27983 */ /* 0x000ee80000300a00 */
[----:B------:R4:W-:Y:S01]  /*25930*/  LDGSTS.E [R243+0x5000c], desc[UR60][R12.64], !P5 ;  /* 0x5000c0000cf37fae */ /* 0x0009e2000e92187c */
[----:B------:R-:W-:Y:S01]  /*25940*/  ISETP.GE.U32.AND P0, PT, R239, 0x7ffffca8, PT ;  /* 0x7ffffca8ef00780c */ /* 0x000fe20003f06070 */
[----:B------:R-:W-:Y:S01]  /*25950*/  VIADD R239, R11, 0xfffffd25 ;  /* 0xfffffd250bef7836 */ /* 0x000fe20000000000 */
[----:B------:R-:W1:Y:S01]  /*25960*/  LDC R14, c[0x0][0x230] ;  /* 0x00008c00ff0e7b82 */ /* 0x000e620000000800 */
[----:B------:R-:W-:-:S02]  /*25970*/  VIADD R184, R17, 0xfffffd26 ;  /* 0xfffffd2611b87836 */ /* 0x000fc40000000000 */
[----:B--2---:R-:W-:-:S05]  /*25980*/  IMAD.WIDE R20, R183, 0x4, R196 ;  /* 0x00000004b7147825 */ /* 0x004fca00078e02c4 */
[----:B------:R-:W2:Y:S01]  /*25990*/  LDC R11, c[0x0][0x230] ;  /* 0x00008c00ff0b7b82 */ /* 0x000ea20000000800 */
[----:B------:R-:W2:Y:S04]  /*259a0*/  LDL.LU.64 R196, [R1+0x3d8] ;  /* 0x0003d80001c47983 */ /* 0x000ea80000300a00 */
[----:B------:R1:W-:Y:S04]  /*259b0*/  STL.64 [R1+0x560], R20 ;  /* 0x0005601401007387 */ /* 0x0003e80000100a00 */
[----:B------:R1:W-:Y:S01]  /*259c0*/  LDGSTS.E [R243+0x54000], desc[UR60][R20.64], !P1 ;  /* 0x5400000014f37fae */ /* 0x0003e2000c92187c */
[----:B----4-:R-:W-:-:S05]  /*259d0*/  IMAD.WIDE R12, R183, 0x4, R188 ;  /* 0x00000004b70c7825 */ /* 0x010fca00078e02bc */
[----:B------:R4:W-:Y:S04]  /*259e0*/  STL.64 [R1+0x570], R12 ;  /* 0x0005700c01007387 */ /* 0x0009e80000100a00 */
[----:B------:R-:W2:Y:S04]  /*259f0*/  LDL.LU.64 R188, [R1+0x3d0] ;  /* 0x0003d00001bc7983 */ /* 0x000ea80000300a00 */
[----:B------:R4:W-:Y:S01]  /*25a00*/  LDGSTS.E [R243+0x54004], desc[UR60][R12.64], !P3 ;  /* 0x540040000cf37fae */ /* 0x0009e2000d92187c */
[----:B-1----:R-:W-:-:S03]  /*25a10*/  IMAD.WIDE R20, R183, 0x4, R190 ;  /* 0x00000004b7147825 */ /* 0x002fc600078e02be */
[----:B------:R-:W2:Y:S01]  /*25a20*/  LDL.LU.64 R190, [R1+0x3c8] ;  /* 0x0003c80001be7983 */ /* 0x000ea20000300a00 */
[----:B------:R-:W-:Y:S01]  /*25a30*/  ISETP.GE.U32.AND P1, PT, R239, 0x7ffffca6, PT ;  /* 0x7ffffca6ef00780c */ /* 0x000fe20003f26070 */
[----:B------:R-:W-:Y:S02]  /*25a40*/  VIADD R239, R16, 0xfffffd06 ;  /* 0xfffffd0610ef7836 */ /* 0x000fe40000000000 */
[----:B----4-:R-:W-:Y:S01]  /*25a50*/  IMAD.WIDE R12, R183, 0x4, R192 ;  /* 0x00000004b70c7825 */ /* 0x010fe200078e02c0 */
[----:B------:R-:W-:Y:S04]  /*25a60*/  STL.64 [R1+0x5c8], R20 ;  /* 0x0005c81401007387 */ /* 0x000fe80000100a00 */
[----:B------:R1:W-:Y:S01]  /*25a70*/  STL.64 [R1+0x5b8], R12 ;  /* 0x0005b80c01007387 */ /* 0x0003e20000100a00 */
[----:B------:R-:W-:-:S03]  /*25a80*/  ISETP.GE.U32.AND P5, PT, R184, 0x7ffffca7, PT ;  /* 0x7ffffca7b800780c */ /* 0x000fc60003fa6070 */
[----:B------:R-:W-:Y:S01]  /*25a90*/  LDGSTS.E [R243+0x54008], desc[UR60][R20.64], !P4 ;  /* 0x5400800014f37fae */ /* 0x000fe2000e12187c */
[----:B---3--:R-:W-:-:S03]  /*25aa0*/  IMAD.WIDE R16, R183, 0x4, R198 ;  /* 0x00000004b7107825 */ /* 0x008fc600078e02c6 */
[----:B------:R1:W-:Y:S04]  /*25ab0*/  LDGSTS.E [R243+0x5400c], desc[UR60][R12.64], !P2 ;  /* 0x5400c0000cf37fae */ /* 0x0003e8000d12187c */
[----:B------:R-:W3:Y:S01]  /*25ac0*/  LDL.LU.64 R198, [R1+0x3c0] ;  /* 0x0003c00001c67983 */ /* 0x000ee20000300a00 */
[----:B------:R-:W-:Y:S01]  /*25ad0*/  VIADD R184, R10, 0xfffffd24 ;  /* 0xfffffd240ab87836 */ /* 0x000fe20000000000 */
[----:B------:R-:W-:Y:S01]  /*25ae0*/  ISETP.GE.U32.AND P2, PT, R239, 0x7ffffc87, PT ;  /* 0x7ffffc87ef00780c */ /* 0x000fe20003f46070 */
[----:B------:R-:W4:Y:S01]  /*25af0*/  LDC R10, c[0x0][0x230] ;  /* 0x00008c00ff0a7b82 */ /* 0x000f220000000800 */
[----:B------:R2:W-:Y:S02]  /*25b00*/  LDGSTS.E [R243+0x58000], desc[UR60][R16.64], !P0 ;  /* 0x5800000010f37fae */ /* 0x0005e4000c12187c */
[----:B------:R-:W-:-:S02]  /*25b10*/  ISETP.GE.U32.AND P3, PT, R184, 0x7ffffca5, PT ;  /* 0x7ffffca5b800780c */ /* 0x000fc40003f66070 */
[----:B------:R-:W-:Y:S01]  /*25b20*/  IADD3 R184, R252, -0x2f9, RZ ;  /* 0xfffffd07fcb87810 */ /* 0x000fe20007ffe0ff */
[----:B------:R2:W-:Y:S01]  /*25b30*/  STL.64 [R1+0x5b0], R16 ;  /* 0x0005b01001007387 */ /* 0x0005e20000100a00 */
[----:B------:R-:W-:Y:S01]  /*25b40*/  VIADD R239, R15, 0xfffffd04 ;  /* 0xfffffd040fef7836 */ /* 0x000fe20000000000 */
[----:B-1----:R-:W1:Y:S01]  /*25b50*/  LDC R12, c[0x0][0x230] ;  /* 0x00008c00ff0c7b82 */ /* 0x002e620000000800 */
[----:B------:R-:W-:Y:S01]  /*25b60*/  ISETP.GE.U32.AND P4, PT, R184, 0x7ffffc88, PT ;  /* 0x7ffffc88b800780c */ /* 0x000fe20003f86070 */
[----:B------:R-:W-:Y:S01]  /*25b70*/  VIADD R184, R18, 0xfffffd05 ;  /* 0xfffffd0512b87836 */ /* 0x000fe20000000000 */
[----:B------:R-:W4:Y:S01]  /*25b80*/  LDL.LU.64 R192, [R1+0x3b8] ;  /* 0x0003b80001c07983 */ /* 0x000f220000300a00 */
[----:B------:R-:W-:-:S04]  /*25b90*/  IMAD.WIDE R18, R183, 0x4, R194 ;  /* 0x00000004b7127825 */ /* 0x000fc800078e02c2 */
[----:B------:R-:W1:Y:S01]  /*25ba0*/  LDC R13, c[0x0][0x230] ;  /* 0x00008c00ff0d7b82 */ /* 0x000e620000000800 */
[----:B------:R-:W-:Y:S04]  /*25bb0*/  STL.64 [R1+0x5a8], R18 ;  /* 0x0005a81201007387 */ /* 0x000fe80000100a00 */
[----:B------:R-:W4:Y:S03]  /*25bc0*/  LDL.LU.64 R194, [R1+0x3a8] ;  /* 0x0003a80001c27983 */ /* 0x000f260000300a00 */
[----:B------:R-:W1:Y:S01]  /*25bd0*/  LDC R252, c[0x0][0x230] ;  /* 0x00008c00fffc7b82 */ /* 0x000e620000000800 */
[----:B------:R-:W-:Y:S01]  /*25be0*/  LDGSTS.E [R243+0x58004], desc[UR60][R18.64], !P5 ;  /* 0x5800400012f37fae */ /* 0x000fe2000e92187c */
[----:B------:R-:W-:Y:S01]  /*25bf0*/  ISETP.GE.U32.AND P5, PT, R239, 0x7ffffc85, PT ;  /* 0x7ffffc85ef00780c */ /* 0x000fe20003fa6070 */
[----:B------:R-:W-:-:S02]  /*25c00*/  VIADD R239, R14, 0xfffffd62 ;  /* 0xfffffd620eef7836 */ /* 0x000fc40000000000 */
[----:B--2---:R-:W-:-:S05]  /*25c10*/  IMAD.WIDE R16, R183, 0x4, R196 ;  /* 0x00000004b7107825 */ /* 0x004fca00078e02c4 */
[----:B------:R2:W-:Y:S04]  /*25c20*/  STL.64 [R1+0x5a0], R16 ;  /* 0x0005a01001007387 */ /* 0x0005e80000100a00 */
[----:B------:R-:W4:Y:S04]  /*25c30*/  LDL.LU.64 R196, [R1+0x5c0] ;  /* 0x0005c00001c47983 */ /* 0x000f280000300a00 */
[----:B------:R2:W-:Y:S02]  /*25c40*/  LDGSTS.E [R243+0x58008], desc[UR60][R16.64], !P1 ;  /* 0x5800800010f37fae */ /* 0x0005e4000c92187c */
[----:B--2---:R-:W-:-:S04]  /*25c50*/  IMAD.WIDE R16, R183, 0x4, R188 ;  /* 0x00000004b7107825 */ /* 0x004fc800078e02bc */
[C---:B------:R-:W-:Y:S01]  /*25c60*/  IMAD.WIDE R14, R183.reuse, 0x4, R190 ;  /* 0x00000004b70e7825 */ /* 0x040fe200078e02be */
[----:B------:R-:W-:Y:S04]  /*25c70*/  STL.64 [R1+0x598], R16 ;  /* 0x0005981001007387 */ /* 0x000fe80000100a00 */
[----:B------:R-:W2:Y:S04]  /*25c80*/  LDL.LU.64 R188, [R1+0x568] ;  /* 0x0005680001bc7983 */ /* 0x000ea80000300a00 */
[----:B------:R1:W-:Y:S04]  /*25c90*/  STL.64 [R1+0x590], R14 ;  /* 0x0005900e01007387 */ /* 0x0003e80000100a00 */
[----:B------:R-:W2:Y:S01]  /*25ca0*/  LDL.LU.64 R190, [R1+0x558] ;  /* 0x0005580001be7983 */ /* 0x000ea20000300a00 */
[----:B------:R-:W-:Y:S01]  /*25cb0*/  ISETP.GE.U32.AND P0, PT, R184, 0x7ffffc86, PT ;  /* 0x7ffffc86b800780c */ /* 0x000fe20003f06070 */
[----:B---3--:R-:W-:-:S02]  /*25cc0*/  IMAD.WIDE R18, R183, 0x4, R198 ;  /* 0x00000004b7127825 */ /* 0x008fc400078e02c6 */
[----:B------:R-:W-:Y:S04]  /*25cd0*/  LDGSTS.E [R243+0x5800c], desc[UR60][R16.64], !P3 ;  /* 0x5800c00010f37fae */ /* 0x000fe8000d92187c */
[----:B------:R-:W3:Y:S01]  /*25ce0*/  LDL.LU.64 R198, [R1+0x548] ;  /* 0x0005480001c67983 */ /* 0x000ee20000300a00 */
[----:B------:R-:W-:Y:S02]  /*25cf0*/  IADD3 R184, R11, -0x29d, RZ ;  /* 0xfffffd630bb87810 */ /* 0x000fe40007ffe0ff */
[----:B------:R-:W1:Y:S01]  /*25d00*/  LDC R11, c[0x0][0x230] ;  /* 0x00008c00ff0b7b82 */ /* 0x000e620000000800 */
[----:B------:R1:W-:Y:S01]  /*25d10*/  LDGSTS.E [R243+0x5c000], desc[UR60][R14.64], !P4 ;  /* 0x5c0000000ef37fae */ /* 0x0003e2000e12187c */
[----:B------:R-:W-:Y:S01]  /*25d20*/  ISETP.GE.U32.AND P1, PT, R184, 0x7ffffce4, PT ;  /* 0x7ffffce4b800780c */ /* 0x000fe20003f26070 */
[----:B----4-:R-:W-:-:S02]  /*25d30*/  VIADD R184, R10, 0xfffffd61 ;  /* 0xfffffd610ab87836 */ /* 0x010fc40000000000 */
[----:B------:R4:W-:Y:S03]  /*25d40*/  STL.64 [R1+0x588], R18 ;  /* 0x0005881201007387 */ /* 0x0009e60000100a00 */
[----:B------:R-:W2:Y:S01]  /*25d50*/  LDC R10, c[0x0][0x230] ;  /* 0x00008c00ff0a7b82 */ /* 0x000ea20000000800 */
[----:B------:R4:W-:Y:S01]  /*25d60*/  LDGSTS.E [R243+0x5c004], desc[UR60][R18.64], !P2 ;  /* 0x5c00400012f37fae */ /* 0x0009e2000d12187c */
[----:B-1----:R-:W-:Y:S01]  /*25d70*/  IMAD.WIDE R14, R183, 0x4, R192 ;  /* 0x00000004b70e7825 */ /* 0x002fe200078e02c0 */
[----:B------:R-:W-:Y:S02]  /*25d80*/  ISETP.GE.U32.AND P4, PT, R184, 0x7ffffce2, PT ;  /* 0x7ffffce2b800780c */ /* 0x000fe40003f86070 */
[----:B------:R-:W-:-:S03]  /*25d90*/  IADD3 R184, R12, -0x2bd, RZ ;  /* 0xfffffd430cb87810 */ /* 0x000fc60007ffe0ff */
[----:B------:R-:W1:Y:S01]  /*25da0*/  LDC R17, c[0x0][0x230] ;  /* 0x00008c00ff117b82 */ /* 0x000e620000000800 */
[----:B------:R1:W-:Y:S01]  /*25db0*/  STL.64 [R1+0x580], R14 ;  /* 0x0005800e01007387 */ /* 0x0003e20000100a00 */
[----:B----4-:R-:W-:-:S03]  /*25dc0*/  IMAD.WIDE R18, R183, 0x4, R194 ;  /* 0x00000004b7127825 */ /* 0x010fc600078e02c2 */
[----:B------:R1:W-:Y:S01]  /*25dd0*/  LDGSTS.E [R243+0x5c008], desc[UR60][R14.64], !P0 ;  /* 0x5c0080000ef37fae */ /* 0x0003e2000c12187c */
[----:B------:R-:W-:Y:S02]  /*25de0*/  ISETP.GE.U32.AND P3, PT, R239, 0x7ffffce3, PT ;  /* 0x7ffffce3ef00780c */ /* 0x000fe40003f66070 */
[----:B------:R-:W4:Y:S01]  /*25df0*/  LDC R12, c[0x0][0x230] ;  /* 0x00008c00ff0c7b82 */ /* 0x000f220000000800 */
[----:B------:R-:W4:Y:S04]  /*25e00*/  LDL.LU.64 R192, [R1+0x3a0] ;  /* 0x0003a00001c07983 */ /* 0x000f280000300a00 */
[----:B------:R-:W4:Y:S01]  /*25e10*/  LDL.LU.64 R194, [R1+0x398] ;  /* 0x0003980001c27983 */ /* 0x000f220000300a00 */
[----:B------:R-:W-:Y:S01]  /*25e20*/  ISETP.GE.U32.AND P0, PT, R184, 0x7ffffcc4, PT ;  /* 0x7ffffcc4b800780c */ /* 0x000fe20003f06070 */
[----:B------:R-:W-:Y:S01]  /*25e30*/  VIADD R184, R11, 0xfffffd41 ;  /* 0xfffffd410bb87836 */ /* 0x000fe20000000000 */
[----:B------:R-:W4:Y:S01]  /*25e40*/  LDC R16, c[0x0][0x230] ;  /* 0x00008c00ff107b82 */ /* 0x000f220000000800 */
[----:B------:R2:W-:Y:S04]  /*25e50*/  STL.64 [R1+0x578], R18 ;  /* 0x0005781201007387 */ /* 0x0005e80000100a00 */
[----:B------:R2:W-:Y:S01]  /*25e60*/  LDGSTS.E [R243+0x5c00c], desc[UR60][R18.64], !P5 ;  /* 0x5c00c00012f37fae */ /* 0x0005e2000e92187c */
[----:B-1----:R-:W-:-:S05]  /*25e70*/  IMAD.WIDE R14, R183, 0x4, R196 ;  /* 0x00000004b70e7825 */ /* 0x002fca00078e02c4 */
[----:B------:R1:W-:Y:S04]  /*25e80*/  STL.64 [R1+0x5d0], R14 ;  /* 0x0005d00e01007387 */ /* 0x0003e80000100a00 */
[----:B------:R-:W4:Y:S04]  /*25e90*/  LDL.LU.64 R196, [R1+0x390] ;  /* 0x0003900001c47983 */ /* 0x000f280000300a00 */
[----:B------:R1:W-:Y:S01]  /*25ea0*/  LDGSTS.E [R9+0x50000], desc[UR60][R14.64], !P1 ;  /* 0x500000000e097fae */ /* 0x0003e2000c92187c */
[----:B------:R-:W-:Y:S01]  /*25eb0*/  ISETP.GE.U32.AND P1, PT, R184, 0x7ffffcc2, PT ;  /* 0x7ffffcc2b800780c */ /* 0x000fe20003f26070 */
[----:B--2---:R-:W-:-:S02]  /*25ec0*/  VIADD R184, R10, 0xfffffd40 ;  /* 0xfffffd400ab87836 */ /* 0x004fc40000000000 */
[----:B------:R-:W2:Y:S01]  /*25ed0*/  LDL.LU.64 R10, [R1+0x388] ;  /* 0x00038800010a7983 */ /* 0x000ea20000300a00 */
[C---:B------:R-:W-:Y:S01]  /*25ee0*/  IMAD.WIDE R18, R183.reuse, 0x4, R188 ;  /* 0x00000004b7127825 */ /* 0x040fe200078e02bc */
[----:B-1----:R-:W1:Y:S03]  /*25ef0*/  LDC R15, c[0x0][0x230] ;  /* 0x00008c00ff0f7b82 */ /* 0x002e660000000800 */
[C---:B------:R-:W-:Y:S01]  /*25f00*/  IMAD.WIDE R20, R183.reuse, 0x4, R190 ;  /* 0x00000004b7147825 */ /* 0x040fe200078e02be */
[----:B------:R3:W-:Y:S04]  /*25f10*/  STL.64 [R1+0x5e0], R18 ;  /* 0x0005e01201007387 */ /* 0x0007e80000100a00 */
[----:B------:R-:W1:Y:S01]  /*25f20*/  LDC R14, c[0x0][0x230] ;  /* 0x00008c00ff0e7b82 */ /* 0x000e620000000800 */
[----:B------:R3:W-:Y:S04]  /*25f30*/  LDGSTS.E [R9+0x50004], desc[UR60][R18.64], !P3 ;  /* 0x5000400012097fae */ /* 0x0007e8000d92187c */
[----:B------:R-:W-:Y:S01]  /*25f40*/  STL.64 [R1+0x5e8], R20 ;  /* 0x0005e81401007387 */ /* 0x000fe20000100a00 */
[----:B---3--:R-:W-:-:S03]  /*25f50*/  IMAD.WIDE R18, R183, 0x4, R198 ;  /* 0x00000004b7127825 */ /* 0x008fc600078e02c6 */
[----:B------:R-:W-:Y:S04]  /*25f60*/  LDGSTS.E [R9+0x50008], desc[UR60][R20.64], !P4 ;  /* 0x5000800014097fae */ /* 0x000fe8000e12187c */
[----:B------:R-:W3:Y:S01]  /*25f70*/  LDL.LU.64 R198, [R1+0x380] ;  /* 0x0003800001c67983 */ /* 0x000ee20000300a00 */
[----:B------:R-:W-:Y:S02]  /*25f80*/  VIADD R239, R13, 0xfffffd60 ;  /* 0xfffffd600def7836 */ /* 0x000fe40000000000 */
[----:B------:R-:W1:Y:S03]  /*25f90*/  LDC R13, c[0x0][0x230] ;  /* 0x00008c00ff0d7b82 */ /* 0x000e660000000800 */
[----:B------:R-:W-:Y:S01]  /*25fa0*/  ISETP.GE.U32.AND P2, PT, R239, 0x7ffffce1, PT ;  /* 0x7ffffce1ef00780c */ /* 0x000fe20003f46070 */
[----:B------:R-:W-:Y:S01]  /*25fb0*/  VIADD R239, R252, 0xfffffd42 ;  /* 0xfffffd42fcef7836 */ /* 0x000fe20000000000 */
[----:B------:R-:W-:Y:S01]  /*25fc0*/  ISETP.GE.U32.AND P3, PT, R184, 0x7ffffcc1, PT ;  /* 0x7ffffcc1b800780c */ /* 0x000fe20003f66070 */
[----:B------:R1:W-:Y:S02]  /*25fd0*/  STL.64 [R1+0x620], R18 ;  /* 0x0006201201007387 */ /* 0x0003e40000100a00 */
[----:B------:R-:W3:Y:S01]  /*25fe0*/  LDC R252, c[0x0][0x230] ;  /* 0x00008c00fffc7b82 */ /* 0x000ee20000000800 */
[----:B------:R-:W-:Y:S01]  /*25ff0*/  ISETP.GE.U32.AND P5, PT, R239, 0x7ffffcc3, PT ;  /* 0x7ffffcc3ef00780c */ /* 0x000fe20003fa6070 */
[----:B------:R-:W3:Y:S01]  /*26000*/  LDL.LU.64 R186, [R1+0x378] ;  /* 0x0003780001ba7983 */ /* 0x000ee20000300a00 */
[----:B------:R-:W-:-:S03]  /*26010*/  IADD3 R239, R17, -0x2dd, RZ ;  /* 0xfffffd2311ef7810 */ /* 0x000fc60007ffe0ff */
[----:B------:R-:W3:Y:S01]  /*26020*/  LDL.LU.64 R190, [R1+0x370] ;  /* 0x0003700001be7983 */ /* 0x000ee20000300a00 */
[----:B------:R-:W-:Y:S01]  /*26030*/  ISETP.GE.U32.AND P4, PT, R239, 0x7ffffca4, PT ;  /* 0x7ffffca4ef00780c */ /* 0x000fe20003f86070 */
[----:B----4-:R-:W-:Y:S01]  /*26040*/  VIADD R239, R12, 0xfffffd21 ;  /* 0xfffffd210cef7836 */ /* 0x010fe20000000000 */
[----:B------:R-:W4:Y:S01]  /*26050*/  LDC R17, c[0x0][0x230] ;  /* 0x00008c00ff117b82 */ /* 0x000f220000000800 */
[----:B------:R1:W-:Y:S02]  /*26060*/  LDGSTS.E [R9+0x5000c], desc[UR60][R18.64], !P2 ;  /* 0x5000c00012097fae */ /* 0x0003e4000d12187c */
[----:B-1----:R-:W-:Y:S02]  /*26070*/  VIADD R184, R13, 0xfffffd22 ;  /* 0xfffffd220db87836 */ /* 0x002fe40000000000 */
[----:B------:R-:W-:-:S04]  /*26080*/  IMAD.WIDE R12, R183, 0x4, R194 ;  /* 0x00000004b70c7825 */ /* 0x000fc800078e02c2 */
[----:B------:R-:W-:-:S05]  /*26090*/  IMAD.WIDE R18, R183, 0x4, R192 ;  /* 0x00000004b7127825 */ /* 0x000fca00078e02c0 */
[----:B------:R-:W-:Y:S04]  /*260a0*/  STL.64 [R1+0x618], R18 ;  /* 0x0006181201007387 */ /* 0x000fe80000100a00 */
[----:B------:R-:W-:Y:S04]  /*260b0*/  LDGSTS.E [R9+0x54000], desc[UR60][R18.64], !P0 ;  /* 0x5400000012097fae */ /* 0x000fe8000c12187c */
[----:B------:R1:W-:Y:S04]  /*260c0*/  STL.64 [R1+0x610], R12 ;  /* 0x0006100c01007387 */ /* 0x0003e80000100a00 */
[----:B------:R1:W-:Y:S04]  /*260d0*/  LDGSTS.E [R9+0x54004], desc[UR60][R12.64], !P5 ;  /* 0x540040000c097fae */ /* 0x0003e8000e92187c */
[----:B------:R-:W4:Y:S01]  /*260e0*/  LDL.LU.64 R192, [R1+0x368] ;  /* 0x0003680001c07983 */ /* 0x000f220000300a00 */
[----:B-1----:R-:W-:-:S05]  /*260f0*/  IMAD.WIDE R12, R183, 0x4, R196 ;  /* 0x00000004b70c7825 */ /* 0x002fca00078e02c4 */
[----:B------:R-:W-:Y:S01]  /*26100*/  STL.64 [R1+0x608], R12 ;  /* 0x0006080c01007387 */ /* 0x000fe20000100a00 */
[----:B--2---:R-:W-:-:S03]  /*26110*/  IMAD.WIDE R10, R183, 0x4, R10 ;  /* 0x00000004b70a7825 */ /* 0x004fc600078e020a */
[----:B------:R-:W2:Y:S04]  /*26120*/  LDL.LU.64 R194, [R1+0x358] ;  /* 0x0003580001c27983 */ /* 0x000ea80000300a00 */
[----:B------:R1:W-:Y:S04]  /*26130*/  STL.64 [R1+0x600], R10 ;  /* 0x0006000a01007387 */ /* 0x0003e80000100a00 */
[----:B------:R-:W2:Y:S04]  /*26140*/  LDL.LU.64 R196, [R1+0x348] ;  /* 0x0003480001c47983 */ /* 0x000ea80000300a00 */
[----:B------:R1:W-:Y:S04]  /*26150*/  LDGSTS.E [R9+0x54008], desc[UR60][R12.64], !P1 ;  /* 0x540080000c097fae */ /* 0x0003e8000c92187c */
[----:B------:R-:W-:Y:S01]  /*26160*/  LDGSTS.E [R9+0x5400c], desc[UR60][R10.64], !P3 ;  /* 0x5400c0000a097fae */ /* 0x000fe2000d92187c */
[----:B---3--:R-:W-:-:S03]  /*26170*/  IMAD.WIDE R18, R183, 0x4, R198 ;  /* 0x00000004b7127825 */ /* 0x008fc600078e02c6 */
[----:B-1----:R-:W3:Y:S01]  /*26180*/  LDL.LU.64 R10, [R1+0x340] ;  /* 0x00034000010a7983 */ /* 0x002ee20000300a00 */
[----:B------:R-:W1:Y:S01]  /*26190*/  S2R R189, SR_TID.X ;  /* 0x0000000000bd7919 */ /* 0x000e620000002100 */
[----:B------:R-:W-:Y:S01]  /*261a0*/  ISETP.GE.U32.AND P2, PT, R184, 0x7ffffca3, PT ;  /* 0x7ffffca3b800780c */ /* 0x000fe20003f46070 */
[----:B------:R-:W2:Y:S01]  /*261b0*/  LDC R13, c[0x0][0x230] ;  /* 0x00008c00ff0d7b82 */ /* 0x000ea20000000800 */
[----:B------:R-:W3:Y:S01]  /*261c0*/  LDL.LU.64 R198, [R1+0x338] ;  /* 0x0003380001c67983 */ /* 0x000ee20000300a00 */
[----:B------:R-:W-:Y:S01]  /*261d0*/  VIADD R184, R16, 0xfffffd20 ;  /* 0xfffffd2010b87836 */ /* 0x000fe20000000000 */
[----:B------:R-:W-:Y:S01]  /*261e0*/  ISETP.GE.U32.AND P0, PT, R239, 0x7ffffca2, PT ;  /* 0x7ffffca2ef00780c */ /* 0x000fe20003f06070 */
[----:B------:R-:W-:Y:S01]  /*261f0*/  IMAD.WIDE R20, R183, 0x4, R186 ;  /* 0x00000004b7147825 */ /* 0x000fe200078e02ba */
[----:B------:R1:W-:Y:S03]  /*26200*/  LDGSTS.E [R9+0x58000], desc[UR60][R18.64], !P4 ;  /* 0x5800000012097fae */ /* 0x0003e6000e12187c */
[----:B------:R-:W4:Y:S01]  /*26210*/  LDC R16, c[0x0][0x230] ;  /* 0x00008c00ff107b82 */ /* 0x000f220000000800 */
[----:B------:R-:W-:-:S02]  /*26220*/  IADD3 R239, R15, -0x2fd, RZ ;  /* 0xfffffd030fef7810 */ /* 0x000fc40007ffe0ff */
[----:B------:R-:W-:-:S05]  /*26230*/  ISETP.GE.U32.AND P5, PT, R184, 0x7ffffca1, PT ;  /* 0x7ffffca1b800780c */ /* 0x000fca0003fa6070 */
[----:B------:R-:W4:Y:S01]  /*26240*/  LDC R12, c[0x0][0x230] ;  /* 0x00008c00ff0c7b82 */ /* 0x000f220000000800 */
[----:B------:R-:W-:Y:S01]  /*26250*/  ISETP.GE.U32.AND P1, PT, R239, 0x7ffffc84, PT ;  /* 0x7ffffc84ef00780c */ /* 0x000fe20003f26070 */
[----:B------:R-:W-:Y:S01]  /*26260*/  VIADD R239, R252, 0xfffffd00 ;  /* 0xfffffd00fcef7836 */ /* 0x000fe20000000000 */
[----:B------:R1:W-:Y:S04]  /*26270*/  STL.64 [R1+0x5f8], R18 ;  /* 0x0005f81201007387 */ /* 0x0003e80000100a00 */
[----:B------:R-:W-:Y:S01]  /*26280*/  LDGSTS.E [R9+0x58004], desc[UR60][R20.64], !P2 ;  /* 0x5800400014097fae */ /* 0x000fe2000d12187c */
[----:B------:R-:W4:Y:S01]  /*26290*/  LDC R15, c[0x0][0x230] ;  /* 0x00008c00ff0f7b82 */ /* 0x000f220000000800 */
[----:B------:R-:W-:Y:S01]  /*262a0*/  VIADD R184, R14, 0xfffffd02 ;  /* 0xfffffd020eb87836 */ /* 0x000fe20000000000 */
[----:B-1----:R-:W-:Y:S01]  /*262b0*/  LOP3.LUT R189, R189, 0x7f, RZ, 0xc0, !PT ;  /* 0x0000007fbdbd7812 */ /* 0x002fe200078ec0ff */
[----:B------:R-:W-:Y:S01]  /*262c0*/  IMAD.WIDE R18, R183, 0x4, R190 ;  /* 0x00000004b7127825 */ /* 0x000fe200078e02be */
[----:B------:R-:W-:Y:S01]  /*262d0*/  STL.64 [R1+0x5f0], R20 ;  /* 0x0005f01401007387 */ /* 0x000fe20000100a00 */
[----:B------:R-:W-:-:S03]  /*262e0*/  ISETP.GT.AND P2, PT, R0, 0x37f, PT ;  /* 0x0000037f0000780c */ /* 0x000fc60003f44270 */
[----:B------:R-:W1:Y:S01]  /*262f0*/  LDC R14, c[0x0][0x230] ;  /* 0x00008c00ff0e7b82 */ /* 0x000e620000000800 */
[----:B------:R-:W-:Y:S01]  /*26300*/  ISETP.GE.AND P4, PT, R189, R239, PT ;  /* 0x000000efbd00720c */ /* 0x000fe20003f86270 */
[----:B------:R-:W5:Y:S01]  /*26310*/  LDL.LU R0, [R1+0xce0] ;  /* 0x000ce00001007983 */ /* 0x000f620000300800 */
[----:B------:R-:W-:Y:S02]  /*26320*/  ISETP.GE.U32.AND P3, PT, R184, 0x7ffffc83, PT ;  /* 0x7ffffc83b800780c */ /* 0x000fe40003f66070 */
[----:B------:R-:W-:Y:S01]  /*26330*/  SEL R184, RZ, 0x4, P4 ;  /* 0x00000004ffb87807 */ /* 0x000fe20002000000 */
[----:B------:R1:W-:Y:S01]  /*26340*/  STL.64 [R1+0x668], R18 ;  /* 0x0006681201007387 */ /* 0x0003e20000100a00 */
[----:B------:R-:W-:Y:S01]  /*26350*/  ISETP.GE.U32.AND P4, PT, R239, 0x7ffffc81, PT ;  /* 0x7ffffc81ef00780c */ /* 0x000fe20003f86070 */
[----:B----4-:R-:W-:Y:S01]  /*26360*/  VIADD R252, R17, 0xfffffd01 ;  /* 0xfffffd0111fc7836 */ /* 0x010fe20000000000 */
[----:B------:R-:W-:Y:S01]  /*26370*/  IADD3 R239, R16, -0x301, RZ ;  /* 0xfffffcff10ef7810 */ /* 0x000fe20007ffe0ff */
[----:B------:R1:W-:Y:S01]  /*26380*/  LDGSTS.E [R9+0x58008], desc[UR60][R18.64], !P0 ;  /* 0x5800800012097fae */ /* 0x0003e2000c12187c */
[----:B------:R-:W-:-:S04]  /*26390*/  SEL R184, R184, RZ, P2 ;  /* 0x000000ffb8b87207 */ /* 0x000fc80001000000 */
[----:B------:R-:W-:Y:S01]  /*263a0*/  ISETP.NE.U32.AND P2, PT, R184, RZ, PT ;  /* 0x000000ffb800720c */ /* 0x000fe20003f45070 */
[----:B------:R-:W-:Y:S02]  /*263b0*/  VIADD R184, R15, 0xfffffcfe ;  /* 0xfffffcfe0fb87836 */ /* 0x000fe40000000000 */
[----:B-1----:R-:W-:-:S05]  /*263c0*/  IMAD.WIDE R18, R183, 0x4, R192 ;  /* 0x00000004b7127825 */ /* 0x002fca00078e02c0 */
[----:B------:R-:W-:Y:S04]  /*263d0*/  STL.64 [R1+0x660], R18 ;  /* 0x0006601201007387 */ /* 0x000fe80000100a00 */
[----:B------:R-:W-:Y:S01]  /*263e0*/  LDGSTS.E [R9+0x5800c], desc[UR60][R18.64], !P5 ;  /* 0x5800c00012097fae */ /* 0x000fe2000e92187c */
[----:B------:R-:W-:Y:S01]  /*263f0*/  ISETP.GE.U32.AND P5, PT, R239, 0x7ffffc80, PT ;  /* 0x7ffffc80ef00780c */ /* 0x000fe20003fa6070 */
[----:B------:R-:W-:Y:S02]  /*26400*/  VIADD R239, R12, 0xfffffcfc ;  /* 0xfffffcfc0cef7836 */ /* 0x000fe40000000000 */
[----:B--2---:R-:W-:-:S05]  /*26410*/  IMAD.WIDE R16, R183, 0x4, R194 ;  /* 0x00000004b7107825 */ /* 0x004fca00078e02c2 */
[----:B------:R1:W-:Y:S04]  /*26420*/  STL.64 [R1+0x650], R16 ;  /* 0x0006501001007387 */ /* 0x0003e80000100a00 */
[----:B------:R1:W-:Y:S01]  /*26430*/  LDGSTS.E [R9+0x5c000], desc[UR60][R16.64], !P1 ;  /* 0x5c00000010097fae */ /* 0x0003e2000c92187c */
[----:B------:R-:W-:Y:S01]  /*26440*/  ISETP.GE.U32.AND P1, PT, R184, 0x7ffffc7f, PT ;  /* 0x7ffffc7fb800780c */ /* 0x000fe20003f26070 */
[----:B------:R-:W-:Y:S02]  /*26450*/  VIADD R184, R13, 0xfffffcfd ;  /* 0xfffffcfd0db87836 */ /* 0x000fe40000000000 */
[----:B-1----:R-:W-:-:S05]  /*26460*/  IMAD.WIDE R16, R183, 0x4, R196 ;  /* 0x00000004b7107825 */ /* 0x002fca00078e02c4 */
[----:B------:R1:W-:Y:S04]  /*26470*/  STL.64 [R1+0x648], R16 ;  /* 0x0006481001007387 */ /* 0x0003e80000100a00 */
[----:B------:R-:W2:Y:S01]  /*26480*/  LDL.LU.64 R246, [R1+0x330] ;  /* 0x0003300001f67983 */ /* 0x000ea20000300a00 */
[----:B------:R-:W-:Y:S01]  /*26490*/  ISETP.GE.U32.AND P0, PT, R252, 0x7ffffc82, PT ;  /* 0x7ffffc82fc00780c */ /* 0x000fe20003f06070 */
[----:B------:R-:W-:Y:S01]  /*264a0*/  IMAD.WIDE R2, R185, 0x4, R2 ;  /* 0x00000004b9027825 */ /* 0x000fe200078e0202 */
[----:B------:R-:W4:Y:S01]  /*264b0*/  LDC R252, c[0x0][0x230] ;  /* 0x00008c00fffc7b82 */ /* 0x000f220000000800 */
[----:B------:R-:W-:Y:S02]  /*264c0*/  LDGSTS.E [R9+0x5c004], desc[UR60][R16.64], !P3 ;  /* 0x5c00400010097fae */ /* 0x000fe4000d92187c */
[----:B---3--:R-:W-:-:S02]  /*264d0*/  IMAD.WIDE R12, R183, 0x4, R198 ;  /* 0x00000004b70c7825 */ /* 0x008fc400078e02c6 */
[----:B------:R-:W3:Y:S02]  /*264e0*/  LDL.LU.64 R198, [R1+0x328] ;  /* 0x0003280001c67983 */ /* 0x000ee40000300a00 */
[----:B------:R-:W-:-:S05]  /*264f0*/  IMAD.WIDE R10, R183, 0x4, R10 ;  /* 0x00000004b70a7825 */ /* 0x000fca00078e020a */
[----:B------:R4:W-:Y:S04]  /*26500*/  STL.64 [R1+0x640], R10 ;  /* 0x0006400a01007387 */ /* 0x0009e80000100a00 */
[----:B------:R-:W-:Y:S04]  /*26510*/  STL.64 [R1+0xb88], R182 ;  /* 0x000b88b601007387 */ /* 0x000fe80000100a00 */
[----:B------:R4:W-:Y:S04]  /*26520*/  STL.64 [R1+0x638], R12 ;  /* 0x0006380c01007387 */ /* 0x0009e80000100a00 */
[----:B------:R-:W2:Y:S04]  /*26530*/  LDL.LU.64 R18, [R1+0x320] ;  /* 0x0003200001127983 */ /* 0x000ea80000300a00 */
[----:B-1----:R-:W2:Y:S04]  /*26540*/  LDL.LU.64 R16, [R1+0x318] ;  /* 0x0003180001107983 */ /* 0x002ea80000300a00 */
[----:B------:R-:W2:Y:S04]  /*26550*/  LDL.LU.64 R172, [R1+0x310] ;  /* 0x0003100001ac7983 */ /* 0x000ea80000300a00 */
[----:B------:R-:W2:Y:S04]  /*26560*/  LDL.LU.64 R174, [R1+0x308] ;  /* 0x0003080001ae7983 */ /* 0x000ea80000300a00 */
[----:B------:R-:W2:Y:S04]  /*26570*/  LDL.LU.64 R192, [R1+0x2f8] ;  /* 0x0002f80001c07983 */ /* 0x000ea80000300a00 */
[----:B------:R-:W-:Y:S01]  /*26580*/  LDGSTS.E [R9+0x5c008], desc[UR60][R10.64], !P0 ;  /* 0x5c0080000a097fae */ /* 0x000fe2000c12187c */
[----:B------:R-:W-:-:S02]  /*26590*/  ISETP.GE.U32.AND P0, PT, R239, 0x7ffffc7d, PT ;  /* 0x7ffffc7def00780c */ /* 0x000fc40003f06070 */
[----:B------:R-:W1:Y:S01]  /*265a0*/  LDC R239, c[0x0][0x230] ;  /* 0x00008c00ffef7b82 */ /* 0x000e620000000800 */
[----:B------:R-:W2:Y:S04]  /*265b0*/  LDL.LU.64 R178, [R1+0x2f0] ;  /* 0x0002f00001b27983 */ /* 0x000ea80000300a00 */
[----:B------:R-:W2:Y:S04]  /*265c0*/  LDL.LU.64 R188, [R1+0x2e0] ;  /* 0x0002e00001bc7983 */ /* 0x000ea80000300a00 */
[----:B------:R-:W2:Y:S04]  /*265d0*/  LDL.LU.64 R194, [R1+0x2d8] ;  /* 0x0002d80001c27983 */ /* 0x000ea80000300a00 */
[----:B----4-:R-:W4:Y:S01]  /*265e0*/  LDL.LU.64 R10, [R1+0x2d0] ;  /* 0x0002d000010a7983 */ /* 0x010f220000300a00 */
[----:B------:R-:W-:-:S03]  /*265f0*/  ISETP.GE.U32.AND P3, PT, R184, 0x7ffffc7e, PT ;  /* 0x7ffffc7eb800780c */ /* 0x000fc60003f66070 */
[----:B------:R2:W-:Y:S01]  /*26600*/  STL.64 [R1+0xbb8], R8 ;  /* 0x000bb80801007387 */ /* 0x0005e20000100a00 */
[----:B------:R-:W-:-:S03]  /*26610*/  IADD3 R184, R14, -0x321, RZ ;  /* 0xfffffcdf0eb87810 */ /* 0x000fc60007ffe0ff */
[----:B------:R2:W-:Y:S04]  /*26620*/  LDGSTS.E [R9+0x5c00c], desc[UR60][R12.64], !P4 ;  /* 0x5c00c0000c097fae */ /* 0x0005e8000e12187c */
[----:B-1----:R-:W-:Y:S04]  /*26630*/  STL.64 [R1+0xb90], R238 ;  /* 0x000b90ee01007387 */ /* 0x002fe80000100a00 */
[----:B------:R-:W4:Y:S04]  /*26640*/  LDL.LU.64 R196, [R1+0x2c8] ;  /* 0x0002c80001c47983 */ /* 0x000f280000300a00 */
[----:B------:R-:W4:Y:S04]  /*26650*/  LDL.LU.64 R14, [R1+0x2c0] ;  /* 0x0002c000010e7983 */ /* 0x000f280000300a00 */
[----:B------:R-:W4:Y:S04]  /*26660*/  LDL.LU.64 R12, [R1+0x2b8] ;  /* 0x0002b800010c7983 */ /* 0x000f280000300a00 */
[----:B------:R-:W4:Y:S04]  /*26670*/  LDL.LU.64 R176, [R1+0x2b0] ;  /* 0x0002b00001b07983 */ /* 0x000f280000300a00 */
[----:B------:R-:W4:Y:S04]  /*26680*/  LDL.LU.64 R186, [R1+0x2a8] ;  /* 0x0002a80001ba7983 */ /* 0x000f280000300a00 */
[----:B------:R-:W4:Y:S04]  /*26690*/  LDL.LU.64 R190, [R1+0x2a0] ;  /* 0x0002a00001be7983 */ /* 0x000f280000300a00 */
[----:B------:R-:W0:Y:S01]  /*266a0*/  LDGDEPBAR ;  /* 0x00000000000079af */ /* 0x000e220000000000 */
[----:B---3--:R-:W-:-:S03]  /*266b0*/  IMAD.WIDE R20, R185, 0x4, R198 ;  /* 0x00000004b9147825 */ /* 0x008fc600078e02c6 */
[----:B------:R-:W3:Y:S01]  /*266c0*/  LDL.LU.64 R198, [R1+0x298] ;  /* 0x0002980001c67983 */ /* 0x000ee20000300a00 */
[----:B--2---:R-:W-:-:S05]  /*266d0*/  IMAD.WIDE R8, R185, 0x4, R246 ;  /* 0x00000004b9087825 */ /* 0x004fca00078e02f6 */
[----:B------:R1:W-:Y:S04]  /*266e0*/  STL.64 [R1+0x630], R8 ;  /* 0x0006300801007387 */ /* 0x0003e80000100a00 */
[----:B------:R-:W-:Y:S01]  /*266f0*/  STL.64 [R1+0x670], R20 ;  /* 0x0006701401007387 */ /* 0x000fe20000100a00 */
[----:B-1----:R-:W-:-:S04]  /*26700*/  IMAD.WIDE R8, R185, 0x4, R18 ;  /* 0x00000004b9087825 */ /* 0x002fc800078e0212 */
[C---:B------:R-:W-:Y:S01]  /*26710*/  IMAD.WIDE R18, R185.reuse, 0x4, R16 ;  /* 0x00000004b9127825 */ /* 0x040fe200078e0210 */
[----:B------:R1:W-:Y:S03]  /*26720*/  STL.64 [R1+0x6b0], R8 ;  /* 0x0006b00801007387 */ /* 0x0003e60000100a00 */
[C---:B------:R-:W-:Y:S01]  /*26730*/  IMAD.WIDE R16, R185.reuse, 0x4, R172 ;  /* 0x00000004b9107825 */ /* 0x040fe200078e02ac */
[----:B------:R-:W-:Y:S04]  /*26740*/  STL.64 [R1+0x6d0], R18 ;  /* 0x0006d01201007387 */ /* 0x000fe80000100a00 */
[----:B------:R2:W-:Y:S01]  /*26750*/  STL.64 [R1+0x6e8], R16 ;  /* 0x0006e81001007387 */ /* 0x0005e20000100a00 */
[----:B------:R-:W-:-:S03]  /*26760*/  IMAD.WIDE R158, R185, 0x4, R192 ;  /* 0x00000004b99e7825 */ /* 0x000fc600078e02c0 */
[----:B------:R-:W3:Y:S01]  /*26770*/  LDL.LU.64 R192, [R1+0x290] ;  /* 0x0002900001c07983 */ /* 0x000ee20000300a00 */
[----:B-1----:R-:W-:-:S05]  /*26780*/  IMAD.WIDE R8, R185, 0x4, R174 ;  /* 0x00000004b9087825 */ /* 0x002fca00078e02ae */
[----:B------:R1:W-:Y:S01]  /*26790*/  STL.64 [R1+0x718], R8 ;  /* 0x0007180801007387 */ /* 0x0003e20000100a00 */
[----:B--2---:R-:W-:-:S03]  /*267a0*/  IMAD.WIDE R16, R185, 0x4, R188 ;  /* 0x00000004b9107825 */ /* 0x004fc600078e02bc */
[----:B------:R-:W-:Y:S04]  /*267b0*/  STL.64 [R1+0x758], R158 ;  /* 0x0007589e01007387 */ /* 0x000fe80000100a00 */
[----:B------:R2:W-:Y:S01]  /*267c0*/  STL.64 [R1+0x558], R16 ;  /* 0x0005581001007387 */ /* 0x0005e20000100a00 */
[----:B-1----:R-:W-:-:S03]  /*267d0*/  IMAD.WIDE R8, R185, 0x4, R194 ;  /* 0x00000004b9087825 */ /* 0x002fc600078e02c2 */
[----:B------:R-:W-:Y:S04]  /*267e0*/  STL.64 [R1+0xb98], R158 ;  /* 0x000b989e01007387 */ /* 0x000fe80000100a00 */
[----:B------:R4:W-:Y:S04]  /*267f0*/  STL.64 [R1+0x568], R8 ;  /* 0x0005680801007387 */ /* 0x0009e80000100a00 */
[----:B--2---:R-:W2:Y:S01]  /*26800*/  LDL.LU.64 R16, [R1+0x288] ;  /* 0x0002880001107983 */ /* 0x004ea20000300a00 */
[----:B------:R-:W-:-:S03]  /*26810*/  IMAD.WIDE R174, R185, 0x4, R178 ;  /* 0x00000004b9ae7825 */ /* 0x000fc600078e02b2 */
[----:B------:R-:W2:Y:S01]  /*26820*/  LDL.LU.64 R172, [R1+0x280] ;  /* 0x0002800001ac7983 */ /* 0x000ea20000300a00 */
[----:B----4-:R-:W-:-:S05]  /*26830*/  IMAD.WIDE R8, R185, 0x4, R10 ;  /* 0x00000004b9087825 */ /* 0x010fca00078e020a */
[----:B------:R1:W-:Y:S04]  /*26840*/  STL.64 [R1+0x628], R8 ;  /* 0x0006280801007387 */ /* 0x0003e80000100a00 */
[----:B------:R-:W4:Y:S04]  /*26850*/  LDL.LU.64 R10, [R1+0x278] ;  /* 0x00027800010a7983 */ /* 0x000f280000300a00 */
[----:B------:R-:W4:Y:S04]  /*26860*/  LDL.LU.64 R178, [R1+0x270] ;  /* 0x0002700001b27983 */ /* 0x000f280000300a00 */
[----:B------:R-:W4:Y:S04]  /*26870*/  LDL.LU.64 R188, [R1+0x268] ;  /* 0x0002680001bc7983 */ /* 0x000f280000300a00 */
[----:B------:R-:W4:Y:S01]  /*26880*/  LDL.LU.64 R194, [R1+0x260] ;  /* 0x0002600001c27983 */ /* 0x000f220000300a00 */
[----:B------:R-:W-:-:S03]  /*26890*/  IMAD.WIDE R18, R185, 0x4, R196 ;  /* 0x00000004b9127825 */ /* 0x000fc600078e02c4 */
[----:B------:R-:W-:Y:S01]  /*268a0*/  STL.64 [R1+0x790], R174 ;  /* 0x000790ae01007387 */ /* 0x000fe20000100a00 */
[----:B-1----:R-:W-:-:S03]  /*268b0*/  IMAD.WIDE R8, R185, 0x4, R14 ;  /* 0x00000004b9087825 */ /* 0x002fc600078e020e */
[----:B------:R-:W-:Y:S04]  /*268c0*/  STL.64 [R1+0xba0], R174 ;  /* 0x000ba0ae01007387 */ /* 0x000fe80000100a00 */
[----:B------:R-:W4:Y:S01]  /*268d0*/  LDL.LU.64 R196, [R1+0x258] ;  /* 0x0002580001c47983 */ /* 0x000f220000300a00 */
[----:B------:R-:W-:-:S03]  /*268e0*/  IMAD.WIDE R238, R185, 0x4, R12 ;  /* 0x00000004b9ee7825 */ /* 0x000fc600078e020c */
[----:B------:R-:W-:Y:S04]  /*268f0*/  STL.64 [R1+0x6a8], R18 ;  /* 0x0006a81201007387 */ /* 0x000fe80000100a00 */
[----:B------:R1:W-:Y:S04]  /*26900*/  STL.64 [R1+0x6c8], R8 ;  /* 0x0006c80801007387 */ /* 0x0003e80000100a00 */
[----:B------:R-:W4:Y:S04]  /*26910*/  LDL.LU.64 R246, [R1+0x250] ;  /* 0x0002500001f67983 */ /* 0x000f280000300a00 */
[----:B------:R-:W-:Y:S01]  /*26920*/  STL.64 [R1+0x6f8], R238 ;  /* 0x0006f8ee01007387 */ /* 0x000fe20000100a00 */
[----:B-1----:R-:W-:-:S05]  /*26930*/  IMAD.WIDE R8, R185, 0x4, R190 ;  /* 0x00000004b9087825 */ /* 0x002fca00078e02be */
[----:B------:R3:W-:Y:S04]  /*26940*/  STL.64 [R1+0x508], R8 ;  /* 0x0005080801007387 */ /* 0x0007e80000100a00 */
[----:B------:R-:W-:Y:S04]  /*26950*/  STL.64 [R1+0xbb0], R238 ;  /* 0x000bb0ee01007387 */ /* 0x000fe80000100a00 */
[----:B------:R-:W4:Y:S04]  /*26960*/  LDL.LU.64 R14, [R1+0x248] ;  /* 0x00024800010e7983 */ /* 0x000f280000300a00 */
[----:B------:R-:W4:Y:S01]  /*26970*/  LDL.LU.64 R18, [R1+0x240] ;  /* 0x0002400001127983 */ /* 0x000f220000300a00 */
[----:B---3--:R-:W-:-:S05]  /*26980*/  IMAD.WIDE R8, R185, 0x4, R198 ;  /* 0x00000004b9087825 */ /* 0x008fca00078e02c6 */
[----:B------:R1:W-:Y:S04]  /*26990*/  STL.64 [R1+0x510], R8 ;  /* 0x0005100801007387 */ /* 0x0003e80000100a00 */
[----:B------:R-:W3:Y:S01]  /*269a0*/  LDL.LU.64 R198, [R1+0x238] ;  /* 0x0002380001c67983 */ /* 0x000ee20000300a00 */
[----:B------:R-:W-:-:S05]  /*269b0*/  IMAD.WIDE R160, R185, 0x4, R176 ;  /* 0x00000004b9a07825 */ /* 0x000fca00078e02b0 */
[----:B------:R-:W-:Y:S01]  /*269c0*/  STL.64 [R1+0x728], R160 ;  /* 0x000728a001007387 */ /* 0x000fe20000100a00 */
[----:B------:R-:W-:-:S03]  /*269d0*/  IMAD.WIDE R176, R185, 0x4, R186 ;  /* 0x00000004b9b07825 */ /* 0x000fc600078e02ba */
[----:B------:R-:W-:Y:S04]  /*269e0*/  STL.64 [R1+0xba8], R160 ;  /* 0x000ba8a001007387 */ /* 0x000fe80000100a00 */
[----:B------:R-:W3:Y:S04]  /*269f0*/  LDL.LU.64 R12, [R1+0x230] ;  /* 0x00023000010c7983 */ /* 0x000ee80000300a00 */
[----:B------:R-:W3:Y:S01]  /*26a00*/  LDL.LU.64 R186, [R1+0x228] ;  /* 0x0002280001ba7983 */ /* 0x000ee20000300a00 */
[----:B-1----:R-:W-:-:S05]  /*26a10*/  IMAD.WIDE R8, R185, 0x4, R192 ;  /* 0x00000004b9087825 */ /* 0x002fca00078e02c0 */
[----:B------:R1:W-:Y:S04]  /*26a20*/  STL.64 [R1+0x518], R8 ;  /* 0x0005180801007387 */ /* 0x0003e80000100a00 */
[----:B------:R-:W3:Y:S04]  /*26a30*/  LDL.LU.64 R190, [R1+0x220] ;  /* 0x0002200001be7983 */ /* 0x000ee80000300a00 */
[----:B------:R-:W3:Y:S04]  /*26a40*/  LDL.LU.64 R192, [R1+0x218] ;  /* 0x0002180001c07983 */ /* 0x000ee80000300a00 */
[----:B------:R-:W-:Y:S04]  /*26a50*/  STL.64 [R1+0x760], R176 ;  /* 0x000760b001007387 */ /* 0x000fe80000100a00 */
[----:B------:R-:W-:Y:S01]  /*26a60*/  STL.64 [R1+0xbc0], R176 ;  /* 0x000bc0b001007387 */ /* 0x000fe20000100a00 */
[----:B--2---:R-:W-:-:S04]  /*26a70*/  IMAD.WIDE R16, R185, 0x4, R16 ;  /* 0x00000004b9107825 */ /* 0x004fc800078e0210 */
[C---:B-1----:R-:W-:Y:S01]  /*26a80*/  IMAD.WIDE R8, R185.reuse, 0x4, R172 ;  /* 0x00000004b9087825 */ /* 0x042fe200078e02ac */
[----:B------:R-:W-:Y:S03]  /*26a90*/  STL.64 [R1+0x540], R16 ;  /* 0x0005401001007387 */ /* 0x000fe60000100a00 */
[C---:B----4-:R-:W-:Y:S02]  /*26aa0*/  IMAD.WIDE R182, R185.reuse, 0x4, R10 ;  /* 0x00000004b9b67825 */ /* 0x050fe400078e020a */
[----:B------:R-:W2:Y:S04]  /*26ab0*/  LDL.LU.64 R10, [R1+0x210] ;  /* 0x00021000010a7983 */ /* 0x000ea80000300a00 */
[----:B------:R1:W-:Y:S04]  /*26ac0*/  STL.64 [R1+0x6a0], R8 ;  /* 0x0006a00801007387 */ /* 0x0003e80000100a00 */
[----:B------:R-:W-:Y:S04]  /*26ad0*/  STL.64 [R1+0x6d8], R182 ;  /* 0x0006d8b601007387 */ /* 0x000fe80000100a00 */
[----:B------:R-:W-:Y:S01]  /*26ae0*/  STL.64 [R1+0xbc8], R182 ;  /* 0x000bc8b601007387 */ /* 0x000fe20000100a00 */
[----:B-1----:R-:W-:-:S05]  /*26af0*/  IMAD.WIDE R8, R185, 0x4, R194 ;  /* 0x00000004b9087825 */ /* 0x002fca00078e02c2 */
[----:B------:R1:W-:Y:S04]  /*26b00*/  STL.64 [R1+0x4b8], R8 ;  /* 0x0004b80801007387 */ /* 0x0003e80000100a00 */
[----:B------:R-:W4:Y:S01]  /*26b10*/  LDL.LU.64 R16, [R1+0x208] ;  /* 0x0002080001107983 */ /* 0x000f220000300a00 */
[----:B------:R-:W-:-:S03]  /*26b20*/  IMAD.WIDE R156, R185, 0x4, R178 ;  /* 0x00000004b99c7825 */ /* 0x000fc600078e02b2 */
[----:B------:R-:W4:Y:S01]  /*26b30*/  LDL.LU.64 R172, [R1+0x200] ;  /* 0x0002000001ac7983 */ /* 0x000f220000300a00 */
[----:B-1----:R-:W-:-:S04]  /*26b40*/  IMAD.WIDE R8, R185, 0x4, R196 ;  /* 0x00000004b9087825 */ /* 0x002fc800078e02c4 */
[C---:B------:R-:W-:Y:S01]  /*26b50*/  IMAD.WIDE R178, R185.reuse, 0x4, R188 ;  /* 0x00000004b9b27825 */ /* 0x040fe200078e02bc */
[----:B------:R1:W-:Y:S04]  /*26b60*/  STL.64 [R1+0x4c0], R8 ;  /* 0x0004c00801007387 */ /* 0x0003e80000100a00 */
[----:B------:R-:W4:Y:S04]  /*26b70*/  LDL.LU.64 R188, [R1+0x1f8] ;  /* 0x0001f80001bc7983 */ /* 0x000f280000300a00 */
[----:B------:R-:W4:Y:S04]  /*26b80*/  LDL.LU.64 R194, [R1+0x1f0] ;  /* 0x0001f00001c27983 */ /* 0x000f280000300a00 */
[----:B------:R-:W4:Y:S01]  /*26b90*/  LDL.LU.64 R196, [R1+0x1e8] ;  /* 0x0001e80001c47983 */ /* 0x000f220000300a00 */
[----:B-1----:R-:W-:-:S03]  /*26ba0*/  IMAD.WIDE R8, R185, 0x4, R246 ;  /* 0x00000004b9087825 */ /* 0x002fc600078e02f6 */
[----:B------:R-:W-:Y:S01]  /*26bb0*/  STL.64 [R1+0x700], R156 ;  /* 0x0007009c01007387 */ /* 0x000fe20000100a00 */
[----:B------:R-:W-:-:S03]  /*26bc0*/  IMAD.WIDE R20, R185, 0x4, R14 ;  /* 0x00000004b9147825 */ /* 0x000fc600078e020e */
[----:B------:R-:W-:Y:S04]  /*26bd0*/  STL.64 [R1+0xbd0], R156 ;  /* 0x000bd09c01007387 */ /* 0x000fe80000100a00 */
[----:B------:R-:W-:Y:S04]  /*26be0*/  STL.64 [R1+0x730], R178 ;  /* 0x000730b201007387 */ /* 0x000fe80000100a00 */
[----:B------:R-:W-:Y:S04]  /*26bf0*/  STL.64 [R1+0xbd8], R178 ;  /* 0x000bd8b201007387 */ /* 0x000fe80000100a00 */
[----:B------:R1:W-:Y:S04]  /*26c00*/  STL.64 [R1+0x4d0], R8 ;  /* 0x0004d00801007387 */ /* 0x0003e80000100a00 */
[----:B------:R-:W4:Y:S04]  /*26c10*/  LDL.LU.64 R14, [R1+0x1e0] ;  /* 0x0001e000010e7983 */ /* 0x000f280000300a00 */
[----:B------:R-:W-:Y:S01]  /*26c20*/  STL.64 [R1+0x4e8], R20 ;  /* 0x0004e81401007387 */ /* 0x000fe20000100a00 */
[----:B---3--:R-:W-:-:S03]  /*26c30*/  IMAD.WIDE R244, R185, 0x4, R198 ;  /* 0x00000004b9f47825 */ /* 0x008fc600078e02c6 */
[----:B------:R-:W3:Y:S01]  /*26c40*/  LDL.LU.64 R198, [R1+0x1d8] ;  /* 0x0001d80001c67983 */ /* 0x000ee20000300a00 */
[----:B-1----:R-:W-:-:S05]  /*26c50*/  IMAD.WIDE R8, R185, 0x4, R18 ;  /* 0x00000004b9087825 */ /* 0x002fca00078e0212 */
[----:B------:R1:W-:Y:S04]  /*26c60*/  STL.64 [R1+0x500], R8 ;  /* 0x0005000801007387 */ /* 0x0003e80000100a00 */
[----:B------:R-:W-:Y:S01]  /*26c70*/  STL.64 [R1+0x698], R244 ;  /* 0x000698f401007387 */ /* 0x000fe20000100a00 */
[----:B------:R-:W-:-:S03]  /*26c80*/  IMAD.WIDE R152, R185, 0x4, R12 ;  /* 0x00000004b9987825 */ /* 0x000fc600078e020c */
[----:B------:R-:W-:Y:S01]  /*26c90*/  STL.64 [R1+0xbe0], R244 ;  /* 0x000be0f401007387 */ /* 0x000fe20000100a00 */
[----:B------:R-:W-:-:S04]  /*26ca0*/  IMAD.WIDE R186, R185, 0x4, R186 ;  /* 0x00000004b9ba7825 */ /* 0x000fc800078e02ba */
[----:B-1----:R-:W-:-:S05]  /*26cb0*/  IMAD.WIDE R8, R185, 0x4, R190 ;  /* 0x00000004b9087825 */ /* 0x002fca00078e02be */
[----:B------:R1:W-:Y:S02]  /*26cc0*/  STL.64 [R1+0x448], R8 ;  /* 0x0004480801007387 */ /* 0x0003e40000100a00 */
[C---:B-1----:R-:W-:Y:S02]  /*26cd0*/  IMAD.WIDE R8, R185.reuse, 0x4, R192 ;  /* 0x00000004b9087825 */ /* 0x042fe400078e02c0 */
[----:B------:R-:W3:Y:S04]  /*26ce0*/  LDL.LU.64 R192, [R1+0x1d0] ;  /* 0x0001d00001c07983 */ /* 0x000ee80000300a00 */
[----:B------:R-:W-:Y:S04]  /*26cf0*/  STL.64 [R1+0x6e0], R152 ;  /* 0x0006e09801007387 */ /* 0x000fe80000100a00 */
[----:B------:R2:W-:Y:S04]  /*26d00*/  STL.64 [R1+0x438], R8 ;  /* 0x0004380801007387 */ /* 0x0005e80000100a00 */
[----:B------:R-:W-:Y:S04]  /*26d10*/  STL.64 [R1+0xbe8], R152 ;  /* 0x000be89801007387 */ /* 0x000fe80000100a00 */
[----:B------:R-:W3:Y:S01]  /*26d20*/  LDL.LU.64 R20, [R1+0x1c8] ;  /* 0x0001c80001147983 */ /* 0x000ee20000300a00 */
[----:B--2---:R-:W-:-:S03]  /*26d30*/  IMAD.WIDE R8, R185, 0x4, R10 ;  /* 0x00000004b9087825 */ /* 0x004fc600078e020a */
[----:B------:R-:W2:Y:S04]  /*26d40*/  LDL.LU.64 R12, [R1+0x1c0] ;  /* 0x0001c000010c7983 */ /* 0x000ea80000300a00 */
[----:B------:R4:W-:Y:S04]  /*26d50*/  STL.64 [R1+0x430], R8 ;  /* 0x0004300801007387 */ /* 0x0009e80000100a00 */
[----:B------:R-:W2:Y:S04]  /*26d60*/  LDL.LU.64 R246, [R1+0x1b8] ;  /* 0x0001b80001f67983 */ /* 0x000ea80000300a00 */
[----:B------:R-:W2:Y:S04]  /*26d70*/  LDL.LU.64 R190, [R1+0x1b0] ;  /* 0x0001b00001be7983 */ /* 0x000ea80000300a00 */
[----:B------:R-:W2:Y:S04]  /*26d80*/  LDL.LU.64 R10, [R1+0x1a8] ;  /* 0x0001a800010a7983 */ /* 0x000ea80000300a00 */
[----:B------:R-:W-:Y:S01]  /*26d90*/  STL.64 [R1+0x720], R186 ;  /* 0x000720ba01007387 */ /* 0x000fe20000100a00 */
[----:B----4-:R-:W-:-:S03]  /*26da0*/  IMAD.WIDE R8, R185, 0x4, R16 ;  /* 0x00000004b9087825 */ /* 0x010fc600078e0210 */
[----:B------:R-:W-:Y:S01]  /*26db0*/  STL.64 [R1+0xbf0], R186 ;  /* 0x000bf0ba01007387 */ /* 0x000fe20000100a00 */
[----:B------:R-:W-:-:S03]  /*26dc0*/  IMAD.WIDE R178, R185, 0x4, R172 ;  /* 0x00000004b9b27825 */ /* 0x000fc600078e02ac */
[----:B------:R-:W4:Y:S04]  /*26dd0*/  LDL.LU.64 R172, [R1+0x1a0] ;  /* 0x0001a00001ac7983 */ /* 0x000f280000300a00 */
[----:B------:R1:W-:Y:S01]  /*26de0*/  STL.64 [R1+0x450], R8 ;  /* 0x0004500801007387 */ /* 0x0003e20000100a00 */
[----:B------:R-:W-:-:S03]  /*26df0*/  IMAD.WIDE R154, R185, 0x4, R194 ;  /* 0x00000004b99a7825 */ /* 0x000fc600078e02c2 */
[----:B------:R-:W4:Y:S01]  /*26e00*/  LDL.LU.64 R194, [R1+0x198] ;  /* 0x0001980001c27983 */ /* 0x000f220000300a00 */
[----:B------:R-:W-:-:S04]  /*26e10*/  IMAD.WIDE R224, R185, 0x4, R188 ;  /* 0x00000004b9e07825 */ /* 0x000fc800078e02bc */
[C---:B------:R-:W-:Y:S02]  /*26e20*/  IMAD.WIDE R188, R185.reuse, 0x4, R196 ;  /* 0x00000004b9bc7825 */ /* 0x040fe400078e02c4 */
[----:B------:R-:W4:Y:S04]  /*26e30*/  LDL.LU.64 R196, [R1+0x190] ;  /* 0x0001900001c47983 */ /* 0x000f280000300a00 */
[----:B------:R-:W-:Y:S04]  /*26e40*/  STL.64 [R1+0x480], R178 ;  /* 0x000480b201007387 */ /* 0x000fe80000100a00 */
[----:B------:R-:W-:Y:S04]  /*26e50*/  STL.64 [R1+0xbf8], R178 ;  /* 0x000bf8b201007387 */ /* 0x000fe80000100a00 */
[----:B------:R-:W-:Y:S01]  /*26e60*/  STL.64 [R1+0x4c8], R224 ;  /* 0x0004c8e001007387 */ /* 0x000fe20000100a00 */
[----:B-1----:R-:W-:-:S03]  /*26e70*/  IMAD.WIDE R8, R185, 0x4, R14 ;  /* 0x00000004b9087825 */ /* 0x002fc600078e020e */
[----:B------:R-:W-:Y:S04]  /*26e80*/  STL.64 [R1+0xc00], R224 ;  /* 0x000c00e001007387 */ /* 0x000fe80000100a00 */
[----:B------:R3:W-:Y:S02]  /*26e90*/  STL.64 [R1+0x3e0], R8 ;  /* 0x0003e00801007387 */ /* 0x0007e40000100a00 */
[C---:B---3--:R-:W-:Y:S02]  /*26ea0*/  IMAD.WIDE R8, R185.reuse, 0x4, R198 ;  /* 0x00000004b9087825 */ /* 0x048fe400078e02c6 */
[----:B------:R-:W3:Y:S04]  /*26eb0*/  LDL.LU.64 R198, [R1+0x188] ;  /* 0x0001880001c67983 */ /* 0x000ee80000300a00 */
[----:B------:R-:W3:Y:S04]  /*26ec0*/  LDL.LU.64 R18, [R1+0x180] ;  /* 0x0001800001127983 */ /* 0x000ee80000300a00 */
[----:B------:R1:W-:Y:S04]  /*26ed0*/  STL.64 [R1+0x3d8], R8 ;  /* 0x0003d80801007387 */ /* 0x0003e80000100a00 */
[----:B------:R-:W3:Y:S04]  /*26ee0*/  LDL.LU.64 R16, [R1+0x178] ;  /* 0x0001780001107983 */ /* 0x000ee80000300a00 */
[----:B------:R-:W3:Y:S04]  /*26ef0*/  LDL.LU.64 R14, [R1+0x170] ;  /* 0x00017000010e7983 */ /* 0x000ee80000300a00 */
[----:B------:R-:W-:Y:S04]  /*26f00*/  STL.64 [R1+0x6b8], R154 ;  /* 0x0006b89a01007387 */ /* 0x000fe80000100a00 */
[----:B------:R-:W-:Y:S01]  /*26f10*/  STL.64 [R1+0xc08], R154 ;  /* 0x000c089a01007387 */ /* 0x000fe20000100a00 */
[----:B-1----:R-:W-:-:S03]  /*26f20*/  IMAD.WIDE R8, R185, 0x4, R192 ;  /* 0x00000004b9087825 */ /* 0x002fc600078e02c0 */
[----:B------:R-:W3:Y:S04]  /*26f30*/  LDL.LU.64 R192, [R1+0x168] ;  /* 0x0001680001c07983 */ /* 0x000ee80000300a00 */
[----:B------:R-:W-:Y:S04]  /*26f40*/  STL.64 [R1+0x6f0], R188 ;  /* 0x0006f0bc01007387 */ /* 0x000fe80000100a00 */
[----:B------:R1:W-:Y:S04]  /*26f50*/  STL.64 [R1+0x3c8], R8 ;  /* 0x0003c80801007387 */ /* 0x0003e80000100a00 */
[----:B------:R-:W-:Y:S01]  /*26f60*/  STL.64 [R1+0xc10], R188 ;  /* 0x000c10bc01007387 */ /* 0x000fe20000100a00 */
[----:B-1----:R-:W-:-:S04]  /*26f70*/  IMAD.WIDE R8, R185, 0x4, R20 ;  /* 0x00000004b9087825 */ /* 0x002fc800078e0214 */
[C---:B--2---:R-:W-:Y:S02]  /*26f80*/  IMAD.WIDE R156, R185.reuse, 0x4, R12 ;  /* 0x00000004b99c7825 */ /* 0x044fe400078e020c */
[----:B------:R-:W2:Y:S02]  /*26f90*/  LDL.LU.64 R12, [R1+0x160] ;  /* 0x00016000010c7983 */ /* 0x000ea40000300a00 */
[C---:B------:R-:W-:Y:S02]  /*26fa0*/  IMAD.WIDE R222, R185.reuse, 0x4, R246 ;  /* 0x00000004b9de7825 */ /* 0x040fe400078e02f6 */
[----:B------:R4:W-:Y:S02]  /*26fb0*/  STL.64 [R1+0x3c0], R8 ;  /* 0x0003c00801007387 */ /* 0x0009e40000100a00 */
[----:B------:R-:W-:-:S04]  /*26fc0*/  IMAD.WIDE R22, R185, 0x4, R190 ;  /* 0x00000004b9167825 */ /* 0x000fc800078e02be */
[C---:B------:R-:W-:Y:S02]  /*26fd0*/  IMAD.WIDE R190, R185.reuse, 0x4, R10 ;  /* 0x00000004b9be7825 */ /* 0x040fe400078e020a */
[----:B------:R-:W2:Y:S04]  /*26fe0*/  LDL.LU.64 R10, [R1+0x158] ;  /* 0x00015800010a7983 */ /* 0x000ea80000300a00 */
[----:B------:R-:W-:Y:S01]  /*26ff0*/  STL.64 [R1+0x3b8], R156 ;  /* 0x0003b89c01007387 */ /* 0x000fe20000100a00 */
[----:B----4-:R-:W-:-:S03]  /*27000*/  IMAD.WIDE R8, R185, 0x4, R172 ;  /* 0x00000004b9087825 */ /* 0x010fc600078e02ac */
[----:B------:R-:W-:Y:S04]  /*27010*/  STL.64 [R1+0xc18], R156 ;  /* 0x000c189c01007387 */ /* 0x000fe80000100a00 */
[----:B------:R-:W4:Y:S04]  /*27020*/  LDL.LU.64 R172, [R1+0x150] ;  /* 0x0001500001ac7983 */ /* 0x000f280000300a00 */
[----:B------:R-:W-:Y:S04]  /*27030*/  STL.64 [R1+0x3d0], R222 ;  /* 0x0003d0de01007387 */ /* 0x000fe80000100a00 */
[----:B------:R1:W-:Y:S04]  /*27040*/  STL.64 [R1+0x3a8], R8 ;  /* 0x0003a80801007387 */ /* 0x0003e80000100a00 */
[----:B------:R-:W-:Y:S04]  /*27050*/  STL.64 [R1+0xc20], R222 ;  /* 0x000c20de01007387 */ /* 0x000fe80000100a00 */
[----:B------:R-:W-:Y:S01]  /*27060*/  STL.64 [R1+0x3f0], R22 ;  /* 0x0003f01601007387 */ /* 0x000fe20000100a00 */
[----:B-1----:R-:W-:-:S03]  /*27070*/  IMAD.WIDE R8, R185, 0x4, R194 ;  /* 0x00000004b9087825 */ /* 0x002fc600078e02c2 */
[----:B------:R-:W-:Y:S04]  /*27080*/  STL.64 [R1+0xc30], R22 ;  /* 0x000c301601007387 */ /* 0x000fe80000100a00 */
[----:B------:R1:W-:Y:S04]  /*27090*/  STL.64 [R1+0x3a0], R8 ;  /* 0x0003a00801007387 */ /* 0x0003e80000100a00 */
[----:B------:R-:W4:Y:S01]  /*270a0*/  LDL.LU.64 R246, [R1+0x148] ;  /* 0x0001480001f67983 */ /* 0x000f220000300a00 */
[----:B-1----:R-:W-:-:S03]  /*270b0*/  IMAD.WIDE R8, R185, 0x4, R196 ;  /* 0x00000004b9087825 */ /* 0x002fc600078e02c4 */
[----:B------:R-:W4:Y:S04]  /*270c0*/  LDL.LU.64 R196, [R1+0x140] ;  /* 0x0001400001c47983 */ /* 0x000f280000300a00 */
[----:B------:R2:W-:Y:S04]  /*270d0*/  STL.64 [R1+0x398], R8 ;  /* 0x0003980801007387 */ /* 0x0005e80000100a00 */
[----:B------:R-:W-:Y:S04]  /*270e0*/  STL.64 [R1+0x6c0], R190 ;  /* 0x0006c0be01007387 */ /* 0x000fe80000100a00 */
[----:B------:R-:W-:Y:S04]  /*270f0*/  STL.64 [R1+0xc38], R190 ;  /* 0x000c38be01007387 */ /* 0x000fe80000100a00 */
[----:B------:R-:W4:Y:S01]  /*27100*/  LDL.LU.64 R194, [R1+0x138] ;  /* 0x0001380001c27983 */ /* 0x000f220000300a00 */
[----:B---3--:R-:W-:-:S03]  /*27110*/  IMAD.WIDE R188, R185, 0x4, R198 ;  /* 0x00000004b9bc7825 */ /* 0x008fc600078e02c6 */
[----:B------:R-:W3:Y:S01]  /*27120*/  LDL.LU.64 R198, [R1+0x130] ;  /* 0x0001300001c67983 */ /* 0x000ee20000300a00 */
[----:B------:R-:W-:-:S03]  /*27130*/  IMAD.WIDE R182, R185, 0x4, R18 ;  /* 0x00000004b9b67825 */ /* 0x000fc600078e0212 */
[----:B------:R-:W-:Y:S04]  /*27140*/  STL.64 [R1+0x390], R188 ;  /* 0x000390bc01007387 */ /* 0x000fe80000100a00 */
[----:B------:R-:W-:Y:S01]  /*27150*/  STL.64 [R1+0xc40], R188 ;  /* 0x000c40bc01007387 */ /* 0x000fe20000100a00 */
[----:B------:R-:W-:-:S04]  /*27160*/  IMAD.WIDE R170, R185, 0x4, R16 ;  /* 0x00000004b9aa7825 */ /* 0x000fc800078e0210 */
[C---:B------:R-:W-:Y:S02]  /*27170*/  IMAD.WIDE R20, R185.reuse, 0x4, R14 ;  /* 0x00000004b9147825 */ /* 0x040fe400078e020e */
[----:B------:R-:W3:Y:S04]  /*27180*/  LDL.LU.64 R14, [R1+0x120] ;  /* 0x00012000010e7983 */ /* 0x000ee80000300a00 */
[----:B------:R-:W-:Y:S04]  /*27190*/  STL.64 [R1+0x380], R182 ;  /* 0x000380b601007387 */ /* 0x000fe80000100a00 */
[----:B------:R-:W-:Y:S04]  /*271a0*/  STL.64 [R1+0xc48], R182 ;  /* 0x000c48b601007387 */ /* 0x000fe80000100a00 */
[----:B------:R-:W3:Y:S04]  /*271b0*/  LDL.LU.64 R180, [R1+0x118] ;  /* 0x0001180001b47983 */ /* 0x000ee80000300a00 */
[----:B------:R-:W-:Y:S01]  /*271c0*/  STL.64 [R1+0x378], R170 ;  /* 0x000378aa01007387 */ /* 0x000fe20000100a00 */
[----:B------:R-:W-:-:S04]  /*271d0*/  IMAD.WIDE R192, R185, 0x4, R192 ;  /* 0x00000004b9c07825 */ /* 0x000fc800078e02c0 */
[----:B--2---:R-:W-:-:S05]  /*271e0*/  IMAD.WIDE R8, R185, 0x4, R12 ;  /* 0x00000004b9087825 */ /* 0x004fca00078e020c */
[----:B------:R1:W-:Y:S04]  /*271f0*/  STL.64 [R1+0x350], R8 ;  /* 0x0003500801007387 */ /* 0x0003e80000100a00 */
[----:B------:R4:W-:Y:S04]  /*27200*/  STL.64 [R1+0xc50], R170 ;  /* 0x000c50aa01007387 */ /* 0x0009e80000100a00 */
[----:B------:R-:W2:Y:S01]  /*27210*/  LDL.LU.64 R18, [R1+0x110] ;  /* 0x0001100001127983 */ /* 0x000ea20000300a00 */
[----:B-1----:R-:W-:-:S03]  /*27220*/  IMAD.WIDE R8, R185, 0x4, R10 ;  /* 0x00000004b9087825 */ /* 0x002fc600078e020a */
[----:B------:R-:W2:Y:S04]  /*27230*/  LDL.LU.64 R16, [R1+0x100] ;  /* 0x0001000001107983 */ /* 0x000ea80000300a00 */
[----:B------:R1:W-:Y:S04]  /*27240*/  STL.64 [R1+0x340], R8 ;  /* 0x0003400801007387 */ /* 0x0003e80000100a00 */
[----:B------:R-:W2:Y:S01]  /*27250*/  LDL.LU.64 R10, [R1+0xf8] ;  /* 0x0000f800010a7983 */ /* 0x000ea20000300a00 */
[----:B----4-:R-:W-:-:S03]  /*27260*/  IMAD.WIDE R170, R185, 0x4, R172 ;  /* 0x00000004b9aa7825 */ /* 0x010fc600078e02ac */
[----:B------:R-:W-:Y:S04]  /*27270*/  STL.64 [R1+0x370], R20 ;  /* 0x0003701401007387 */ /* 0x000fe80000100a00 */
[----:B------:R-:W-:Y:S04]  /*27280*/  STL.64 [R1+0xc58], R20 ;  /* 0x000c581401007387 */ /* 0x000fe80000100a00 */
[----:B------:R-:W4:Y:S04]  /*27290*/  LDL.LU.64 R12, [R1+0xf0] ;  /* 0x0000f000010c7983 */ /* 0x000f280000300a00 */
[----:B------:R-:W4:Y:S04]  /*272a0*/  LDL.LU.64 R172, [R1+0xe0] ;  /* 0x0000e00001ac7983 */ /* 0x000f280000300a00 */
[----:B------:R-:W-:Y:S04]  /*272b0*/  STL.64 [R1+0x388], R192 ;  /* 0x000388c001007387 */ /* 0x000fe80000100a00 */
[----:B------:R-:W-:Y:S01]  /*272c0*/  STL.64 [R1+0xc60], R192 ;  /* 0x000c60c001007387 */ /* 0x000fe20000100a00 */
[----:B------:R-:W-:-:S04]  /*272d0*/  IMAD.WIDE R154, R185, 0x4, R246 ;  /* 0x00000004b99a7825 */ /* 0x000fc800078e02f6 */
[C---:B------:R-:W-:Y:S02]  /*272e0*/  IMAD.WIDE R176, R185.reuse, 0x4, R196 ;  /* 0x00000004b9b07825 */ /* 0x040fe400078e02c4 */
[----:B------:R-:W4:Y:S04]  /*272f0*/  LDL.LU.64 R196, [R1+0xd8] ;  /* 0x0000d80001c47983 */ /* 0x000f280000300a00 */
[----:B------:R-:W-:Y:S04]  /*27300*/  STL.64 [R1+0x338], R170 ;  /* 0x000338aa01007387 */ /* 0x000fe80000100a00 */
[----:B------:R-:W-:Y:S01]  /*27310*/  STL.64 [R1+0xc68], R170 ;  /* 0x000c68aa01007387 */ /* 0x000fe20000100a00 */
[----:B------:R-:W-:-:S04]  /*27320*/  IMAD.WIDE R166, R185, 0x4, R194 ;  /* 0x00000004b9a67825 */ /* 0x000fc800078e02c2 */
[----:B------:R-:W-:-:S04]  /*27330*/  IMAD.WIDE R194, R185, 0x4, R6 ;  /* 0x00000004b9c27825 */ /* 0x000fc800078e0206 */
[C---:B---3--:R-:W-:Y:S02]  /*27340*/  IMAD.WIDE R246, R185.reuse, 0x4, R198 ;  /* 0x00000004b9f67825 */ /* 0x048fe400078e02c6 */
[----:B------:R-:W3:Y:S04]  /*27350*/  LDL.LU.64 R198, [R1+0xd0] ;  /* 0x0000d00001c67983 */ /* 0x000ee80000300a00 */
[----:B------:R-:W-:Y:S04]  /*27360*/  STL.64 [R1+0x330], R154 ;  /* 0x0003309a01007387 */ /* 0x000fe80000100a00 */
[----:B------:R-:W-:Y:S04]  /*27370*/  STL.64 [R1+0xc70], R154 ;  /* 0x000c709a01007387 */ /* 0x000fe80000100a00 */
[----:B------:R-:W3:Y:S01]  /*27380*/  LDL.LU.64 R6, [R1+0xc0] ;  /* 0x0000c00001067983 */ /* 0x000ee20000300a00 */
[----:B-1----:R-:W-:-:S03]  /*27390*/  IMAD.WIDE R8, R185, 0x4, R14 ;  /* 0x00000004b9087825 */ /* 0x002fc600078e020e */
[----:B------:R-:W-:Y:S04]  /*273a0*/  STL.64 [R1+0x320], R176 ;  /* 0x000320b001007387 */ /* 0x000fe80000100a00 */
[----:B------:R-:W-:Y:S04]  /*273b0*/  STL.64 [R1+0xc78], R176 ;  /* 0x000c78b001007387 */ /* 0x000fe80000100a00 */
[----:B------:R-:W3:Y:S04]  /*273c0*/  LDL.LU.64 R14, [R1+0xb8] ;  /* 0x0000b800010e7983 */ /* 0x000ee80000300a00 */
[----:B------:R-:W-:Y:S04]  /*273d0*/  STL.64 [R1+0x318], R166 ;  /* 0x000318a601007387 */ /* 0x000fe80000100a00 */
[----:B------:R1:W-:Y:S04]  /*273e0*/  STL.64 [R1+0x2e8], R8 ;  /* 0x0002e80801007387 */ /* 0x0003e80000100a00 */
[----:B------:R-:W-:Y:S04]  /*273f0*/  STL.64 [R1+0xc80], R166 ;  /* 0x000c80a601007387 */ /* 0x000fe80000100a00 */
[----:B------:R-:W-:Y:S01]  /*27400*/  STL.64 [R1+0x300], R246 ;  /* 0x000300f601007387 */ /* 0x000fe20000100a00 */
[----:B-1----:R-:W-:-:S03]  /*27410*/  IMAD.WIDE R8, R185, 0x4, R180 ;  /* 0x00000004b9087825 */ /* 0x002fc600078e02b4 */
[----:B------:R-:W-:Y:S04]  /*27420*/  STL.64 [R1+0xc88], R246 ;  /* 0x000c88f601007387 */ /* 0x000fe80000100a00 */
[----:B------:R1:W-:Y:S04]  /*27430*/  STL.64 [R1+0x2e0], R8 ;  /* 0x0002e00801007387 */ /* 0x0003e80000100a00 */
[----:B------:R-:W-:Y:S04]  /*27440*/  STL.64 [R1+0x2f0], R194 ;  /* 0x0002f0c201007387 */ /* 0x000fe80000100a00 */
[----:B------:R-:W-:Y:S01]  /*27450*/  STL.64 [R1+0xc90], R194 ;  /* 0x000c90c201007387 */ /* 0x000fe20000100a00 */
[----:B--2---:R-:W-:-:S04]  /*27460*/  IMAD.WIDE R182, R185, 0x4, R18 ;  /* 0x00000004b9b67825 */ /* 0x004fc800078e0212 */
[----:B------:R-:W-:-:S04]  /*27470*/  IMAD.WIDE R224, R185, 0x4, R16 ;  /* 0x00000004b9e07825 */ /* 0x000fc800078e0210 */
[C---:B-1----:R-:W-:Y:S02]  /*27480*/  IMAD.WIDE R8, R185.reuse, 0x4, R10 ;  /* 0x00000004b9087825 */ /* 0x042fe400078e020a */
[----:B------:R-:W2:Y:S04]  /*27490*/  LDL.LU.64 R10, [R1+0xb0] ;  /* 0x0000b000010a7983 */ /* 0x000ea80000300a00 */
[----:B------:R-:W-:Y:S04]  /*274a0*/  STL.64 [R1+0x2c0], R182 ;  /* 0x0002c0b601007387 */ /* 0x000fe80000100a00 */
[----:B------:R-:W-:Y:S01]  /*274b0*/  STL.64 [R1+0xc98], R182 ;  /* 0x000c98b601007387 */ /* 0x000fe20000100a00 */
[----:B----4-:R-:W-:-:S03]  /*274c0*/  IMAD.WIDE R168, R185, 0x4, R12 ;  /* 0x00000004b9a87825 */ /* 0x010fc600078e020c */
[----:B------:R-:W4:Y:S01]  /*274d0*/  LDL.LU.64 R12, [R1+0x98] ;  /* 0x00009800010c7983 */ /* 0x000f220000300a00 */
[----:B------:R-:W-:-:S03]  /*274e0*/  IMAD.WIDE R18, R185, 0x4, R172 ;  /* 0x00000004b9127825 */ /* 0x000fc600078e02ac */
[----:B------:R-:W-:Y:S04]  /*274f0*/  STL.64 [R1+0x2a8], R224 ;  /* 0x0002a8e001007387 */ /* 0x000fe80000100a00 */
[----:B------:R-:W-:Y:S04]  /*27500*/  STL.64 [R1+0xca0], R224 ;  /* 0x000ca0e001007387 */ /* 0x000fe80000100a00 */
[----:B------:R-:W4:Y:S04]  /*27510*/  LDL.LU.64 R172, [R1+0x90] ;  /* 0x0000900001ac7983 */ /* 0x000f280000300a00 */
[----:B------:R-:W-:Y:S04]  /*27520*/  STL.64 [R1+0x2a0], R8 ;  /* 0x0002a00801007387 */ /* 0x000fe80000100a00 */
[----:B------:R3:W-:Y:S02]  /*27530*/  STL.64 [R1+0xcb0], R8 ;  /* 0x000cb00801007387 */ /* 0x0007e40000100a00 */
[----:B---3--:R-:W-:-:S02]  /*27540*/  IMAD.WIDE R8, R185, 0x4, R198 ;  /* 0x00000004b9087825 */ /* 0x008fc400078e02c6 */
[----:B------:R-:W3:Y:S04]  /*27550*/  LDL.LU.64 R198, [R1+0x88] ;  /* 0x0000880001c67983 */ /* 0x000ee80000300a00 */
[----:B------:R-:W-:Y:S04]  /*27560*/  STL.64 [R1+0x288], R168 ;  /* 0x000288a801007387 */ /* 0x000fe80000100a00 */
[----:B------:R1:W-:Y:S01]  /*27570*/  STL.64 [R1+0x230], R8 ;  /* 0x0002300801007387 */ /* 0x0003e20000100a00 */
[----:B------:R-:W-:-:S03]  /*27580*/  IMAD.WIDE R166, R185, 0x4, R6 ;  /* 0x00000004b9a67825 */ /* 0x000fc600078e0206 */
[----:B------:R-:W-:Y:S04]  /*27590*/  STL.64 [R1+0xcb8], R168 ;  /* 0x000cb8a801007387 */ /* 0x000fe80000100a00 */
[----:B------:R-:W1:Y:S01]  /*275a0*/  LDL.LU.64 R6, [R1+0x80] ;  /* 0x0000800001067983 */ /* 0x000e620000300a00 */
[----:B------:R-:W-:-:S03]  /*275b0*/  IMAD.WIDE R196, R185, 0x4, R196 ;  /* 0x00000004b9c47825 */ /* 0x000fc600078e02c4 */
[----:B------:R-:W3:Y:S04]  /*275c0*/  LDL.LU.64 R186, [R1+0x78] ;  /* 0x0000780001ba7983 */ /* 0x000ee80000300a00 */
[----:B------:R-:W-:Y:S04]  /*275d0*/  STL.64 [R1+0x250], R18 ;  /* 0x0002501201007387 */ /* 0x000fe80000100a00 */
[----:B------:R-:W-:Y:S01]  /*275e0*/  STL.64 [R1+0xcc0], R18 ;  /* 0x000cc01201007387 */ /* 0x000fe20000100a00 */
[----:B------:R-:W-:-:S03]  /*275f0*/  IMAD.WIDE R188, R185, 0x4, R14 ;  /* 0x00000004b9bc7825 */ /* 0x000fc600078e020e */
[----:B------:R-:W3:Y:S04]  /*27600*/  LDL.LU.64 R152, [R1+0x70] ;  /* 0x0000700001987983 */ /* 0x000ee80000300a00 */
[----:B------:R-:W3:Y:S04]  /*27610*/  LDL.LU.64 R244, [R1+0x68] ;  /* 0x0000680001f47983 */ /* 0x000ee80000300a00 */
[----:B------:R-:W3:Y:S04]  /*27620*/  LDL.LU.64 R160, [R1+0x60] ;  /* 0x0000600001a07983 */ /* 0x000ee80000300a00 */
[----:B------:R-:W3:Y:S04]  /*27630*/  LDL.LU.64 R162, [R1+0x58] ;  /* 0x0000580001a27983 */ /* 0x000ee80000300a00 */
[----:B------:R-:W3:Y:S04]  /*27640*/  LDL.LU.64 R14, [R1+0x50] ;  /* 0x00005000010e7983 */ /* 0x000ee80000300a00 */
[----:B------:R-:W-:Y:S01]  /*27650*/  STL.64 [R1+0x240], R196 ;  /* 0x000240c401007387 */ /* 0x000fe20000100a00 */
[----:B------:R-:W-:-:S03]  /*27660*/  IMAD.WIDE R238, R185, 0x4, R4 ;  /* 0x00000004b9ee7825 */ /* 0x000fc600078e0204 */
[----:B------:R-:W-:Y:S04]  /*27670*/  STL.64 [R1+0xcc8], R196 ;  /* 0x000cc8c401007387 */ /* 0x000fe80000100a00 */
[----:B------:R-:W-:Y:S04]  /*27680*/  STL.64 [R1+0x208], R166 ;  /* 0x000208a601007387 */ /* 0x000fe80000100a00 */
[----:B------:R-:W-:Y:S01]  /*27690*/  STL.64 [R1+0xcd0], R166 ;  /* 0x000cd0a601007387 */ /* 0x000fe20000100a00 */
[----:B--2---:R-:W-:-:S03]  /*276a0*/  IMAD.WIDE R178, R185, 0x4, R10 ;  /* 0x00000004b9b27825 */ /* 0x004fc600078e020a */
[----:B------:R-:W2:Y:S04]  /*276b0*/  LDL.LU.64 R10, [R1+0x48] ;  /* 0x00004800010a7983 */ /* 0x000ea80000300a00 */
[----:B------:R-:W2:Y:S04]  /*276c0*/  LDL.LU.64 R4, [R1+0x40] ;  /* 0x0000400001047983 */ /* 0x000ea80000300a00 */
[----:B------:R-:W2:Y:S04]  /*276d0*/  LDL.LU.64 R174, [R1+0x38] ;  /* 0x0000380001ae7983 */ /* 0x000ea80000300a00 */
[----:B------:R-:W-:Y:S04]  /*276e0*/  STL.64 [R1+0x1e8], R188 ;  /* 0x0001e8bc01007387 */ /* 0x000fe80000100a00 */
[----:B------:R2:W-:Y:S01]  /*276f0*/  STL.64 [R1+0xcd8], R188 ;  /* 0x000cd8bc01007387 */ /* 0x0005e20000100a00 */
[----:B----4-:R-:W-:-:S03]  /*27700*/  IMAD.WIDE R164, R185, 0x4, R12 ;  /* 0x00000004b9a47825 */ /* 0x010fc600078e020c */
[----:B------:R-:W4:Y:S04]  /*27710*/  LDL.LU.64 R158, [R1+0x30] ;  /* 0x00003000019e7983 */ /* 0x000f280000300a00 */
[----:B------:R-:W4:Y:S01]  /*27720*/  LDL.LU.64 R248, [R1+0x28] ;  /* 0x0000280001f87983 */ /* 0x000f220000300a00 */
[----:B------:R-:W-:-:S03]  /*27730*/  IMAD.WIDE R16, R185, 0x4, R172 ;  /* 0x00000004b9107825 */ /* 0x000fc600078e02ac */
[----:B------:R-:W4:Y:S04]  /*27740*/  LDL.LU.64 R180, [R1+0x20] ;  /* 0x0000200001b47983 */ /* 0x000f280000300a00 */
[----:B------:R-:W-:Y:S04]  /*27750*/  STL.64 [R1+0x1d0], R178 ;  /* 0x0001d0b201007387 */ /* 0x000fe80000100a00 */
[----:B------:R-:W4:Y:S04]  /*27760*/  LDL.LU.64 R12, [R1+0x18] ;  /* 0x00001800010c7983 */ /* 0x000f280000300a00 */
[----:B------:R-:W4:Y:S04]  /*27770*/  LDL.LU.64 R172, [R1+0x10] ;  /* 0x0000100001ac7983 */ /* 0x000f280000300a00 */
[----:B------:R-:W-:Y:S01]  /*27780*/  STL.64 [R1+0x1c8], R238 ;  /* 0x0001c8ee01007387 */ /* 0x000fe20000100a00 */
[----:B-1----:R-:W-:-:S03]  /*27790*/  IMAD.WIDE R8, R185, 0x4, R6 ;  /* 0x00000004b9087825 */ /* 0x002fc600078e0206 */
[----:B------:R-:W4:Y:S01]  /*277a0*/  LDL.LU.64 R6, [R1] ;  /* 0x0000000001067983 */ /* 0x000f220000300a00 */
[----:B---3--:R-:W-:-:S03]  /*277b0*/  IMAD.WIDE R198, R185, 0x4, R198 ;  /* 0x00000004b9c67825 */ /* 0x008fc600078e02c6 */
[----:B------:R-:W-:Y:S01]  /*277c0*/  STL.64 [R1+0x1c0], R164 ;  /* 0x0001c0a401007387 */ /* 0x000fe20000100a00 */
[----:B------:R-:W-:-:S03]  /*277d0*/  IMAD.WIDE R222, R185, 0x4, R186 ;  /* 0x00000004b9de7825 */ /* 0x000fc600078e02ba */
[----:B------:R-:W-:Y:S04]  /*277e0*/  STL.64 [R1+0x1b8], R16 ;  /* 0x0001b81001007387 */ /* 0x000fe80000100a00 */
[----:B------:R1:W-:Y:S01]  /*277f0*/  STL.64 [R1+0x1a8], R8 ;  /* 0x0001a80801007387 */ /* 0x0003e20000100a00 */
        /* <DEDUP_REMOVED lines=10> */
[----:B------:R-:W-:Y:S04]  /*278a0*/  STL.64 [R1+0x180], R162 ;  /* 0x000180a201007387 */ /* 0x000fe80000100a00 */
[----:B------:R-:W-:Y:S01]  /*278b0*/  STL.64 [R1+0x168], R14 ;  /* 0x0001680e01007387 */ /* 0x000fe20000100a00 */
[----:B------:R-:W-:-:S04]  /*278c0*/  IMAD.WIDE R176, R185, 0x4, R250 ;  /* 0x00000004b9b07825 */ /* 0x000fc800078e02fa */
[----:B------:R-:W-:-:S04]  /*278d0*/  IMAD.WIDE R244, R185, 0x4, R236 ;  /* 0x00000004b9f47825 */ /* 0x000fc800078e02ec */
[----:B------:R-:W-:-:S04]  /*278e0*/  IMAD.WIDE R170, R185, 0x4, R226 ;  /* 0x00000004b9aa7825 */ /* 0x000fc800078e02e2 */
[----:B------:R-:W-:-:S04]  /*278f0*/  IMAD.WIDE R250, R185, 0x4, R228 ;  /* 0x00000004b9fa7825 */ /* 0x000fc800078e02e4 */
[----:B------:R-:W-:-:S04]  /*27900*/  IMAD.WIDE R154, R185, 0x4, R24 ;  /* 0x00000004b99a7825 */ /* 0x000fc800078e0218 */
[----:B--2---:R-:W-:-:S04]  /*27910*/  IMAD.WIDE R10, R185, 0x4, R10 ;  /* 0x00000004b90a7825 */ /* 0x004fc800078e020a */
[----:B------:R-:W-:-:S04]  /*27920*/  IMAD.WIDE R4, R185, 0x4, R4 ;  /* 0x00000004b9047825 */ /* 0x000fc800078e0204 */
[C---:B------:R-:W-:Y:S01]  /*27930*/  IMAD.WIDE R156, R185.reuse, 0x4, R174 ;  /* 0x00000004b99c7825 */ /* 0x040fe200078e02ae */
[----:B------:R2:W-:Y:S04]  /*27940*/  STL.64 [R1+0x148], R4 ;  /* 0x0001480401007387 */ /* 0x0005e80000100a00 */
[----:B------:R-:W-:Y:S01]  /*27950*/  STL.64 [R1+0x150], R10 ;  /* 0x0001500a01007387 */ /* 0x000fe20000100a00 */
[----:B----4-:R-:W-:-:S03]  /*27960*/  IMAD.WIDE R22, R185, 0x4, R158 ;  /* 0x00000004b9167825 */ /* 0x010fc600078e029e */
[----:B------:R-:W-:Y:S01]  /*27970*/  STL.64 [R1+0x140], R156 ;  /* 0x0001409c01007387 */ /* 0x000fe20000100a00 */
[----:B------:R-:W-:-:S03]  /*27980*/  IMAD.WIDE R152, R185, 0x4, R248 ;  /* 0x00000004b9987825 */ /* 0x000fc600078e02f8 */
[----:B------:R-:W-:Y:S01]  /*27990*/  STL.64 [R1+0x138], R22 ;  /* 0x0001381601007387 */ /* 0x000fe20000100a00 */
[----:B------:R-:W-:-:S03]  /*279a0*/  IMAD.WIDE R174, R185, 0x4, R180 ;  /* 0x00000004b9ae7825 */ /* 0x000fc600078e02b4 */
[----:B------:R-:W-:Y:S04]  /*279b0*/  STL.64 [R1+0x120], R152 ;  /* 0x0001209801007387 */ /* 0x000fe80000100a00 */
[----:B------:R-:W-:Y:S01]  /*279c0*/  STL.64 [R1+0x110], R174 ;  /* 0x000110ae01007387 */ /* 0x000fe20000100a00 */
[----:B------:R-:W-:-:S03]  /*279d0*/  IMAD.WIDE R248, R185, 0x4, R12 ;  /* 0x00000004b9f87825 */ /* 0x000fc600078e020c */
[----:B------:R-:W3:Y:S01]  /*279e0*/  LDL.64 R246, [R1+0x630] ;  /* 0x0006300001f67983 */ /* 0x000ee20000100a00 */
[----:B------:R-:W-:-:S03]  /*279f0*/  IMAD.WIDE R12, R185, 0x4, R172 ;  /* 0x00000004b90c7825 */ /* 0x000fc600078e02ac */
[----:B------:R-:W4:Y:S04]  /*27a00*/  LDL.64 R188, [R1+0x558] ;  /* 0x0005580001bc7983 */ /* 0x000f280000100a00 */
[----:B------:R-:W2:Y:S01]  /*27a10*/  LDL.64 R166, [R1+0x508] ;  /* 0x0005080001a67983 */ /* 0x000ea20000100a00 */
[----:B------:R-:W-:-:S03]  /*27a20*/  IMAD.WIDE R158, R185, 0x4, R234 ;  /* 0x00000004b99e7825 */ /* 0x000fc600078e02ea */
[----:B------:R-:W2:Y:S04]  /*27a30*/  LDL.64 R196, [R1+0x4b8] ;  /* 0x0004b80001c47983 */ /* 0x000ea80000100a00 */
[----:B------:R-:W2:Y:S04]  /*27a40*/  LDL.64 R18, [R1+0x448] ;  /* 0x0004480001127983 */ /* 0x000ea80000100a00 */
[----:B------:R-:W2:Y:S04]  /*27a50*/  LDL.64 R168, [R1+0x3e0] ;  /* 0x0003e00001a87983 */ /* 0x000ea80000100a00 */
[----:B------:R-:W2:Y:S04]  /*27a60*/  LDL.64 R224, [R1+0x670] ;  /* 0x0006700001e07983 */ /* 0x000ea80000100a00 */
[----:B------:R-:W2:Y:S01]  /*27a70*/  LDL.64 R20, [R1+0x568] ;  /* 0x0005680001147983 */ /* 0x000ea20000100a00 */
[----:B------:R-:W-:-:S03]  /*27a80*/  IMAD.WIDE R180, R185, 0x4, R232 ;  /* 0x00000004b9b47825 */ /* 0x000fc600078e02e8 */
[----:B------:R-:W-:Y:S01]  /*27a90*/  STL.64 [R1+0x108], R248 ;  /* 0x000108f801007387 */ /* 0x000fe20000100a00 */
[----:B------:R-:W-:-:S04]  /*27aa0*/  IMAD.WIDE R172, R185, 0x4, R230 ;  /* 0x00000004b9ac7825 */ /* 0x000fc800078e02e6 */
[----:B------:R-:W-:-:S04]  /*27ab0*/  IMAD.WIDE R230, R185, 0x4, R208 ;  /* 0x00000004b9e67825 */ /* 0x000fc800078e02d0 */
[----:B------:R-:W-:-:S04]  /*27ac0*/  IMAD.WIDE R232, R185, 0x4, R206 ;  /* 0x00000004b9e87825 */ /* 0x000fc800078e02ce */
[----:B------:R-:W-:-:S04]  /*27ad0*/  IMAD.WIDE R234, R185, 0x4, R204 ;  /* 0x00000004b9ea7825 */ /* 0x000fc800078e02cc */
[----:B------:R-:W-:-:S04]  /*27ae0*/  IMAD.WIDE R236, R185, 0x4, R202 ;  /* 0x00000004b9ec7825 */ /* 0x000fc800078e02ca */
[----:B------:R-:W-:-:S04]  /*27af0*/  IMAD.WIDE R192, R185, 0x4, R6 ;  /* 0x00000004b9c07825 */ /* 0x000fc800078e0206 */
[C---:B------:R-:W-:Y:S01]  /*27b00*/  IMAD.WIDE R6, R185.reuse, 0x4, R240 ;  /* 0x00000004b9067825 */ /* 0x040fe200078e02f0 */
[----:B------:R-:W-:Y:S04]  /*27b10*/  STL.64 [R1+0xd0], R192 ;  /* 0x0000d0c001007387 */ /* 0x000fe80000100a00 */
        /* <DEDUP_REMOVED lines=8> */
[----:B------:R1:W-:Y:S04]  /*27ba0*/  STL.64 [R1+0x18], R170 ;  /* 0x000018aa01007387 */ /* 0x0003e80000100a00 */
[----:B------:R-:W-:Y:S04]  /*27bb0*/  STL.64 [R1+0x38], R250 ;  /* 0x000038fa01007387 */ /* 0x000fe80000100a00 */
[----:B------:R1:W-:Y:S04]  /*27bc0*/  STL.64 [R1], R154 ;  /* 0x0000009a01007387 */ /* 0x0003e80000100a00 */
[----:B------:R-:W2:Y:S04]  /*27bd0*/  LDL.64 R208, [R1+0x3a8] ;  /* 0x0003a80001d07983 */ /* 0x000ea80000100a00 */
[----:B------:R-:W2:Y:S04]  /*27be0*/  LDL.64 R206, [R1+0x350] ;  /* 0x0003500001ce7983 */ /* 0x000ea80000100a00 */
[----:B------:R-:W2:Y:S04]  /*27bf0*/  LDL.64 R204, [R1+0x2e8] ;  /* 0x0002e80001cc7983 */ /* 0x000ea80000100a00 */
[----:B------:R-:W2:Y:S01]  /*27c00*/  LDL.64 R202, [R1+0x230] ;  /* 0x0002300001ca7983 */ /* 0x000ea20000100a00 */
[----:B------:R-:W-:-:S03]  /*27c10*/  IMAD.WIDE R240, R185, 0x4, R200 ;  /* 0x00000004b9f07825 */ /* 0x000fc600078e02c8 */
[----:B------:R-:W2:Y:S01]  /*27c20*/  LDL.64 R182, [R1+0x510] ;  /* 0x0005100001b67983 */ /* 0x000ea20000100a00 */
[----:B------:R-:W-:-:S03]  /*27c30*/  IMAD.WIDE R228, R185, 0x4, R210 ;  /* 0x00000004b9e47825 */ /* 0x000fc600078e02d2 */
[----:B------:R-:W2:Y:S01]  /*27c40*/  LDL.64 R194, [R1+0x4c0] ;  /* 0x0004c00001c27983 */ /* 0x000ea20000100a00 */
[----:B------:R-:W-:-:S03]  /*27c50*/  IMAD.WIDE R226, R185, 0x4, R212 ;  /* 0x00000004b9e27825 */ /* 0x000fc600078e02d4 */
[----:B------:R-:W2:Y:S01]  /*27c60*/  LDL.64 R212, [R1+0x3a0] ;  /* 0x0003a00001d47983 */ /* 0x000ea20000100a00 */
[----:B------:R-:W-:-:S03]  /*27c70*/  IMAD.WIDE R24, R185, 0x4, R220 ;  /* 0x00000004b9187825 */ /* 0x000fc600078e02dc */
[----:B------:R-:W2:Y:S04]  /*27c80*/  LDL.64 R220, [R1+0x3d8] ;  /* 0x0003d80001dc7983 */ /* 0x000ea80000100a00 */
[----:B------:R-:W2:Y:S04]  /*27c90*/  LDL.64 R210, [R1+0x340] ;  /* 0x0003400001d27983 */ /* 0x000ea80000100a00 */
[----:B------:R-:W2:Y:S04]  /*27ca0*/  LDL.64 R200, [R1+0x2e0] ;  /* 0x0002e00001c87983 */ /* 0x000ea80000100a00 */
[----:B---3--:R-:W-:Y:S04]  /*27cb0*/  LDGSTS.E [R242+-0x30000], desc[UR60][R246.64], P6 ;  /* 0xd0000000f6f27fae */ /* 0x008fe8000b12187c */
[----:B----4-:R-:W-:Y:S04]  /*27cc0*/  LDGSTS.E [R242+-0x2fc00], desc[UR60][R188.64], P6 ;  /* 0xd0400000bcf27fae */ /* 0x010fe8000b12187c */
[----:B--2---:R-:W-:Y:S04]  /*27cd0*/  LDGSTS.E [R242+-0x2f800], desc[UR60][R166.64], P6 ;  /* 0xd0800000a6f27fae */ /* 0x004fe8000b12187c */
[----:B------:R-:W-:Y:S04]  /*27ce0*/  LDGSTS.E [R242+-0x2f400], desc[UR60][R196.64], P6 ;  /* 0xd0c00000c4f27fae */ /* 0x000fe8000b12187c */
[----:B------:R-:W-:Y:S04]  /*27cf0*/  LDGSTS.E [R242+-0x2f000], desc[UR60][R18.64], P6 ;  /* 0xd100000012f27fae */ /* 0x000fe8000b12187c */
[----:B------:R-:W2:Y:S04]  /*27d00*/  LDL.64 R246, [R1+0x438] ;  /* 0x0004380001f67983 */ /* 0x000ea80000100a00 */
[----:B------:R-:W-:Y:S04]  /*27d10*/  LDGSTS.E [R242+-0x2ec00], desc[UR60][R168.64], P6 ;  /* 0xd1400000a8f27fae */ /* 0x000fe8000b12187c */
[----:B------:R-:W3:Y:S04]  /*27d20*/  LDL.LU.64 R188, [R1+0xcd8] ;  /* 0x000cd80001bc7983 */ /* 0x000ee80000300a00 */
[----:B------:R-:W4:Y:S04]  /*27d30*/  LDL.LU.64 R166, [R1+0xcd0] ;  /* 0x000cd00001a67983 */ /* 0x000f280000300a00 */
[----:B------:R-:W3:Y:S04]  /*27d40*/  LDL.LU.64 R196, [R1+0xcc8] ;  /* 0x000cc80001c47983 */ /* 0x000ee80000300a00 */
[----:B------:R-:W3:Y:S04]  /*27d50*/  LDL.LU.64 R18, [R1+0xcc0] ;  /* 0x000cc00001127983 */ /* 0x000ee80000300a00 */
        /* <DEDUP_REMOVED lines=8> */
[----:B-1----:R-:W3:Y:S04]  /*27de0*/  LDL.LU.64 R8, [R1+0xcb0] ;  /* 0x000cb00001087983 */ /* 0x002ee80000300a00 */
[----:B------:R-:W2:Y:S04]  /*27df0*/  LDL.LU.64 R4, [R1+0xca8] ;  /* 0x000ca80001047983 */ /* 0x000ea80000300a00 */
[----:B------:R-:W-:Y:S01]  /*27e00*/  LDGSTS.E [R242+-0x2cc00], desc[UR60][R170.64], P6 ;  /* 0xd3400000aaf27fae */ /* 0x000fe2000b12187c */
[----:B------:R-:W-:-:S03]  /*27e10*/  IMAD.WIDE R32, R185, 0x4, R32 ;  /* 0x00000004b9207825 */ /* 0x000fc600078e0220 */
[----:B------:R-:W-:Y:S04]  /*27e20*/  LDGSTS.E [R242+-0x2c800], desc[UR60][R226.64], P6 ;  /* 0xd3800000e2f27fae */ /* 0x000fe8000b12187c */
[----:B------:R-:W-:Y:S04]  /*27e30*/  LDGSTS.E [R242+-0x2c400], desc[UR60][R32.64], P6 ;  /* 0xd3c0000020f27fae */ /* 0x000fe8000b12187c */
[----:B------:R-:W3:Y:S01]  /*27e40*/  LDL.64 R170, [R1+0x6b0] ;  /* 0x0006b00001aa7983 */ /* 0x000ee20000100a00 */
[----:B------:R-:W-:-:S03]  /*27e50*/  IMAD.WIDE R214, R185, 0x4, R214 ;  /* 0x00000004b9d67825 */ /* 0x000fc600078e02d6 */
[----:B------:R-:W3:Y:S01]  /*27e60*/  LDL.64 R192, [R1+0x628] ;  /* 0x0006280001c07983 */ /* 0x000ee20000100a00 */
[----:B------:R-:W-:-:S03]  /*27e70*/  IMAD.WIDE R34, R185, 0x4, R34 ;  /* 0x00000004b9227825 */ /* 0x000fc600078e0222 */
[----:B------:R-:W3:Y:S04]  /*27e80*/  LDL.64 R208, [R1+0x518] ;  /* 0x0005180001d07983 */ /* 0x000ee80000100a00 */
[----:B------:R-:W3:Y:S04]  /*27e90*/  LDL.64 R206, [R1+0x4d0] ;  /* 0x0004d00001ce7983 */ /* 0x000ee80000100a00 */
[----:B------:R-:W3:Y:S04]  /*27ea0*/  LDL.64 R204, [R1+0x430] ;  /* 0x0004300001cc7983 */ /* 0x000ee80000100a00 */
[----:B------:R-:W3:Y:S04]  /*27eb0*/  LDL.64 R202, [R1+0x3c8] ;  /* 0x0003c80001ca7983 */ /* 0x000ee80000100a00 */
        /* <DEDUP_REMOVED lines=10> */
[----:B------:R-:W2:Y:S04]  /*27f60*/  LDL.64 R20, [R1+0x398] ;  /* 0x0003980001147983 */ /* 0x000ea80000100a00 */
[----:B----4-:R-:W-:Y:S04]  /*27f70*/  LDGSTS.E [R4+-0x2db80], desc[UR60][R166.64], P6 ;  /* 0xd2480000a6047fae */ /* 0x010fe8000b12187c */
[----:B------:R-:W4:Y:S04]  /*27f80*/  LDL.LU.64 R182, [R1+0xc98] ;  /* 0x000c980001b67983 */ /* 0x000f280000300a00 */
[----:B------:R-:W-:Y:S04]  /*27f90*/  LDGSTS.E [R4+-0x2d780], desc[UR60][R222.64], P6 ;  /* 0xd2880000de047fae */ /* 0x000fe8000b12187c */
[----:B------:R-:W4:Y:S04]  /*27fa0*/  LDL.LU.64 R194, [R1+0xc90] ;  /* 0x000c900001c27983 */ /* 0x000f280000300a00 */
[----:B------:R-:W-:Y:S04]  /*27fb0*/  LDGSTS.E [R4+-0x2d380], desc[UR60][R156.64], P6 ;  /* 0xd2c800009c047fae */ /* 0x000fe8000b12187c */
[----:B------:R-:W4:Y:S04]  /*27fc0*/  LDL.LU.64 R246, [R1+0xc88] ;  /* 0x000c880001f67983 */ /* 0x000f280000300a00 */
[----:B------:R-:W-:Y:S04]  /*27fd0*/  LDGSTS.E [R4+-0x2cf80], desc[UR60][R176.64], P6 ;  /* 0xd3080000b0047fae */ /* 0x000fe8000b12187c */
[----:B------:R-:W4:Y:S04]  /*27fe0*/  LDL.LU.64 R166, [R1+0xc80] ;  /* 0x000c800001a67983 */ /* 0x000f280000300a00 */
[----:B------:R-:W-:Y:S04]  /*27ff0*/  LDGSTS.E [R4+-0x2cb80], desc[UR60][R154.64], P6 ;  /* 0xd34800009a047fae */ /* 0x000fe8000b12187c */
[----:B------:R-:W4:Y:S04]  /*28000*/  LDL.64 R222, [R1+0x6d0] ;  /* 0x0006d00001de7983 */ /* 0x000f280000100a00 */
[----:B------:R-:W4:Y:S04]  /*28010*/  LDL.64 R200, [R1+0x6a8] ;  /* 0x0006a80001c87983 */ /* 0x000f280000100a00 */
[----:B------:R-:W4:Y:S04]  /*28020*/  LDL.64 R156, [R1+0x540] ;  /* 0x00054000019c7983 */ /* 0x000f280000100a00 */
[----:B------:R-:W4:Y:S04]  /*28030*/  LDL.64 R220, [R1+0x4e8] ;  /* 0x0004e80001dc7983 */ /* 0x000f280000100a00 */
[----:B------:R-:W4:Y:S04]  /*28040*/  LDL.64 R212, [R1+0x450] ;  /* 0x0004500001d47983 */ /* 0x000f280000100a00 */
[----:B------:R-:W4:Y:S04]  /*28050*/  LDL.64 R210, [R1+0x3c0] ;  /* 0x0003c00001d27983 */ /* 0x000f280000100a00 */
[----:B------:R-:W-:Y:S04]  /*28060*/  LDGSTS.E [R4+-0x2c780], desc[UR60][R214.64], P6 ;  /* 0xd3880000d6047fae */ /* 0x000fe8000b12187c */
[----:B------:R-:W4:Y:S04]  /*28070*/  LDL.LU.64 R176, [R1+0xc78] ;  /* 0x000c780001b07983 */ /* 0x000f280000300a00 */
[----:B------:R-:W-:Y:S04]  /*28080*/  LDGSTS.E [R4+-0x2c380], desc[UR60][R34.64], P6 ;  /* 0xd3c8000022047fae */ /* 0x000fe8000b12187c */
[----:B------:R-:W4:Y:S04]  /*28090*/  LDL.LU.64 R154, [R1+0xc70] ;  /* 0x000c7000019a7983 */ /* 0x000f280000300a00 */
[----:B---3--:R-:W-:Y:S04]  /*280a0*/  LDGSTS.E [R5+-0x2ff00], desc[UR60][R170.64], P6 ;  /* 0xd0100000aa057fae */ /* 0x008fe8000b12187c */
[----:B------:R-:W-:Y:S04]  /*280b0*/  LDGSTS.E [R5+-0x2fb00], desc[UR60][R192.64], P6 ;  /* 0xd0500000c0057fae */ /* 0x000fe8000b12187c */
[----:B------:R-:W-:Y:S04]  /*280c0*/  LDGSTS.E [R5+-0x2f700], desc[UR60][R208.64], P6 ;  /* 0xd0900000d0057fae */ /* 0x000fe8000b12187c */
[----:B------:R-:W3:Y:S04]  /*280d0*/  LDL.LU.64 R170, [R1+0xc68] ;  /* 0x000c680001aa7983 */ /* 0x000ee80000300a00 */
[----:B------:R-:W-:Y:S04]  /*280e0*/  LDGSTS.E [R5+-0x2f300], desc[UR60][R206.64], P6 ;  /* 0xd0d00000ce057fae */ /* 0x000fe8000b12187c */
[----:B------:R-:W-:Y:S04]  /*280f0*/  LDGSTS.E [R5+-0x2ef00], desc[UR60][R204.64], P6 ;  /* 0xd1100000cc057fae */ /* 0x000fe8000b12187c */
[----:B------:R-:W4:Y:S04]  /*28100*/  LDL.LU.64 R192, [R1+0xc60] ;  /* 0x000c600001c07983 */ /* 0x000f280000300a00 */
[----:B------:R-:W-:Y:S04]  /*28110*/  LDGSTS.E [R5+-0x2eb00], desc[UR60][R202.64], P6 ;  /* 0xd1500000ca057fae */ /* 0x000fe8000b12187c */
[----:B------:R-:W4:Y:S04]  /*28120*/  LDL.64 R208, [R1+0x6e8] ;  /* 0x0006e80001d07983 */ /* 0x000f280000100a00 */
[----:B------:R-:W4:Y:S04]  /*28130*/  LDL.64 R206, [R1+0x6c8] ;  /* 0x0006c80001ce7983 */ /* 0x000f280000100a00 */
[----:B------:R-:W4:Y:S04]  /*28140*/  LDL.64 R204, [R1+0x6a0] ;  /* 0x0006a00001cc7983 */ /* 0x000f280000100a00 */
[----:B------:R-:W4:Y:S04]  /*28150*/  LDL.64 R202, [R1+0x500] ;  /* 0x0005000001ca7983 */ /* 0x000f280000100a00 */
[----:B--2---:R-:W-:Y:S04]  /*28160*/  LDGSTS.E [R5+-0x2e700], desc[UR60][R20.64], P6 ;  /* 0xd190000014057fae */ /* 0x004fe8000b12187c */
[----:B------:R-:W2:Y:S04]  /*28170*/  LDL.LU.64 R20, [R1+0xc58] ;  /* 0x000c580001147983 */ /* 0x000ea80000300a00 */
[----:B---3--:R-:W-:Y:S04]  /*28180*/  LDGSTS.E [R5+-0x2e300], desc[UR60][R170.64], P6 ;  /* 0xd1d00000aa057fae */ /* 0x008fe8000b12187c */
[----:B----4-:R-:W-:Y:S04]  /*28190*/  LDGSTS.E [R5+-0x2df00], desc[UR60][R182.64], P6 ;  /* 0xd2100000b6057fae */ /* 0x010fe8000b12187c */
[----:B------:R-:W-:Y:S04]  /*281a0*/  LDGSTS.E [R5+-0x2db00], desc[UR60][R188.64], P6 ;  /* 0xd2500000bc057fae */ /* 0x000fe8000b12187c */
[----:B------:R-:W3:Y:S04]  /*281b0*/  LDL.LU.64 R170, [R1+0xc50] ;  /* 0x000c500001aa7983 */ /* 0x000ee80000300a00 */
[----:B------:R-:W4:Y:S04]  /*281c0*/  LDL.LU.64 R182, [R1+0xc48] ;  /* 0x000c480001b67983 */ /* 0x000f280000300a00 */
[----:B------:R-:W2:Y:S04]  /*281d0*/  LDL.LU.64 R188, [R1+0xc40] ;  /* 0x000c400001bc7983 */ /* 0x000ea80000300a00 */
[----:B------:R-:W-:Y:S04]  /*281e0*/  LDGSTS.E [R5+-0x2d700], desc[UR60][R190.64], P6 ;  /* 0xd2900000be057fae */ /* 0x000fe8000b12187c */
[----:B------:R-:W-:Y:S04]  /*281f0*/  LDGSTS.E [R5+-0x2d300], desc[UR60][R22.64], P6 ;  /* 0xd2d0000016057fae */ /* 0x000fe8000b12187c */
[----:B------:R-:W-:Y:S04]  /*28200*/  LDGSTS.E [R5+-0x2cf00], desc[UR60][R6.64], P6 ;  /* 0xd310000006057fae */ /* 0x000fe8000b12187c */
[----:B------:R-:W3:Y:S04]  /*28210*/  LDL.LU.64 R190, [R1+0xc38] ;  /* 0x000c380001be7983 */ /* 0x000ee80000300a00 */
[----:B------:R-:W3:Y:S04]  /*28220*/  LDL.LU.64 R22, [R1+0xc30] ;  /* 0x000c300001167983 */ /* 0x000ee80000300a00 */
[----:B------:R-:W4:Y:S01]  /*28230*/  LDL.LU.64 R6, [R1+0xc28] ;  /* 0x000c280001067983 */ /* 0x000f220000300a00 */
[----:B------:R-:W-:-:S03]  /*28240*/  IMAD.WIDE R216, R185, 0x4, R216 ;  /* 0x00000004b9d87825 */ /* 0x000fc600078e02d8 */
[----:B------:R-:W-:Y:S01]  /*28250*/  LDGSTS.E [R5+-0x2cb00], desc[UR60][R240.64], P6 ;  /* 0xd3500000f0057fae */ /* 0x000fe2000b12187c */
[----:B------:R-:W-:-:S03]  /*28260*/  IMAD.WIDE R36, R185, 0x4, R36 ;  /* 0x00000004b9247825 */ /* 0x000fc600078e0224 */
[----:B------:R-:W-:Y:S04]  /*28270*/  LDGSTS.E [R5+-0x2c700], desc[UR60][R216.64], P6 ;  /* 0xd3900000d8057fae */ /* 0x000fe8000b12187c */
[----:B------:R-:W-:Y:S04]  /*28280*/  LDGSTS.E [R5+-0x2c300], desc[UR60][R36.64], P6 ;  /* 0xd3d0000024057fae */ /* 0x000fe8000b12187c */
[----:B----4-:R-:W-:Y:S04]  /*28290*/  LDGSTS.E [R6+-0x2fe80], desc[UR60][R222.64], P6 ;  /* 0xd0180000de067fae */ /* 0x010fe8000b12187c */
[----:B------:R-:W-:Y:S04]  /*282a0*/  LDGSTS.E [R6+-0x2fa80], desc[UR60][R200.64], P6 ;  /* 0xd0580000c8067fae */ /* 0x000fe8000b12187c */
[----:B------:R-:W-:Y:S04]  /*282b0*/  LDGSTS.E [R6+-0x2f680], desc[UR60][R156.64], P6 ;  /* 0xd09800009c067fae */ /* 0x000fe8000b12187c */
[----:B------:R-:W-:Y:S04]  /*282c0*/  LDGSTS.E [R6+-0x2f280], desc[UR60][R220.64], P6 ;  /* 0xd0d80000dc067fae */ /* 0x000fe8000b12187c */
[----:B------:R-:W4:Y:S04]  /*282d0*/  LDL.LU.64 R222, [R1+0xc20] ;  /* 0x000c200001de7983 */ /* 0x000f280000300a00 */
[----:B------:R-:W-:Y:S04]  /*282e0*/  LDGSTS.E [R6+-0x2ee80], desc[UR60][R212.64], P6 ;  /* 0xd1180000d4067fae */ /* 0x000fe8000b12187c */
[----:B------:R-:W3:Y:S04]  /*282f0*/  LDL.64 R200, [R1+0x718] ;  /* 0x0007180001c87983 */ /* 0x000ee80000100a00 */
[----:B------:R-:W-:Y:S04]  /*28300*/  LDGSTS.E [R6+-0x2ea80], desc[UR60][R210.64], P6 ;  /* 0xd1580000d2067fae */ /* 0x000fe8000b12187c */
[----:B------:R-:W4:Y:S04]  /*28310*/  LDL.LU.64 R156, [R1+0xc18] ;  /* 0x000c1800019c7983 */ /* 0x000f280000300a00 */
[----:B--2---:R-:W-:Y:S04]  /*28320*/  LDGSTS.E [R6+-0x2e680], desc[UR60][R188.64], P6 ;  /* 0xd1980000bc067fae */ /* 0x004fe8000b12187c */
[----:B------:R-:W-:Y:S04]  /*28330*/  LDGSTS.E [R6+-0x2e280], desc[UR60][R154.64], P6 ;  /* 0xd1d800009a067fae */ /* 0x000fe8000b12187c */
[----:B------:R-:W-:Y:S04]  /*28340*/  LDGSTS.E [R6+-0x2de80], desc[UR60][R224.64], P6 ;  /* 0xd2180000e0067fae */ /* 0x000fe8000b12187c */
[----:B------:R-:W2:Y:S04]  /*28350*/  LDL.LU.64 R188, [R1+0xc10] ;  /* 0x000c100001bc7983 */ /* 0x000ea80000300a00 */
[----:B------:R-:W2:Y:S04]  /*28360*/  LDL.LU.64 R154, [R1+0xc08] ;  /* 0x000c0800019a7983 */ /* 0x000ea80000300a00 */
[----:B------:R-:W2:Y:S04]  /*28370*/  LDL.LU.64 R224, [R1+0xc00] ;  /* 0x000c000001e07983 */ /* 0x000ea80000300a00 */
[----:B------:R-:W-:Y:S01]  /*28380*/  LDGSTS.E [R6+-0x2da80], desc[UR60][R178.64], P6 ;  /* 0xd2580000b2067fae */ /* 0x000fe2000b12187c */
[----:B------:R-:W-:-:S03]  /*28390*/  IMAD.WIDE R218, R185, 0x4, R218 ;  /* 0x00000004b9da7825 */ /* 0x000fc600078e02da */
[----:B------:R-:W-:Y:S01]  /*283a0*/  LDGSTS.E [R6+-0x2d680], desc[UR60][R186.64], P6 ;  /* 0xd2980000ba067fae */ /* 0x000fe2000b12187c */
[----:B------:R-:W-:-:S03]  /*283b0*/  IMAD.WIDE R38, R185, 0x4, R38 ;  /* 0x00000004b9267825 */ /* 0x000fc600078e0226 */
        /* <DEDUP_REMOVED lines=10> */
[----:B------:R-:W2:Y:S04]  /*28460*/  LDL.LU.64 R152, [R1+0xbe8] ;  /* 0x000be80001987983 */ /* 0x000ea80000300a00 */
[----:B------:R-:W-:Y:S04]  /*28470*/  LDGSTS.E [R7+-0x2f200], desc[UR60][R202.64], P6 ;  /* 0xd0e00000ca077fae */ /* 0x000fe8000b12187c */
        /* <DEDUP_REMOVED lines=11> */
[----:B------:R-:W4:Y:S04]  /*28530*/  LDL.LU.64 R8, [R1+0xbb8] ;  /* 0x000bb80001087983 */ /* 0x000f280000300a00 */
[----:B------:R-:W2:Y:S01]  /*28540*/  LDL.LU.64 R238, [R1+0xbb0] ;  /* 0x000bb00001ee7983 */ /* 0x000ea20000300a00 */
[----:B------:R-:W-:-:S03]  /*28550*/  IMAD.WIDE R40, R185, 0x4, R40 ;  /* 0x00000004b9287825 */ /* 0x000fc600078e0228 */
[----:B------:R-:W-:Y:S04]  /*28560*/  LDGSTS.E [R7+-0x2d600], desc[UR60][R160.64], P6 ;  /* 0xd2a00000a0077fae */ /* 0x000fe8000b12187c */
[----:B------:R-:W-:Y:S04]  /*28570*/  LDGSTS.E [R7+-0x2d200], desc[UR60][R174.64], P6 ;  /* 0xd2e00000ae077fae */ /* 0x000fe8000b12187c */
[----:B------:R-:W-:Y:S04]  /*28580*/  LDGSTS.E [R7+-0x2ce00], desc[UR60][R158.64], P6 ;  /* 0xd32000009e077fae */ /* 0x000fe8000b12187c */
[----:B------:R-:W-:Y:S04]  /*28590*/  LDGSTS.E [R7+-0x2ca00], desc[UR60][R234.64], P6 ;  /* 0xd3600000ea077fae */ /* 0x000fe8000b12187c */
[----:B------:R-:W-:Y:S04]  /*285a0*/  LDGSTS.E [R7+-0x2c600], desc[UR60][R24.64], P6 ;  /* 0xd3a0000018077fae */ /* 0x000fe8000b12187c */
[----:B------:R-:W3:Y:S04]  /*285b0*/  LDL.LU.64 R160, [R1+0xba8] ;  /* 0x000ba80001a07983 */ /* 0x000ee80000300a00 */
[----:B------:R-:W-:Y:S04]  /*285c0*/  LDGSTS.E [R7+-0x2c200], desc[UR60][R40.64], P6 ;  /* 0xd3e0000028077fae */ /* 0x000fe8000b12187c */
[----:B------:R-:W3:Y:S04]  /*285d0*/  LDL.LU.64 R174, [R1+0xba0] ;  /* 0x000ba00001ae7983 */ /* 0x000ee80000300a00 */
[----:B------:R-:W3:Y:S04]  /*285e0*/  LDL.LU.64 R158, [R1+0xb98] ;  /* 0x000b9800019e7983 */ /* 0x000ee80000300a00 */
[----:B----4-:R1:W-:Y:S04]  /*285f0*/  LDGSTS.E [R8+-0x2fd80], desc[UR60][R200.64], P6 ;  /* 0xd0280000c8087fae */ /* 0x0103e8000b12187c */
[----:B--2---:R-:W-:Y:S04]  /*28600*/  LDGSTS.E [R8+-0x2f980], desc[UR60][R238.64], P6 ;  /* 0xd0680000ee087fae */ /* 0x004fe8000b12187c */
[----:B------:R-:W-:Y:S04]  /*28610*/  LDGSTS.E [R8+-0x2f580], desc[UR60][R182.64], P6 ;  /* 0xd0a80000b6087fae */ /* 0x000fe8000b12187c */
[----:B------:R-:W-:Y:S01]  /*28620*/  LDGSTS.E [R8+-0x2f180], desc[UR60][R244.64], P6 ;  /* 0xd0e80000f4087fae */ /* 0x000fe2000b12187c */
[C---:B------:R-:W-:Y:S01]  /*28630*/  IMAD.WIDE R26, R185.reuse, 0x4, R26 ;  /* 0x00000004b91a7825 */ /* 0x040fe200078e021a */
[----:B-1----:R-:W1:Y:S02]  /*28640*/  LDC R200, c[0x0][0x230] ;  /* 0x00008c00ffc87b82 */ /* 0x002e640000000800 */
[----:B------:R-:W2:Y:S04]  /*28650*/  LDL.LU.64 R238, [R1+0xb90] ;  /* 0x000b900001ee7983 */ /* 0x000ea80000300a00 */
[----:B------:R-:W3:Y:S01]  /*28660*/  LDL.LU.64 R182, [R1+0xb88] ;  /* 0x000b880001b67983 */ /* 0x000ee20000300a00 */
[C---:B------:R-:W-:Y:S01]  /*28670*/  IMAD.WIDE R42, R185.reuse, 0x4, R42 ;  /* 0x00000004b92a7825 */ /* 0x040fe200078e022a */
[----:B------:R-:W4:Y:S02]  /*28680*/  LDC R201, c[0x0][0x230] ;  /* 0x00008c00ffc97b82 */ /* 0x000f240000000800 */
[----:B------:R-:W-:Y:S04]  /*28690*/  LDGSTS.E [R8+-0x2ed80], desc[UR60][R224.64], P6 ;  /* 0xd1280000e0087fae */ /* 0x000fe8000b12187c */
[----:B------:R-:W-:Y:S04]  /*286a0*/  LDGSTS.E [R8+-0x2e980], desc[UR60][R222.64], P6 ;  /* 0xd1680000de087fae */ /* 0x000fe8000b12187c */
[----:B------:R-:W-:Y:S04]  /*286b0*/  LDGSTS.E [R8+-0x2e580], desc[UR60][R170.64], P6 ;  /* 0xd1a80000aa087fae */ /* 0x000fe8000b12187c */
[----:B------:R-:W-:Y:S04]  /*286c0*/  LDGSTS.E [R8+-0x2e180], desc[UR60][R166.64], P6 ;  /* 0xd1e80000a6087fae */ /* 0x000fe8000b12187c */
[----:B------:R-:W-:Y:S04]  /*286d0*/  LDGSTS.E [R8+-0x2dd80], desc[UR60][R168.64], P6 ;  /* 0xd2280000a8087fae */ /* 0x000fe8000b12187c */
        /* <DEDUP_REMOVED lines=14> */
[----:B------:R-:W4:Y:S04]  /*287c0*/  LDL.LU.64 R162, [R1+0xb48] ;  /* 0x000b480001a27983 */ /* 0x000f280000300a00 */
[----:B------:R-:W4:Y:S04]  /*287d0*/  LDL.LU.64 R248, [R1+0xb40] ;  /* 0x000b400001f87983 */ /* 0x000f280000300a00 */
[----:B------:R-:W4:Y:S01]  /*287e0*/  LDL.LU.64 R180, [R1+0xb38] ;  /* 0x000b380001b47983 */ /* 0x000f220000300a00 */
[----:B------:R-:W-:-:S04]  /*287f0*/  IMAD.WIDE R28, R185, 0x4, R28 ;  /* 0x00000004b91c7825 */ /* 0x000fc800078e021c */
[C---:B------:R-:W-:Y:S01]  /*28800*/  IMAD.WIDE R44, R185.reuse, 0x4, R44 ;  /* 0x00000004b92c7825 */ /* 0x040fe200078e022c */
[----:B---3--:R-:W-:Y:S04]  /*28810*/  LDGSTS.E [R182+-0x2fd00], desc[UR60][R158.64], P6 ;  /* 0xd03000009eb67fae */ /* 0x008fe8000b12187c */
[----:B------:R-:W-:Y:S04]  /*28820*/  LDGSTS.E [R182+-0x2f900], desc[UR60][R160.64], P6 ;  /* 0xd0700000a0b67fae */ /* 0x000fe8000b12187c */
[----:B------:R-:W-:Y:S04]  /*28830*/  LDGSTS.E [R182+-0x2f500], desc[UR60][R156.64], P6 ;  /* 0xd0b000009cb67fae */ /* 0x000fe8000b12187c */
        /* <DEDUP_REMOVED lines=15> */
[----:B------:R-:W4:Y:S04]  /*28930*/  LDL.LU.64 R246, [R1+0xaf8] ;  /* 0x000af80001f67983 */ /* 0x000f280000300a00 */
        /* <DEDUP_REMOVED lines=10> */
[----:B--2---:R-:W-:Y:S04]  /*289e0*/  LDGSTS.E [R238+-0x2fc80], desc[UR60][R174.64], P6 ;  /* 0xd0380000aeee7fae */ /* 0x004fe8000b12187c */
[----:B------:R-:W-:Y:S04]  /*289f0*/  LDGSTS.E [R238+-0x2f880], desc[UR60][R176.64], P6 ;  /* 0xd0780000b0ee7fae */ /* 0x000fe8000b12187c */
[----:B------:R-:W-:Y:S04]  /*28a00*/  LDGSTS.E [R238+-0x2f480], desc[UR60][R178.64], P6 ;  /* 0xd0b80000b2ee7fae */ /* 0x000fe8000b12187c */
[----:B------:R-:W2:Y:S04]  /*28a10*/  LDL.LU.64 R174, [R1+0xac8] ;  /* 0x000ac80001ae7983 */ /* 0x000ea80000300a00 */
[----:B------:R-:W4:Y:S04]  /*28a20*/  LDL.LU.64 R176, [R1+0xac0] ;  /* 0x000ac00001b07983 */ /* 0x000f280000300a00 */
[----:B------:R-:W4:Y:S04]  /*28a30*/  LDL.LU.64 R178, [R1+0xab8] ;  /* 0x000ab80001b27983 */ /* 0x000f280000300a00 */
[----:B------:R-:W-:Y:S04]  /*28a40*/  LDGSTS.E [R238+-0x2f080], desc[UR60][R186.64], P6 ;  /* 0xd0f80000baee7fae */ /* 0x000fe8000b12187c */
[----:B------:R-:W-:Y:S04]  /*28a50*/  LDGSTS.E [R238+-0x2ec80], desc[UR60][R188.64], P6 ;  /* 0xd1380000bcee7fae */ /* 0x000fe8000b12187c */
[----:B------:R-:W-:Y:S04]  /*28a60*/  LDGSTS.E [R238+-0x2e880], desc[UR60][R190.64], P6 ;  /* 0xd1780000beee7fae */ /* 0x000fe8000b12187c */
[----:B------:R-:W4:Y:S04]  /*28a70*/  LDL.LU.64 R186, [R1+0xab0] ;  /* 0x000ab00001ba7983 */ /* 0x000f280000300a00 */
[----:B------:R-:W4:Y:S04]  /*28a80*/  LDL.LU.64 R188, [R1+0xaa8] ;  /* 0x000aa80001bc7983 */ /* 0x000f280000300a00 */
[----:B------:R-:W4:Y:S04]  /*28a90*/  LDL.LU.64 R190, [R1+0xaa0] ;  /* 0x000aa00001be7983 */ /* 0x000f280000300a00 */
[----:B------:R-:W-:Y:S04]  /*28aa0*/  LDGSTS.E [R238+-0x2e480], desc[UR60][R192.64], P6 ;  /* 0xd1b80000c0ee7fae */ /* 0x000fe8000b12187c */
[----:B------:R-:W-:Y:S04]  /*28ab0*/  LDGSTS.E [R238+-0x2e080], desc[UR60][R194.64], P6 ;  /* 0xd1f80000c2ee7fae */ /* 0x000fe8000b12187c */
[----:B------:R-:W-:Y:S04]  /*28ac0*/  LDGSTS.E [R238+-0x2dc80], desc[UR60][R196.64], P6 ;  /* 0xd2380000c4ee7fae */ /* 0x000fe8000b12187c */
[----:B------:R-:W4:Y:S04]  /*28ad0*/  LDL.LU.64 R192, [R1+0xa98] ;  /* 0x000a980001c07983 */ /* 0x000f280000300a00 */
[----:B------:R-:W3:Y:S04]  /*28ae0*/  LDL.LU.64 R194, [R1+0xa90] ;  /* 0x000a900001c27983 */ /* 0x000ee80000300a00 */
[----:B------:R-:W2:Y:S04]  /*28af0*/  LDL.LU.64 R196, [R1+0xa88] ;  /* 0x000a880001c47983 */ /* 0x000ea80000300a00 */
[----:B------:R-:W-:Y:S04]  /*28b00*/  LDGSTS.E [R238+-0x2d880], desc[UR60][R198.64], P6 ;  /* 0xd2780000c6ee7fae */ /* 0x000fe8000b12187c */
[----:B------:R1:W-:Y:S04]  /*28b10*/  LDGSTS.E [R238+-0x2d480], desc[UR60][R10.64], P6 ;  /* 0xd2b800000aee7fae */ /* 0x0003e8000b12187c */
[----:B------:R4:W-:Y:S04]  /*28b20*/  LDGSTS.E [R238+-0x2d080], desc[UR60][R2.64], P6 ;  /* 0xd2f8000002ee7fae */ /* 0x0009e8000b12187c */
[----:B------:R-:W4:Y:S04]  /*28b30*/  LDL.LU.64 R198, [R1+0xa80] ;  /* 0x000a800001c67983 */ /* 0x000f280000300a00 */
[----:B------:R-:W1:Y:S04]  /*28b40*/  LDL.LU.64 R10, [R1+0xa78] ;  /* 0x000a7800010a7983 */ /* 0x000e680000300a00 */
[----:B------:R-:W3:Y:S01]  /*28b50*/  LDL.LU.64 R2, [R1+0xa70] ;  /* 0x000a700001027983 */ /* 0x000ee20000300a00 */
[----:B------:R-:W-:Y:S01]  /*28b60*/  IMAD.WIDE R30, R185, 0x4, R30 ;  /* 0x00000004b91e7825 */ /* 0x000fe200078e021e */
[----:B------:R-:W-:-:S02]  /*28b70*/  ISETP.GE.U32.AND P4, PT, R184, 0x7ffffc60, PT ;  /* 0x7ffffc60b800780c */ /* 0x000fc40003f86070 */
[----:B------:R-:W-:Y:S01]  /*28b80*/  LDGSTS.E [R238+-0x2cc80], desc[UR60][R250.64], P6 ;  /* 0xd3380000faee7fae */ /* 0x000fe2000b12187c */
[----:B------:R-:W-:-:S03]  /*28b90*/  IMAD.WIDE R46, R185, 0x4, R46 ;  /* 0x00000004b92e7825 */ /* 0x000fc600078e022e */
[----:B------:R-:W-:Y:S01]  /*28ba0*/  LDGSTS.E [R238+-0x2c880], desc[UR60][R228.64], P6 ;  /* 0xd3780000e4ee7fae */ /* 0x000fe2000b12187c */
[----:B------:R-:W-:-:S03]  /*28bb0*/  VIADD R184, R252, 0xfffffcde ;  /* 0xfffffcdefcb87836 */ /* 0x000fc60000000000 */
[----:B------:R-:W-:Y:S04]  /*28bc0*/  LDGSTS.E [R238+-0x2c480], desc[UR60][R30.64], P6 ;  /* 0xd3b800001eee7fae */ /* 0x000fe8000b12187c */
[----:B------:R-:W-:Y:S01]  /*28bd0*/  LDGSTS.E [R238+-0x2c080], desc[UR60][R46.64], P6 ;  /* 0xd3f800002eee7fae */ /* 0x000fe2000b12187c */
[----:B------:R-:W-:Y:S01]  /*28be0*/  ISETP.GE.U32.AND P6, PT, R184, 0x7ffffc5f, PT ;  /* 0x7ffffc5fb800780c */ /* 0x000fe20003fc6070 */
[----:B------:R-:W-:Y:S02]  /*28bf0*/  VIADD R184, R239, 0xfffffcdd ;  /* 0xfffffcddefb87836 */ /* 0x000fe40000000000 */
[----:B----4-:R-:W-:-:S04]  /*28c00*/  IMAD.WIDE R208, R183, 0x4, R198 ;  /* 0x00000004b7d07825 */ /* 0x010fc800078e02c6 */
[C---:B-1----:R-:W-:Y:S01]  /*28c10*/  IMAD.WIDE R10, R183.reuse, 0x4, R10 ;  /* 0x00000004b70a7825 */ /* 0x042fe200078e020a */
[----:B------:R-:W0:Y:S01]  /*28c20*/  LDGDEPBAR ;  /* 0x00000000000079af */ /* 0x000e220000000000 */
[----:B------:R-:W1:Y:S02]  /*28c30*/  LDC R252, c[0x0][0x230] ;  /* 0x00008c00fffc7b82 */ /* 0x000e640000000800 */
[----:B--2---:R-:W-:-:S06]  /*28c40*/  IMAD.WIDE R210, R183, 0x4, R196 ;  /* 0x00000004b7d27825 */ /* 0x004fcc00078e02c4 */
[----:B------:R-:W-:Y:S01]  /*28c50*/  BAR.SYNC.DEFER_BLOCKING 0x0 ;  /* 0x0000000000007b1d */ /* 0x000fe20000010000 */
[----:B---3--:R-:W-:-:S07]  /*28c60*/  IMAD.WIDE R212, R183, 0x4, R194 ;  /* 0x00000004b7d47825 */ /* 0x008fce00078e02c2 */
[----:B------:R-:W2:Y:S01]  /*28c70*/  LDC R198, c[0x0][0x230] ;  /* 0x00008c00ffc67b82 */ /* 0x000ea20000000800 */
[C---:B------:R-:W-:Y:S01]  /*28c80*/  IMAD.WIDE R174, R183.reuse, 0x4, R174 ;  /* 0x00000004b7ae7825 */ /* 0x040fe200078e02ae */
[----:B------:R-:W-:Y:S03]  /*28c90*/  STL.64 [R1+0xad0], R216 ;  /* 0x000ad0d801007387 */ /* 0x000fe60000100a00 */
[C---:B------:R-:W-:Y:S01]  /*28ca0*/  IMAD.WIDE R172, R183.reuse, 0x4, R172 ;  /* 0x00000004b7ac7825 */ /* 0x040fe200078e02ac */
[----:B------:R-:W-:Y:S02]  /*28cb0*/  STL.64 [R1+0xac8], R236 ;  /* 0x000ac8ec01007387 */ /* 0x000fe40000100a00 */
[----:B------:R-:W3:Y:S01]  /*28cc0*/  LDC R197, c[0x0][0x230] ;  /* 0x00008c00ffc57b82 */ /* 0x000ee20000000800 */
[C---:B------:R-:W-:Y:S01]  /*28cd0*/  IMAD.WIDE R12, R183.reuse, 0x4, R12 ;  /* 0x00000004b70c7825 */ /* 0x040fe200078e020c */
[----:B------:R-:W-:Y:S03]  /*28ce0*/  STL.64 [R1+0xac0], R218 ;  /* 0x000ac0da01007387 */ /* 0x000fe60000100a00 */
[C---:B------:R-:W-:Y:S01]  /*28cf0*/  IMAD.WIDE R14, R183.reuse, 0x4, R14 ;  /* 0x00000004b70e7825 */ /* 0x040fe200078e020e */
[----:B------:R4:W-:Y:S02]  /*28d00*/  STL.64 [R1+0xab8], R6 ;  /* 0x000ab80601007387 */ /* 0x0009e40000100a00 */
[----:B------:R-:W2:Y:S01]  /*28d10*/  LDC R196, c[0x0][0x230] ;  /* 0x00008c00ffc47b82 */ /* 0x000ea20000000800 */
[----:B------:R-:W-:Y:S01]  /*28d20*/  IMAD.WIDE R16, R183, 0x4, R16 ;  /* 0x00000004b7107825 */ /* 0x000fe200078e0210 */
[----:B------:R-:W-:Y:S01]  /*28d30*/  @!PT LDS RZ, [RZ] ;  /* 0x00000000fffff984 */ /* 0x000fe20000000800 */
[----:B------:R-:W-:Y:S01]  /*28d40*/  @!PT LDS RZ, [RZ] ;  /* 0x00000000fffff984 */ /* 0x000fe20000000800 */
[----:B------:R-:W-:Y:S01]  /*28d50*/  @!PT LDS RZ, [RZ] ;  /* 0x00000000fffff984 */ /* 0x000fe20000000800 */
[----:B------:R3:W-:Y:S01]  /*28d60*/  LDGSTS.E [R246+0x60000], desc[UR60][R10.64], !P5 ;  /* 0x600000000af67fae */ /* 0x0007e2000e92187c */
[----:B------:R-:W-:-:S02]  /*28d70*/  ISETP.GE.U32.AND P5, PT, R184, 0x7ffffc5e, PT ;  /* 0x7ffffc5eb800780c */ /* 0x000fc40003fa6070 */
[----:B-1----:R-:W-:Y:S01]  /*28d80*/  VIADD R184, R252, 0xfffffcdc ;  /* 0xfffffcdcfcb87836 */ /* 0x002fe20000000000 */
[----:B------:R-:W-:Y:S01]  /*28d90*/  LDGSTS.E [R246+0x60004], desc[UR60][R208.64], !P1 ;  /* 0x60004000d0f67fae */ /* 0x000fe2000c92187c */
[C---:B------:R-:W-:Y:S01]  /*28da0*/  IMAD.WIDE R18, R183.reuse, 0x4, R18 ;  /* 0x00000004b7127825 */ /* 0x040fe200078e0212 */
[----:B------:R-:W1:Y:S02]  /*28db0*/  LDC R252, c[0x0][0x230] ;  /* 0x00008c00fffc7b82 */ /* 0x000e640000000800 */
[----:B------:R-:W-:Y:S01]  /*28dc0*/  ISETP.GE.U32.AND P1, PT, R184, 0x7ffffc5d, PT ;  /* 0x7ffffc5db800780c */ /* 0x000fe20003f26070 */
[----:B------:R-:W-:Y:S01]  /*28dd0*/  STL.64 [R1+0xaa8], R234 ;  /* 0x000aa8ea01007387 */ /* 0x000fe20000100a00 */
[----:B----4-:R-:W-:-:S03]  /*28de0*/  IMAD.WIDE R6, R183, 0x4, R190 ;  /* 0x00000004b7067825 */ /* 0x010fc600078e02be */
[----:B------:R-:W-:Y:S01]  /*28df0*/  STL.64 [R1+0xa98], R232 ;  /* 0x000a98e801007387 */ /* 0x000fe20000100a00 */
[----:B------:R-:W-:Y:S02]  /*28e00*/  VIADD R190, R201, 0xfffffcbc ;  /* 0xfffffcbcc9be7836 */ /* 0x000fe40000000000 */
[C---:B------:R-:W-:Y:S01]  /*28e10*/  IMAD.WIDE R220, R183.reuse, 0x4, R142 ;  /* 0x00000004b7dc7825 */ /* 0x040fe200078e028e */
[----:B------:R-:W-:Y:S01]  /*28e20*/  STL.64 [R1+0xa88], R230 ;  /* 0x000a88e601007387 */ /* 0x000fe20000100a00 */
[----:B------:R-:W4:Y:S02]  /*28e30*/  LDC R143, c[0x0][0x230] ;  /* 0x00008c00ff8f7b82 */ /* 0x000f240000000800 */
[C---:B------:R-:W-:Y:S01]  /*28e40*/  IMAD.WIDE R20, R183.reuse, 0x4, R20 ;  /* 0x00000004b7147825 */ /* 0x040fe200078e0214 */
[----:B------:R-:W-:Y:S03]  /*28e50*/  STL.64 [R1+0xa80], R228 ;  /* 0x000a80e401007387 */ /* 0x000fe60000100a00 */
[C---:B------:R-:W-:Y:S01]  /*28e60*/  IMAD.WIDE R22, R183.reuse, 0x4, R22 ;  /* 0x00000004b7167825 */ /* 0x040fe200078e0216 */
[----:B------:R-:W-:Y:S03]  /*28e70*/  STL [R1+0xa78], R238 ;  /* 0x000a78ee01007387 */ /* 0x000fe60000100800 */
[----:B------:R-:W-:Y:S01]  /*28e80*/  IMAD.WIDE R154, R183, 0x4, R154 ;  /* 0x00000004b79a7825 */ /* 0x000fe200078e029a */
[----:B------:R3:W-:Y:S01]  /*28e90*/  STL.64 [R1+0xa70], R2 ;  /* 0x000a700201007387 */ /* 0x0007e20000100a00 */
[----:B-1----:R-:W-:-:S02]  /*28ea0*/  IADD3 R184, R252, -0x341, RZ ;  /* 0xfffffcbffcb87810 */ /* 0x002fc40007ffe0ff */
[----:B------:R-:W1:Y:S01]  /*28eb0*/  LDC R252, c[0x0][0x230] ;  /* 0x00008c00fffc7b82 */ /* 0x000e620000000800 */
[----:B------:R-:W-:Y:S01]  /*28ec0*/  LDGSTS.E [R246+0x60008], desc[UR60][R210.64], !P3 ;  /* 0x60008000d2f67fae */ /* 0x000fe2000d92187c */
[----:B------:R-:W-:Y:S01]  /*28ed0*/  ISETP.GE.U32.AND P3, PT, R184, 0x7ffffc40, PT ;  /* 0x7ffffc40b800780c */ /* 0x000fe20003f66070 */
[----:B------:R-:W-:Y:S02]  /*28ee0*/  VIADD R184, R200, 0xfffffcbd ;  /* 0xfffffcbdc8b87836 */ /* 0x000fe40000000000 */
[----:B------:R2:W-:Y:S01]  /*28ef0*/  STL.64 [R1+0xa90], R10 ;  /* 0x000a900a01007387 */ /* 0x0005e20000100a00 */
[----:B------:R-:W-:-:S03]  /*28f00*/  IMAD.WIDE R152, R183, 0x4, R152 ;  /* 0x00000004b7987825 */ /* 0x000fc600078e0298 */
[----:B------:R-:W-:Y:S01]  /*28f10*/  STL.64 [R1+0xaa0], R208 ;  /* 0x000aa0d001007387 */ /* 0x000fe20000100a00 */
[C---:B---3--:R-:W-:Y:S02]  /*28f20*/  IMAD.WIDE R2, R183.reuse, 0x4, R192 ;  /* 0x00000004b7027825 */ /* 0x048fe400078e02c0 */
[----:B------:R-:W3:Y:S01]  /*28f30*/  LDC R192, c[0x0][0x230] ;  /* 0x00008c00ffc07b82 */ /* 0x000ee20000000800 */
[----:B------:R-:W-:Y:S01]  /*28f40*/  STL.64 [R1+0xab0], R210 ;  /* 0x000ab0d201007387 */ /* 0x000fe20000100a00 */
[----:B------:R-:W-:-:S03]  /*28f50*/  IMAD.WIDE R156, R183, 0x4, R156 ;  /* 0x00000004b79c7825 */ /* 0x000fc600078e029c */
[----:B------:R-:W-:Y:S01]  /*28f60*/  LDGSTS.E [R246+0x6000c], desc[UR60][R212.64], !P0 ;  /* 0x6000c000d4f67fae */ /* 0x000fe2000c12187c */
[----:B--2---:R-:W-:Y:S02]  /*28f70*/  IMAD.WIDE R10, R183, 0x4, R186 ;  /* 0x00000004b70a7825 */ /* 0x004fe400078e02ba */
[----:B------:R-:W2:Y:S01]  /*28f80*/  LDC R193, c[0x0][0x230] ;  /* 0x00008c00ffc17b82 */ /* 0x000ea20000000800 */
[----:B------:R4:W-:Y:S01]  /*28f90*/  STL.64 [R1+0x158], R2 ;  /* 0x0001580201007387 */ /* 0x0009e20000100a00 */
[----:B------:R-:W-:Y:S02]  /*28fa0*/  VIADD R186, R197, 0xfffffc9d ;  /* 0xfffffc9dc5ba7836 */ /* 0x000fe40000000000 */
[----:B-1----:R-:W-:Y:S01]  /*28fb0*/  VIADD R194, R252, 0xfffffcbe ;  /* 0xfffffcbefcc27836 */ /* 0x002fe20000000000 */
[----:B------:R4:W-:Y:S01]  /*28fc0*/  LDGSTS.E [R246+0x64000], desc[UR60][R2.64], !P4 ;  /* 0x6400000002f67fae */ /* 0x0009e2000e12187c */
[----:B------:R-:W-:Y:S01]  /*28fd0*/  ISETP.GE.U32.AND P4, PT, R184, 0x7ffffc3e, PT ;  /* 0x7ffffc3eb800780c */ /* 0x000fe20003f86070 */
[C---:B------:R-:W-:Y:S01]  /*28fe0*/  IMAD.WIDE R160, R183.reuse, 0x4, R160 ;  /* 0x00000004b7a07825 */ /* 0x040fe200078e02a0 */
[----:B------:R-:W-:Y:S01]  /*28ff0*/  IADD3 R184, R198, -0x361, RZ ;  /* 0xfffffc9fc6b87810 */ /* 0x000fe20007ffe0ff */
[----:B------:R1:W-:Y:S01]  /*29000*/  STL.64 [R1+0x160], R6 ;  /* 0x0001600601007387 */ /* 0x0003e20000100a00 */
[----:B------:R-:W-:Y:S01]  /*29010*/  ISETP.GE.U32.AND P0, PT, R194, 0x7ffffc3f, PT ;  /* 0x7ffffc3fc200780c */ /* 0x000fe20003f06070 */
[----:B------:R-:W3:Y:S01]  /*29020*/  LDC R187, c[0x0][0x230] ;  /* 0x00008c00ffbb7b82 */ /* 0x000ee20000000800 */
[----:B------:R-:W-:Y:S01]  /*29030*/  IMAD.WIDE R158, R183, 0x4, R158 ;  /* 0x00000004b79e7825 */ /* 0x000fe200078e029e */
[----:B------:R1:W-:Y:S01]  /*29040*/  LDGSTS.E [R246+0x64004], desc[UR60][R6.64], !P6 ;  /* 0x6400400006f67fae */ /* 0x0003e2000f12187c */
[----:B------:R-:W-:-:S02]  /*29050*/  ISETP.GE.U32.AND P6, PT, R190, 0x7ffffc3d, PT ;  /* 0x7ffffc3dbe00780c */ /* 0x000fc40003fc6070 */
[----:B------:R-:W-:-:S03]  /*29060*/  IMAD.WIDE R180, R183, 0x4, R180 ;  /* 0x00000004b7b47825 */ /* 0x000fc600078e02b4 */
[----:B------:R-:W3:Y:S01]  /*29070*/  LDC R194, c[0x0][0x230] ;  /* 0x00008c00ffc27b82 */ /* 0x000ee20000000800 */
[----:B----4-:R-:W-:-:S04]  /*29080*/  IMAD.WIDE R2, R183, 0x4, R188 ;  /* 0x00000004b7027825 */ /* 0x010fc800078e02bc */
[C---:B------:R-:W-:Y:S01]  /*29090*/  IMAD.WIDE R162, R183.reuse, 0x4, R162 ;  /* 0x00000004b7a27825 */ /* 0x040fe200078e02a2 */
[----:B------:R4:W-:Y:S01]  /*290a0*/  LDGSTS.E [R246+0x64008], desc[UR60][R2.64], !P5 ;  /* 0x6400800002f67fae */ /* 0x0009e2000e92187c */
[----:B------:R-:W-:Y:S01]  /*290b0*/  ISETP.GE.U32.AND P5, PT, R184, 0x7ffffc20, PT ;  /* 0x7ffffc20b800780c */ /* 0x000fe20003fa6070 */
[----:B------:R-:W3:Y:S01]  /*290c0*/  LDC R188, c[0x0][0x230] ;  /* 0x00008c00ffbc7b82 */ /* 0x000ee20000000800 */
[----:B-1----:R-:W-:Y:S01]  /*290d0*/  IMAD.WIDE R6, R183, 0x4, R178 ;  /* 0x00000004b7067825 */ /* 0x002fe200078e02b2 */
[----:B------:R1:W-:Y:S01]  /*290e0*/  LDGSTS.E [R246+0x6400c], desc[UR60][R10.64], !P1 ;  /* 0x6400c0000af67fae */ /* 0x0003e2000c92187c */
[----:B--2---:R-:W-:Y:S02]  /*290f0*/  IADD3 R178, R193, -0x305, RZ ;  /* 0xfffffcfbc1b27810 */ /* 0x004fe40007ffe0ff */
[----:B------:R-:W-:Y:S01]  /*29100*/  VIADD R184, R196, 0xfffffc9e ;  /* 0xfffffc9ec4b87836 */ /* 0x000fe20000000000 */
[----:B------:R2:W-:Y:S01]  /*29110*/  LDGSTS.E [R246+0x68000], desc[UR60][R6.64], !P3 ;  /* 0x6800000006f67fae */ /* 0x0005e2000d92187c */
[----:B------:R-:W-:Y:S01]  /*29120*/  ISETP.GE.U32.AND P3, PT, R186, 0x7ffffc1e, PT ;  /* 0x7ffffc1eba00780c */ /* 0x000fe20003f66070 */
[----:B------:R-:W2:Y:S01]  /*29130*/  LDC R179, c[0x0][0x230] ;  /* 0x00008c00ffb37b82 */ /* 0x000ea20000000800 */
[C---:B------:R-:W-:Y:S01]  /*29140*/  IMAD.WIDE R196, R183.reuse, 0x4, R150 ;  /* 0x00000004b7c47825 */ /* 0x040fe200078e0296 */
[----:B------:R-:W-:Y:S01]  /*29150*/  ISETP.GE.U32.AND P1, PT, R184, 0x7ffffc1f, PT ;  /* 0x7ffffc1fb800780c */ /* 0x000fe20003f26070 */
[----:B------:R4:W-:Y:S02]  /*29160*/  STL.64 [R1+0x170], R2 ;  /* 0x0001700201007387 */ /* 0x0009e40000100a00 */
[----:B------:R-:W-:-:S02]  /*29170*/  IMAD.WIDE R164, R183, 0x4, R164 ;  /* 0x00000004b7a47825 */ /* 0x000fc400078e02a4 */
[----:B------:R1:W-:Y:S01]  /*29180*/  STL.64 [R1+0x178], R10 ;  /* 0x0001780a01007387 */ /* 0x0003e20000100a00 */
[----:B------:R-:W2:Y:S01]  /*29190*/  LDC R186, c[0x0][0x230] ;  /* 0x00008c00ffba7b82 */ /* 0x000ea20000000800 */
[C---:B------:R-:W-:Y:S02]  /*291a0*/  IMAD.WIDE R168, R183.reuse, 0x4, R168 ;  /* 0x00000004b7a87825 */ /* 0x040fe400078e02a8 */
[----:B------:R2:W-:Y:S02]  /*291b0*/  STL.64 [R1+0x348], R6 ;  /* 0x0003480601007387 */ /* 0x0005e40000100a00 */
[----:B------:R-:W-:-:S03]  /*291c0*/  IMAD.WIDE R166, R183, 0x4, R166 ;  /* 0x00000004b7a67825 */ /* 0x000fc600078e02a6 */
[----:B------:R-:W2:Y:S01]  /*291d0*/  LDC R184, c[0x0][0x230] ;  /* 0x00008c00ffb87b82 */ /* 0x000ea20000000800 */
[----:B----4-:R-:W-:-:S04]  /*291e0*/  IMAD.WIDE R2, R183, 0x4, R176 ;  /* 0x00000004b7027825 */ /* 0x010fc800078e02b0 */
[----:B---3--:R-:W-:Y:S01]  /*291f0*/  VIADD R176, R192, 0xfffffc9c ;  /* 0xfffffc9cc0b07836 */ /* 0x008fe20000000000 */
[----:B------:R3:W-:Y:S01]  /*29200*/  LDGSTS.E [R246+0x68004], desc[UR60][R2.64], !P0 ;  /* 0x6800400002f67fae */ /* 0x0007e2000c12187c */
[C---:B-1----:R-:W-:Y:S01]  /*29210*/  IMAD.WIDE R10, R183.reuse, 0x4, R148 ;  /* 0x00000004b70a7825 */ /* 0x042fe200078e0294 */
[----:B------:R-:W1:Y:S02]  /*29220*/  LDC R189, c[0x0][0x230] ;  /* 0x00008c00ffbd7b82 */ /* 0x000e640000000800 */
[----:B------:R-:W-:Y:S01]  /*29230*/  ISETP.GE.U32.AND P0, PT, R176, 0x7ffffc1d, PT ;  /* 0x7ffffc1db000780c */ /* 0x000fe20003f06070 */
[----:B------:R4:W-:Y:S01]  /*29240*/  LDGSTS.E [R246+0x68008], desc[UR60][R174.64], !P4 ;  /* 0x68008000aef67fae */ /* 0x0009e2000e12187c */
[----:B--2---:R-:W-:-:S03]  /*29250*/  IMAD.WIDE R6, R183, 0x4, R146 ;  /* 0x00000004b7067825 */ /* 0x004fc600078e0292 */
[----:B------:R3:W-:Y:S01]  /*29260*/  STL.64 [R1+0x358], R2 ;  /* 0x0003580201007387 */ /* 0x0007e20000100a00 */
[----:B------:R-:W2:Y:S01]  /*29270*/  LDC R190, c[0x0][0x230] ;  /* 0x00008c00ffbe7b82 */ /* 0x000ea20000000800 */
[----:B------:R-:W-:Y:S02]  /*29280*/  VIADD R146, R186, 0xfffffcda ;  /* 0xfffffcdaba927836 */ /* 0x000fe40000000000 */
[----:B------:R4:W-:Y:S01]  /*29290*/  LDGSTS.E [R246+0x6800c], desc[UR60][R172.64], !P6 ;  /* 0x6800c000acf67fae */ /* 0x0009e2000f12187c */
[----:B------:R-:W-:Y:S02]  /*292a0*/  VIADD R177, R194, 0xfffffcfa ;  /* 0xfffffcfac2b17836 */ /* 0x000fe40000000000 */
[----:B------:R-:W-:Y:S01]  /*292b0*/  VIADD R176, R188, 0xfffffcf9 ;  /* 0xfffffcf9bcb07836 */ /* 0x000fe20000000000 */
[----:B------:R-:W-:Y:S01]  /*292c0*/  LDGSTS.E [R246+0x6c000], desc[UR60][R196.64], !P5 ;  /* 0x6c000000c4f67fae */ /* 0x000fe2000e92187c */
[----:B------:R-:W4:Y:S01]  /*292d0*/  LDC R150, c[0x0][0x230] ;  /* 0x00008c00ff967b82 */ /* 0x000f220000000800 */
[----:B---3--:R-:W-:-:S02]  /*292e0*/  IMAD.WIDE R2, R183, 0x4, R144 ;  /* 0x00000004b7027825 */ /* 0x008fc400078e0290 */
[----:B------:R3:W-:Y:S01]  /*292f0*/  LDGSTS.E [R246+0x6c004], desc[UR60][R10.64], !P1 ;  /* 0x6c0040000af67fae */ /* 0x0007e2000c92187c */
[----:B------:R-:W-:Y:S02]  /*29300*/  ISETP.GE.U32.AND P1, PT, R178, 0x7ffffc7c, PT ;  /* 0x7ffffc7cb200780c */ /* 0x000fe40003f26070 */
[----:B------:R-:W-:Y:S01]  /*29310*/  IADD3 R144, R184, -0x325, RZ ;  /* 0xfffffcdbb8907810 */ /* 0x000fe20007ffe0ff */
[----:B------:R3:W-:Y:S01]  /*29320*/  LDGSTS.E [R246+0x6c008], desc[UR60][R6.64], !P3 ;  /* 0x6c00800006f67fae */ /* 0x0007e2000d92187c */
[----:B------:R-:W3:Y:S01]  /*29330*/  LDC R147, c[0x0][0x230] ;  /* 0x00008c00ff937b82 */ /* 0x000ee20000000800 */
[----:B------:R-:W-:Y:S01]  /*29340*/  VIADD R145, R179, 0xfffffcf8 ;  /* 0xfffffcf8b3917836 */ /* 0x000fe20000000000 */
[----:B------:R-:W-:Y:S01]  /*29350*/  ISETP.GE.U32.AND P3, PT, R177, 0x7ffffc7b, PT ;  /* 0x7ffffc7bb100780c */ /* 0x000fe20003f66070 */
[----:B------:R3:W-:Y:S01]  /*29360*/  LDGSTS.E [R246+0x6c00c], desc[UR60][R2.64], !P0 ;  /* 0x6c00c00002f67fae */ /* 0x0007e2000c12187c */
[----:B------:R-:W-:Y:S02]  /*29370*/  ISETP.GE.U32.AND P0, PT, R146, 0x7ffffc5b, PT ;  /* 0x7ffffc5b9200780c */ /* 0x000fe40003f06070 */
[----:B------:R-:W-:Y:S01]  /*29380*/  ISETP.GE.U32.AND P6, PT, R144, 0x7ffffc5c, PT ;  /* 0x7ffffc5c9000780c */ /* 0x000fe20003fc6070 */
[----:B------:R-:W-:Y:S01]  /*29390*/  VIADD R144, R187, 0xfffffcd9 ;  /* 0xfffffcd9bb907836 */ /* 0x000fe20000000000 */
[----:B------:R-:W3:Y:S01]  /*293a0*/  LDC R146, c[0x0][0x230] ;  /* 0x00008c00ff927b82 */ /* 0x000ee20000000800 */
[----:B------:R-:W-:Y:S01]  /*293b0*/  ISETP.GE.U32.AND P4, PT, R176, 0x7ffffc7a, PT ;  /* 0x7ffffc7ab000780c */ /* 0x000fe20003f86070 */
[----:B------:R-:W-:Y:S01]  /*293c0*/  LDGSTS.E [R247+0x60000], desc[UR60][R12.64], !P1 ;  /* 0x600000000cf77fae */ /* 0x000fe2000c92187c */
[----:B------:R-:W-:Y:S01]  /*293d0*/  ISETP.GE.U32.AND P5, PT, R145, 0x7ffffc79, PT ;  /* 0x7ffffc799100780c */ /* 0x000fe20003fa6070 */
[----:B------:R-:W-:Y:S01]  /*293e0*/  IMAD.WIDE R176, R183, 0x4, R130 ;  /* 0x00000004b7b07825 */ /* 0x000fe200078e0282 */
[----:B------:R-:W-:Y:S01]  /*293f0*/  ISETP.GE.U32.AND P1, PT, R144, 0x7ffffc5a, PT ;  /* 0x7ffffc5a9000780c */ /* 0x000fe20003f26070 */
[----:B------:R2:W-:Y:S02]  /*29400*/  STL.64 [R1+0x360], R174 ;  /* 0x000360ae01007387 */ /* 0x0005e40000100a00 */
[----:B------:R-:W3:Y:S01]  /*29410*/  LDC R148, c[0x0][0x230] ;  /* 0x00008c00ff947b82 */ /* 0x000ee20000000800 */
[----:B-1----:R-:W-:Y:S01]  /*29420*/  VIADD R144, R189, 0xfffffcd8 ;  /* 0xfffffcd8bd907836 */ /* 0x002fe20000000000 */
[----:B------:R-:W-:Y:S01]  /*29430*/  LDGSTS.E [R247+0x60004], desc[UR60][R14.64], !P3 ;  /* 0x600040000ef77fae */ /* 0x000fe2000d92187c */
[----:B----4-:R-:W-:-:S03]  /*29440*/  VIADD R142, R150, 0xfffffcb9 ;  /* 0xfffffcb9968e7836 */ /* 0x010fc60000000000 */
[----:B------:R-:W-:Y:S01]  /*29450*/  ISETP.GE.U32.AND P3, PT, R144, 0x7ffffc59, PT ;  /* 0x7ffffc599000780c */ /* 0x000fe20003f66070 */
[----:B------:R1:W-:Y:S01]  /*29460*/  STL.64 [R1+0x368], R172 ;  /* 0x000368ac01007387 */ /* 0x0003e20000100a00 */
[----:B------:R-:W4:Y:S01]  /*29470*/  LDC R149, c[0x0][0x230] ;  /* 0x00008c00ff957b82 */ /* 0x000f220000000800 */
[----:B--2---:R-:W-:Y:S01]  /*29480*/  IADD3 R144, R190, -0x345, RZ ;  /* 0xfffffcbbbe907810 */ /* 0x004fe20007ffe0ff */
[----:B------:R-:W-:Y:S01]  /*29490*/  IMAD.WIDE R174, R183, 0x4, R128 ;  /* 0x00000004b7ae7825 */ /* 0x000fe200078e0280 */
[----:B------:R-:W-:Y:S04]  /*294a0*/  STL.64 [R1+0x678], R196 ;  /* 0x000678c401007387 */ /* 0x000fe80000100a00 */
[----:B------:R-:W-:Y:S01]  /*294b0*/  LDGSTS.E [R247+0x60008], desc[UR60][R16.64], !P4 ;  /* 0x6000800010f77fae */ /* 0x000fe2000e12187c */
[----:B------:R-:W2:Y:S01]  /*294c0*/  LDC R145, c[0x0][0x230] ;  /* 0x00008c00ff917b82 */ /* 0x000ea20000000800 */
[----:B------:R-:W-:Y:S01]  /*294d0*/  ISETP.GE.U32.AND P4, PT, R144, 0x7ffffc3c, PT ;  /* 0x7ffffc3c9000780c */ /* 0x000fe20003f86070 */
[----:B---3--:R-:W-:Y:S01]  /*294e0*/  VIADD R144, R147, 0xfffffcba ;  /* 0xfffffcba93907836 */ /* 0x008fe20000000000 */
[----:B------:R3:W-:Y:S01]  /*294f0*/  STL.64 [R1+0x680], R10 ;  /* 0x0006800a01007387 */ /* 0x0007e20000100a00 */
[----:B-1----:R-:W-:-:S03]  /*29500*/  IMAD.WIDE R172, R183, 0x4, R126 ;  /* 0x00000004b7ac7825 */ /* 0x002fc600078e027e */
[----:B------:R-:W-:Y:S01]  /*29510*/  LDGSTS.E [R247+0x6000c], desc[UR60][R18.64], !P5 ;  /* 0x6000c00012f77fae */ /* 0x000fe2000e92187c */
[----:B------:R-:W-:Y:S01]  /*29520*/  ISETP.GE.U32.AND P5, PT, R144, 0x7ffffc3b, PT ;  /* 0x7ffffc3b9000780c */ /* 0x000fe20003fa6070 */
[----:B------:R-:W1:Y:S02]  /*29530*/  LDC R126, c[0x0][0x230] ;  /* 0x00008c00ff7e7b82 */ /* 0x000e640000000800 */
[----:B------:R3:W-:Y:S04]  /*29540*/  STL.64 [R1+0x688], R6 ;  /* 0x0006880601007387 */ /* 0x0007e80000100a00 */
[----:B------:R-:W-:Y:S01]  /*29550*/  LDGSTS.E [R247+0x64000], desc[UR60][R220.64], !P6 ;  /* 0x64000000dcf77fae */ /* 0x000fe2000f12187c */
[----:B------:R-:W-:Y:S01]  /*29560*/  ISETP.GE.U32.AND P6, PT, R142, 0x7ffffc3a, PT ;  /* 0x7ffffc3a8e00780c */ /* 0x000fe20003fc6070 */
[----:B---3--:R-:W-:Y:S01]  /*29570*/  IMAD.WIDE R10, R183, 0x4, R136 ;  /* 0x00000004b70a7825 */ /* 0x008fe200078e0288 */
[----:B------:R-:W3:Y:S01]  /*29580*/  LDC R142, c[0x0][0x230] ;  /* 0x00008c00ff8e7b82 */ /* 0x000ee20000000800 */
[----:B------:R2:W-:Y:S02]  /*29590*/  STL.64 [R1+0x690], R2 ;  /* 0x0006900201007387 */ /* 0x0005e40000100a00 */
[----:B------:R-:W-:-:S02]  /*295a0*/  VIADD R136, R146, 0xfffffc9a ;  /* 0xfffffc9a92887836 */ /* 0x000fc40000000000 */
[----:B------:R-:W-:-:S03]  /*295b0*/  IMAD.WIDE R6, R183, 0x4, R140 ;  /* 0x00000004b7067825 */ /* 0x000fc600078e028c */
[----:B------:R-:W1:Y:S01]  /*295c0*/  LDC R144, c[0x0][0x230] ;  /* 0x00008c00ff907b82 */ /* 0x000e620000000800 */
[----:B----4-:R-:W-:Y:S01]  /*295d0*/  VIADD R137, R149, 0xfffffc99 ;  /* 0xfffffc9995897836 */ /* 0x010fe20000000000 */
[----:B------:R4:W-:Y:S01]  /*295e0*/  LDGSTS.E [R247+0x64004], desc[UR60][R6.64], !P0 ;  /* 0x6400400006f77fae */ /* 0x0009e2000c12187c */
[----:B--2---:R-:W-:Y:S02]  /*295f0*/  VIADD R140, R145, 0xfffffcb8 ;  /* 0xfffffcb8918c7836 */ /* 0x004fe40000000000 */
[----:B------:R-:W-:Y:S01]  /*29600*/  IMAD.WIDE R2, R183, 0x4, R138 ;  /* 0x00000004b7027825 */ /* 0x000fe200078e028a */
[----:B------:R4:W-:Y:S01]  /*29610*/  STL.64 [R1+0x118], R6 ;  /* 0x0001180601007387 */ /* 0x0009e20000100a00 */
[----:B------:R-:W-:Y:S01]  /*29620*/  IADD3 R138, R148, -0x365, RZ ;  /* 0xfffffc9b948a7810 */ /* 0x000fe20007ffe0ff */
[----:B------:R-:W2:Y:S01]  /*29630*/  LDC R139, c[0x0][0x230] ;  /* 0x00008c00ff8b7b82 */ /* 0x000ea20000000800 */
[----:B------:R-:W-:Y:S01]  /*29640*/  ISETP.GE.U32.AND P0, PT, R140, 0x7ffffc39, PT ;  /* 0x7ffffc398c00780c */ /* 0x000fe20003f06070 */
[----:B------:R1:W-:Y:S01]  /*29650*/  LDGSTS.E [R247+0x64008], desc[UR60][R2.64], !P1 ;  /* 0x6400800002f77fae */ /* 0x0003e2000c92187c */
[----:B------:R-:W-:-:S03]  /*29660*/  ISETP.GE.U32.AND P1, PT, R138, 0x7ffffc1c, PT ;  /* 0x7ffffc1c8a00780c */ /* 0x000fc60003f26070 */
[----:B------:R1:W-:Y:S01]  /*29670*/  LDGSTS.E [R247+0x6400c], desc[UR60][R10.64], !P3 ;  /* 0x6400c0000af77fae */ /* 0x0003e2000d92187c */
[----:B------:R-:W-:Y:S01]  /*29680*/  ISETP.GE.U32.AND P3, PT, R136, 0x7ffffc1b, PT ;  /* 0x7ffffc1b8800780c */ /* 0x000fe20003f66070 */
[----:B------:R-:W2:Y:S01]  /*29690*/  LDC R138, c[0x0][0x230] ;  /* 0x00008c00ff8a7b82 */ /* 0x000ea20000000800 */
[----:B----4-:R-:W-:Y:S01]  /*296a0*/  IMAD.WIDE R6, R183, 0x4, R134 ;  /* 0x00000004b7067825 */ /* 0x010fe200078e0286 */
[----:B------:R1:W-:Y:S01]  /*296b0*/  STL.64 [R1+0x128], R2 ;  /* 0x0001280201007387 */ /* 0x0003e20000100a00 */
[----:B---3--:R-:W-:-:S03]  /*296c0*/  IADD3 R134, R142, -0x309, RZ ;  /* 0xfffffcf78e867810 */ /* 0x008fc60007ffe0ff */
[----:B------:R3:W-:Y:S02]  /*296d0*/  LDGSTS.E [R247+0x68000], desc[UR60][R6.64], !P4 ;  /* 0x6800000006f77fae */ /* 0x0007e4000e12187c */
[----:B------:R-:W4:Y:S01]  /*296e0*/  LDC R136, c[0x0][0x230] ;  /* 0x00008c00ff887b82 */ /* 0x000f220000000800 */
[----:B------:R-:W-:Y:S01]  /*296f0*/  ISETP.GE.U32.AND P4, PT, R137, 0x7ffffc1a, PT ;  /* 0x7ffffc1a8900780c */ /* 0x000fe20003f86070 */
[----:B------:R3:W-:Y:S01]  /*29700*/  STL.64 [R1+0x130], R10 ;  /* 0x0001300a01007387 */ /* 0x0007e20000100a00 */
[----:B-1----:R-:W-:-:S05]  /*29710*/  IMAD.WIDE R2, R183, 0x4, R132 ;  /* 0x00000004b7027825 */ /* 0x002fca00078e0284 */
[----:B------:R-:W1:Y:S01]  /*29720*/  LDC R137, c[0x0][0x230] ;  /* 0x00008c00ff897b82 */ /* 0x000e620000000800 */
[----:B------:R3:W-:Y:S01]  /*29730*/  STL.64 [R1+0x2f8], R6 ;  /* 0x0002f80601007387 */ /* 0x0007e20000100a00 */
[----:B------:R-:W-:-:S03]  /*29740*/  VIADD R132, R143, 0xfffffc98 ;  /* 0xfffffc988f847836 */ /* 0x000fc60000000000 */
[----:B------:R1:W-:Y:S01]  /*29750*/  LDGSTS.E [R247+0x68004], desc[UR60][R2.64], !P5 ;  /* 0x6800400002f77fae */ /* 0x0003e2000e92187c */
[----:B------:R-:W-:Y:S02]  /*29760*/  VIADD R133, R144, 0xfffffcf6 ;  /* 0xfffffcf690857836 */ /* 0x000fe40000000000 */
[----:B------:R-:W4:Y:S01]  /*29770*/  LDC R135, c[0x0][0x230] ;  /* 0x00008c00ff877b82 */ /* 0x000f220000000800 */
[----:B------:R4:W-:Y:S01]  /*29780*/  LDGSTS.E [R247+0x68008], desc[UR60][R176.64], !P6 ;  /* 0x68008000b0f77fae */ /* 0x0009e2000f12187c */
[----:B------:R-:W-:Y:S01]  /*29790*/  ISETP.GE.U32.AND P5, PT, R132, 0x7ffffc19, PT ;  /* 0x7ffffc198400780c */ /* 0x000fe20003fa6070 */
[C---:B---3--:R-:W-:Y:S02]  /*297a0*/  IMAD.WIDE R10, R183.reuse, 0x4, R124 ;  /* 0x00000004b70a7825 */ /* 0x048fe400078e027c */
[----:B------:R-:W-:Y:S02]  /*297b0*/  LDGSTS.E [R247+0x6800c], desc[UR60][R174.64], !P0 ;  /* 0x6800c000aef77fae */ /* 0x000fe4000c12187c */
[----:B------:R-:W-:Y:S01]  /*297c0*/  IMAD.WIDE R6, R183, 0x4, R122 ;  /* 0x00000004b7067825 */ /* 0x000fe200078e027a */
[----:B------:R-:W3:Y:S01]  /*297d0*/  LDC R140, c[0x0][0x230] ;  /* 0x00008c00ff8c7b82 */ /* 0x000ee20000000800 */
[----:B------:R-:W-:Y:S01]  /*297e0*/  LDGSTS.E [R247+0x6c000], desc[UR60][R172.64], !P1 ;  /* 0x6c000000acf77fae */ /* 0x000fe2000c92187c */
[----:B------:R-:W-:Y:S01]  /*297f0*/  ISETP.GE.U32.AND P1, PT, R134, 0x7ffffc78, PT ;  /* 0x7ffffc788600780c */ /* 0x000fe20003f26070 */
[----:B--2---:R-:W-:-:S02]  /*29800*/  VIADD R132, R139, 0xfffffcf5 ;  /* 0xfffffcf58b847836 */ /* 0x004fc40000000000 */
[----:B------:R2:W-:Y:S03]  /*29810*/  STL.64 [R1+0x308], R2 ;  /* 0x0003080201007387 */ /* 0x0005e60000100a00 */
[----:B------:R-:W3:Y:S01]  /*29820*/  LDC R141, c[0x0][0x230] ;  /* 0x00008c00ff8d7b82 */ /* 0x000ee20000000800 */
[----:B------:R-:W-:Y:S01]  /*29830*/  LDGSTS.E [R247+0x6c004], desc[UR60][R10.64], !P3 ;  /* 0x6c0040000af77fae */ /* 0x000fe2000d92187c */
[----:B------:R-:W-:Y:S01]  /*29840*/  ISETP.GE.U32.AND P3, PT, R133, 0x7ffffc77, PT ;  /* 0x7ffffc778500780c */ /* 0x000fe20003f66070 */
[----:B-1----:R-:W-:Y:S02]  /*29850*/  VIADD R122, R137, 0xfffffcd6 ;  /* 0xfffffcd6897a7836 */ /* 0x002fe40000000000 */
[----:B------:R-:W-:Y:S01]  /*29860*/  LDGSTS.E [R247+0x6c008], desc[UR60][R6.64], !P4 ;  /* 0x6c00800006f77fae */ /* 0x000fe2000e12187c */
[----:B------:R-:W-:Y:S02]  /*29870*/  ISETP.GE.U32.AND P4, PT, R132, 0x7ffffc76, PT ;  /* 0x7ffffc768400780c */ /* 0x000fe40003f86070 */
[----:B------:R-:W1:Y:S01]  /*29880*/  LDC R125, c[0x0][0x230] ;  /* 0x00008c00ff7d7b82 */ /* 0x000e620000000800 */
[----:B--2---:R-:W-:Y:S01]  /*29890*/  IMAD.WIDE R2, R183, 0x4, R120 ;  /* 0x00000004b7027825 */ /* 0x004fe200078e0278 */
[----:B----4-:R-:W-:Y:S01]  /*298a0*/  IADD3 R120, R136, -0x329, RZ ;  /* 0xfffffcd788787810 */ /* 0x010fe20007ffe0ff */
[----:B------:R2:W-:Y:S01]  /*298b0*/  STL.64 [R1+0x310], R176 ;  /* 0x000310b001007387 */ /* 0x0005e20000100a00 */
[----:B------:R-:W-:Y:S01]  /*298c0*/  ISETP.GE.U32.AND P0, PT, R122, 0x7ffffc57, PT ;  /* 0x7ffffc577a00780c */ /* 0x000fe20003f06070 */
[----:B------:R-:W-:Y:S01]  /*298d0*/  VIADD R121, R135, 0xfffffcf4 ;  /* 0xfffffcf487797836 */ /* 0x000fe20000000000 */
[----:B------:R-:W-:Y:S01]  /*298e0*/  ISETP.GE.U32.AND P6, PT, R120, 0x7ffffc58, PT ;  /* 0x7ffffc587800780c */ /* 0x000fe20003fc6070 */
[----:B------:R-:W-:Y:S01]  /*298f0*/  VIADD R120, R138, 0xfffffcd5 ;  /* 0xfffffcd58a787836 */ /* 0x000fe20000000000 */
[----:B------:R4:W-:Y:S01]  /*29900*/  LDGSTS.E [R247+0x6c00c], desc[UR60][R2.64], !P5 ;  /* 0x6c00c00002f77fae */ /* 0x0009e2000e92187c */
[----:B------:R-:W1:Y:S01]  /*29910*/  LDC R123, c[0x0][0x230] ;  /* 0x00008c00ff7b7b82 */ /* 0x000e620000000800 */
[----:B------:R-:W-:-:S02]  /*29920*/  ISETP.GE.U32.AND P5, PT, R121, 0x7ffffc75, PT ;  /* 0x7ffffc757900780c */ /* 0x000fc40003fa6070 */
[----:B------:R-:W-:Y:S01]  /*29930*/  LDGSTS.E [R248+0x60000], desc[UR60][R20.64], !P1 ;  /* 0x6000000014f87fae */ /* 0x000fe2000c92187c */
[----:B------:R-:W-:Y:S01]  /*29940*/  ISETP.GE.U32.AND P1, PT, R120, 0x7ffffc56, PT ;  /* 0x7ffffc567800780c */ /* 0x000fe20003f26070 */
[----:B---3--:R-:W-:Y:S02]  /*29950*/  VIADD R120, R140, 0xfffffcd4 ;  /* 0xfffffcd48c787836 */ /* 0x008fe40000000000 */
[----:B------:R-:W-:Y:S01]  /*29960*/  LDGSTS.E [R248+0x60004], desc[UR60][R22.64], !P3 ;  /* 0x6000400016f87fae */ /* 0x000fe2000d92187c */
[----:B------:R-:W3:Y:S01]  /*29970*/  LDC R122, c[0x0][0x230] ;  /* 0x00008c00ff7a7b82 */ /* 0x000ee20000000800 */
[----:B--2---:R-:W-:Y:S01]  /*29980*/  IMAD.WIDE R176, R183, 0x4, R106 ;  /* 0x00000004b7b07825 */ /* 0x004fe200078e026a */
[----:B------:R-:W-:Y:S01]  /*29990*/  ISETP.GE.U32.AND P3, PT, R120, 0x7ffffc55, PT ;  /* 0x7ffffc557800780c */ /* 0x000fe20003f66070 */
[----:B------:R2:W-:Y:S01]  /*299a0*/  STL.64 [R1+0x328], R174 ;  /* 0x000328ae01007387 */ /* 0x0005e20000100a00 */
[----:B------:R-:W-:Y:S01]  /*299b0*/  IADD3 R120, R141, -0x349, RZ ;  /* 0xfffffcb78d787810 */ /* 0x000fe20007ffe0ff */
[----:B----4-:R-:W-:-:S02]  /*299c0*/  IMAD.WIDE R246, R183, 0x4, R48 ;  /* 0x00000004b7f67825 */ /* 0x010fc400078e0230 */
[----:B------:R4:W-:Y:S01]  /*299d0*/  STL.64 [R1+0x530], R172 ;  /* 0x000530ac01007387 */ /* 0x0009e20000100a00 */
[----:B------:R-:W3:Y:S03]  /*299e0*/  LDC R124, c[0x0][0x230] ;  /* 0x00008c00ff7c7b82 */ /* 0x000ee60000000800 */
[----:B------:R4:W-:Y:S04]  /*299f0*/  STL.64 [R1+0x548], R10 ;  /* 0x0005480a01007387 */ /* 0x0009e80000100a00 */
[----:B------:R4:W-:Y:S01]  /*29a00*/  STL.64 [R1+0x5c0], R6 ;  /* 0x0005c00601007387 */ /* 0x0009e20000100a00 */
[----:B------:R-:W3:Y:S01]  /*29a10*/  LDC R121, c[0x0][0x230] ;  /* 0x00008c00ff797b82 */ /* 0x000ee20000000800 */
[----:B--2---:R-:W-:-:S02]  /*29a20*/  IMAD.WIDE R174, R183, 0x4, R104 ;  /* 0x00000004b7ae7825 */ /* 0x004fc400078e0268 */
[----:B------:R2:W-:Y:S02]  /*29a30*/  STL.64 [R1+0x5d8], R2 ;  /* 0x0005d80201007387 */ /* 0x0005e40000100a00 */
[C---:B----4-:R-:W-:Y:S02]  /*29a40*/  IMAD.WIDE R172, R183.reuse, 0x4, R102 ;  /* 0x00000004b7ac7825 */ /* 0x050fe400078e0266 */
[----:B------:R-:W-:Y:S01]  /*29a50*/  LDGSTS.E [R248+0x60008], desc[UR60][R154.64], !P4 ;  /* 0x600080009af87fae */ /* 0x000fe2000e12187c */
[----:B------:R-:W-:Y:S01]  /*29a60*/  ISETP.GE.U32.AND P4, PT, R120, 0x7ffffc38, PT ;  /* 0x7ffffc387800780c */ /* 0x000fe20003f86070 */
[C---:B------:R-:W-:Y:S01]  /*29a70*/  IMAD.WIDE R10, R183.reuse, 0x4, R112 ;  /* 0x00000004b70a7825 */ /* 0x040fe200078e0270 */
[----:B------:R-:W4:Y:S01]  /*29a80*/  LDC R102, c[0x0][0x230] ;  /* 0x00008c00ff667b82 */ /* 0x000f220000000800 */
[----:B------:R-:W-:Y:S02]  /*29a90*/  LDGSTS.E [R248+0x6000c], desc[UR60][R152.64], !P5 ;  /* 0x6000c00098f87fae */ /* 0x000fe4000e92187c */
[----:B------:R-:W-:-:S04]  /*29aa0*/  IMAD.WIDE R6, R183, 0x4, R116 ;  /* 0x00000004b7067825 */ /* 0x000fc800078e0274 */
[----:B--2---:R-:W-:Y:S01]  /*29ab0*/  IMAD.WIDE R2, R183, 0x4, R118 ;  /* 0x00000004b7027825 */ /* 0x004fe200078e0276 */
[----:B------:R-:W2:Y:S03]  /*29ac0*/  LDC R117, c[0x0][0x230] ;  /* 0x00008c00ff757b82 */ /* 0x000ea60000000800 */
[----:B------:R-:W-:Y:S01]  /*29ad0*/  VIADD R118, R126, 0xfffffcb5 ;  /* 0xfffffcb57e767836 */ /* 0x000fe20000000000 */
[----:B------:R3:W-:Y:S01]  /*29ae0*/  STL.64 [R1+0xd8], R2 ;  /* 0x0000d80201007387 */ /* 0x0007e20000100a00 */
[----:B-1----:R-:W-:Y:S02]  /*29af0*/  VIADD R113, R125, 0xfffffc95 ;  /* 0xfffffc957d717836 */ /* 0x002fe40000000000 */
[----:B------:R-:W-:Y:S01]  /*29b00*/  VIADD R120, R123, 0xfffffcb6 ;  /* 0xfffffcb67b787836 */ /* 0x000fe20000000000 */
[----:B------:R1:W-:Y:S01]  /*29b10*/  LDGSTS.E [R248+0x64000], desc[UR60][R2.64], !P6 ;  /* 0x6400000002f87fae */ /* 0x0003e2000f12187c */
[----:B------:R-:W4:Y:S01]  /*29b20*/  LDC R119, c[0x0][0x230] ;  /* 0x00008c00ff777b82 */ /* 0x000f220000000800 */
[----:B------:R-:W-:Y:S01]  /*29b30*/  ISETP.GE.U32.AND P6, PT, R118, 0x7ffffc36, PT ;  /* 0x7ffffc367600780c */ /* 0x000fe20003fc6070 */
[----:B---3--:R-:W-:Y:S01]  /*29b40*/  VIADD R112, R122, 0xfffffc96 ;  /* 0xfffffc967a707836 */ /* 0x008fe20000000000 */
[----:B------:R3:W-:Y:S01]  /*29b50*/  STL.64 [R1+0xe0], R6 ;  /* 0x0000e00601007387 */ /* 0x0007e20000100a00 */
[----:B------:R-:W-:Y:S01]  /*29b60*/  ISETP.GE.U32.AND P5, PT, R120, 0x7ffffc37, PT ;  /* 0x7ffffc377800780c */ /* 0x000fe20003fa6070 */
[----:B------:R-:W-:-:S02]  /*29b70*/  VIADD R116, R121, 0xfffffcb4 ;  /* 0xfffffcb479747836 */ /* 0x000fc40000000000 */
[----:B------:R3:W-:Y:S01]  /*29b80*/  LDGSTS.E [R248+0x64004], desc[UR60][R6.64], !P0 ;  /* 0x6400400006f87fae */ /* 0x0007e2000c12187c */
[----:B------:R-:W2:Y:S02]  /*29b90*/  LDC R118, c[0x0][0x230] ;  /* 0x00008c00ff767b82 */ /* 0x000ea40000000800 */
[----:B------:R-:W-:Y:S01]  /*29ba0*/  ISETP.GE.U32.AND P0, PT, R116, 0x7ffffc35, PT ;  /* 0x7ffffc357400780c */ /* 0x000fe20003f06070 */
[----:B-1----:R-:W-:Y:S01]  /*29bb0*/  IMAD.WIDE R2, R183, 0x4, R114 ;  /* 0x00000004b7027825 */ /* 0x002fe200078e0272 */
[----:B------:R-:W-:-:S04]  /*29bc0*/  IADD3 R114, R124, -0x369, RZ ;  /* 0xfffffc977c727810 */ /* 0x000fc80007ffe0ff */
[----:B------:R1:W-:Y:S01]  /*29bd0*/  LDGSTS.E [R248+0x64008], desc[UR60][R2.64], !P1 ;  /* 0x6400800002f87fae */ /* 0x0003e2000c92187c */
[----:B------:R-:W4:Y:S01]  /*29be0*/  LDC R120, c[0x0][0x230] ;  /* 0x00008c00ff787b82 */ /* 0x000f220000000800 */
[----:B------:R-:W-:Y:S01]  /*29bf0*/  ISETP.GE.U32.AND P1, PT, R114, 0x7ffffc18, PT ;  /* 0x7ffffc187200780c */ /* 0x000fe20003f26070 */
[----:B---3--:R-:W-:Y:S01]  /*29c00*/  IMAD.WIDE R6, R183, 0x4, R110 ;  /* 0x00000004b7067825 */ /* 0x008fe200078e026e */
[----:B------:R3:W-:Y:S01]  /*29c10*/  LDGSTS.E [R248+0x6400c], desc[UR60][R10.64], !P3 ;  /* 0x6400c0000af87fae */ /* 0x0007e2000d92187c */
[----:B------:R-:W-:-:S03]  /*29c20*/  ISETP.GE.U32.AND P3, PT, R112, 0x7ffffc17, PT ;  /* 0x7ffffc177000780c */ /* 0x000fc60003f66070 */
[----:B------:R3:W-:Y:S01]  /*29c30*/  LDGSTS.E [R248+0x68000], desc[UR60][R6.64], !P4 ;  /* 0x6800000006f87fae */ /* 0x0007e2000e12187c */
[----:B------:R-:W-:Y:S01]  /*29c40*/  ISETP.GE.U32.AND P4, PT, R113, 0x7ffffc16, PT ;  /* 0x7ffffc167100780c */ /* 0x000fe20003f86070 */
[----:B------:R-:W3:Y:S02]  /*29c50*/  LDC R112, c[0x0][0x230] ;  /* 0x00008c00ff707b82 */ /* 0x000ee40000000800 */
[----:B------:R1:W-:Y:S04]  /*29c60*/  STL.64 [R1+0xf0], R2 ;  /* 0x0000f00201007387 */ /* 0x0003e80000100a00 */
[----:B------:R3:W-:Y:S01]  /*29c70*/  STL.64 [R1+0xf8], R10 ;  /* 0x0000f80a01007387 */ /* 0x0007e20000100a00 */
[----:B--2---:R-:W-:Y:S01]  /*29c80*/  IADD3 R110, R118, -0x30d, RZ ;  /* 0xfffffcf3766e7810 */ /* 0x004fe20007ffe0ff */
[----:B------:R-:W2:Y:S02]  /*29c90*/  LDC R113, c[0x0][0x230] ;  /* 0x00008c00ff717b82 */ /* 0x000ea40000000800 */
[----:B------:R3:W-:Y:S01]  /*29ca0*/  STL.64 [R1+0x2b8], R6 ;  /* 0x0002b80601007387 */ /* 0x0007e20000100a00 */
[----:B-1----:R-:W-:-:S05]  /*29cb0*/  IMAD.WIDE R2, R183, 0x4, R108 ;  /* 0x00000004b7027825 */ /* 0x002fca00078e026c */
[----:B------:R-:W1:Y:S01]  /*29cc0*/  LDC R115, c[0x0][0x230] ;  /* 0x00008c00ff737b82 */ /* 0x000e620000000800 */
[----:B----4-:R-:W-:Y:S01]  /*29cd0*/  VIADD R108, R119, 0xfffffc94 ;  /* 0xfffffc94776c7836 */ /* 0x010fe20000000000 */
[----:B------:R4:W-:Y:S01]  /*29ce0*/  LDGSTS.E [R248+0x68004], desc[UR60][R2.64], !P5 ;  /* 0x6800400002f87fae */ /* 0x0009e2000e92187c */
[----:B---3--:R-:W-:-:S03]  /*29cf0*/  IMAD.WIDE R10, R183, 0x4, R100 ;  /* 0x00000004b70a7825 */ /* 0x008fc600078e0264 */
[----:B------:R-:W-:Y:S02]  /*29d00*/  ISETP.GE.U32.AND P5, PT, R108, 0x7ffffc15, PT ;  /* 0x7ffffc156c00780c */ /* 0x000fe40003fa6070 */
[----:B------:R-:W3:Y:S01]  /*29d10*/  LDC R111, c[0x0][0x230] ;  /* 0x00008c00ff6f7b82 */ /* 0x000ee20000000800 */
[----:B------:R3:W-:Y:S01]  /*29d20*/  LDGSTS.E [R248+0x68008], desc[UR60][R176.64], !P6 ;  /* 0x68008000b0f87fae */ /* 0x0007e2000f12187c */
[----:B------:R-:W-:-:S03]  /*29d30*/  IMAD.WIDE R6, R183, 0x4, R98 ;  /* 0x00000004b7067825 */ /* 0x000fc600078e0262 */
[----:B------:R3:W-:Y:S01]  /*29d40*/  LDGSTS.E [R248+0x6800c], desc[UR60][R174.64], !P0 ;  /* 0x6800c000aef87fae */ /* 0x0007e2000c12187c */
[----:B------:R-:W-:Y:S02]  /*29d50*/  VIADD R109, R120, 0xfffffcf2 ;  /* 0xfffffcf2786d7836 */ /* 0x000fe40000000000 */
[----:B------:R-:W3:Y:S01]  /*29d60*/  LDC R114, c[0x0][0x230] ;  /* 0x00008c00ff727b82 */ /* 0x000ee20000000800 */
[----:B------:R3:W-:Y:S01]  /*29d70*/  LDGSTS.E [R248+0x6c000], desc[UR60][R172.64], !P1 ;  /* 0x6c000000acf87fae */ /* 0x0007e2000c92187c */
[----:B--2---:R-:W-:Y:S01]  /*29d80*/  VIADD R98, R113, 0xfffffcd2 ;  /* 0xfffffcd271627836 */ /* 0x004fe20000000000 */
[----:B------:R-:W-:Y:S02]  /*29d90*/  ISETP.GE.U32.AND P1, PT, R110, 0x7ffffc74, PT ;  /* 0x7ffffc746e00780c */ /* 0x000fe40003f26070 */
[----:B------:R4:W-:Y:S02]  /*29da0*/  STL.64 [R1+0x2c8], R2 ;  /* 0x0002c80201007387 */ /* 0x0009e40000100a00 */
[----:B------:R-:W-:Y:S01]  /*29db0*/  ISETP.GE.U32.AND P0, PT, R98, 0x7ffffc53, PT ;  /* 0x7ffffc536200780c */ /* 0x000fe20003f06070 */
[----:B------:R-:W2:Y:S01]  /*29dc0*/  LDC R116, c[0x0][0x230] ;  /* 0x00008c00ff747b82 */ /* 0x000ea20000000800 */
[----:B-1----:R-:W-:Y:S01]  /*29dd0*/  VIADD R108, R115, 0xfffffcf1 ;  /* 0xfffffcf1736c7836 */ /* 0x002fe20000000000 */
[----:B------:R1:W-:Y:S01]  /*29de0*/  LDGSTS.E [R248+0x6c004], desc[UR60][R10.64], !P3 ;  /* 0x6c0040000af87fae */ /* 0x0003e2000d92187c */
[----:B------:R-:W-:-:S03]  /*29df0*/  ISETP.GE.U32.AND P3, PT, R109, 0x7ffffc73, PT ;  /* 0x7ffffc736d00780c */ /* 0x000fc60003f66070 */
[----:B------:R1:W-:Y:S01]  /*29e00*/  LDGSTS.E [R248+0x6c008], desc[UR60][R6.64], !P4 ;  /* 0x6c00800006f87fae */ /* 0x0003e2000e12187c */
[----:B------:R-:W-:Y:S01]  /*29e10*/  ISETP.GE.U32.AND P4, PT, R108, 0x7ffffc72, PT ;  /* 0x7ffffc726c00780c */ /* 0x000fe20003f86070 */
[----:B------:R-:W1:Y:S01]  /*29e20*/  LDC R99, c[0x0][0x230] ;  /* 0x00008c00ff637b82 */ /* 0x000e620000000800 */
[----:B----4-:R-:W-:Y:S01]  /*29e30*/  IMAD.WIDE R2, R183, 0x4, R96 ;  /* 0x00000004b7027825 */ /* 0x010fe200078e0260 */
[----:B------:R-:W-:Y:S01]  /*29e40*/  IADD3 R96, R112, -0x32d, RZ ;  /* 0xfffffcd370607810 */ /* 0x000fe20007ffe0ff */
[----:B------:R4:W-:Y:S02]  /*29e50*/  STL.64 [R1+0x2d0], R176 ;  /* 0x0002d0b001007387 */ /* 0x0009e40000100a00 */
[----:B---3--:R-:W-:Y:S01]  /*29e60*/  VIADD R97, R111, 0xfffffcf0 ;  /* 0xfffffcf06f617836 */ /* 0x008fe20000000000 */
[----:B------:R-:W-:Y:S01]  /*29e70*/  ISETP.GE.U32.AND P6, PT, R96, 0x7ffffc54, PT ;  /* 0x7ffffc546000780c */ /* 0x000fe20003fc6070 */
[----:B------:R3:W-:Y:S01]  /*29e80*/  LDGSTS.E [R248+0x6c00c], desc[UR60][R2.64], !P5 ;  /* 0x6c00c00002f87fae */ /* 0x0007e2000e92187c */
[----:B------:R-:W3:Y:S01]  /*29e90*/  LDC R98, c[0x0][0x230] ;  /* 0x00008c00ff627b82 */ /* 0x000ee20000000800 */
[----:B------:R-:W-:Y:S01]  /*29ea0*/  VIADD R96, R114, 0xfffffcd1 ;  /* 0xfffffcd172607836 */ /* 0x000fe20000000000 */
[----:B------:R-:W-:Y:S01]  /*29eb0*/  ISETP.GE.U32.AND P5, PT, R97, 0x7ffffc71, PT ;  /* 0x7ffffc716100780c */ /* 0x000fe20003fa6070 */
[----:B------:R-:W-:Y:S03]  /*29ec0*/  LDGSTS.E [R249+0x60000], desc[UR60][R156.64], !P1 ;  /* 0x600000009cf97fae */ /* 0x000fe6000c92187c */
[----:B------:R-:W-:Y:S01]  /*29ed0*/  ISETP.GE.U32.AND P1, PT, R96, 0x7ffffc52, PT ;  /* 0x7ffffc526000780c */ /* 0x000fe20003f26070 */
[----:B------:R4:W-:Y:S01]  /*29ee0*/  STL.64 [R1+0x2d8], R174 ;  /* 0x0002d8ae01007387 */ /* 0x0009e20000100a00 */
[----:B------:R-:W3:Y:S01]  /*29ef0*/  LDC R100, c[0x0][0x230] ;  /* 0x00008c00ff647b82 */ /* 0x000ee20000000800 */
[----:B--2---:R-:W-:-:S02]  /*29f00*/  VIADD R96, R116, 0xfffffcd0 ;  /* 0xfffffcd074607836 */ /* 0x004fc40000000000 */
[----:B------:R2:W-:Y:S01]  /*29f10*/  STL.64 [R1+0x4d8], R172 ;  /* 0x0004d8ac01007387 */ /* 0x0005e20000100a00 */
[----:B----4-:R-:W-:-:S03]  /*29f20*/  IMAD.WIDE R176, R183, 0x4, R82 ;  /* 0x00000004b7b07825 */ /* 0x010fc600078e0252 */
[----:B------:R1:W-:Y:S01]  /*29f30*/  STL.64 [R1+0x4e0], R10 ;  /* 0x0004e00a01007387 */ /* 0x0003e20000100a00 */
[----:B------:R-:W4:Y:S03]  /*29f40*/  LDC R97, c[0x0][0x230] ;  /* 0x00008c00ff617b82 */ /* 0x000f260000000800 */
[----:B------:R3:W-:Y:S01]  /*29f50*/  STL.64 [R1+0x4f0], R6 ;  /* 0x0004f00601007387 */ /* 0x0007e20000100a00 */
[----:B------:R-:W-:-:S03]  /*29f60*/  IMAD.WIDE R174, R183, 0x4, R80 ;  /* 0x00000004b7ae7825 */ /* 0x000fc600078e0250 */
[----:B------:R3:W-:Y:S01]  /*29f70*/  STL.64 [R1+0x4f8], R2 ;  /* 0x0004f80201007387 */ /* 0x0007e20000100a00 */
[----:B------:R-:W4:Y:S01]  /*29f80*/  LDC R101, c[0x0][0x230] ;  /* 0x00008c00ff657b82 */ /* 0x000f220000000800 */
[C---:B--2---:R-:W-:Y:S02]  /*29f90*/  IMAD.WIDE R172, R183.reuse, 0x4, R78 ;  /* 0x00000004b7ac7825 */ /* 0x044fe400078e024e */
[----:B------:R-:W-:Y:S01]  /*29fa0*/  LDGSTS.E [R249+0x60004], desc[UR60][R160.64], !P3 ;  /* 0x60004000a0f97fae */ /* 0x000fe2000d92187c */
[----:B------:R-:W-:Y:S01]  /*29fb0*/  ISETP.GE.U32.AND P3, PT, R96, 0x7ffffc51, PT ;  /* 0x7ffffc516000780c */ /* 0x000fe20003f66070 */
[----:B-1----:R-:W-:Y:S01]  /*29fc0*/  IMAD.WIDE R10, R183, 0x4, R88 ;  /* 0x00000004b70a7825 */ /* 0x002fe200078e0258 */
[----:B------:R-:W-:Y:S01]  /*29fd0*/  IADD3 R96, R117, -0x34d, RZ ;  /* 0xfffffcb375607810 */ /* 0x000fe20007ffe0ff */
[----:B------:R-:W-:Y:S01]  /*29fe0*/  LDGSTS.E [R249+0x60008], desc[UR60][R158.64], !P4 ;  /* 0x600080009ef97fae */ /* 0x000fe2000e12187c */
[----:B------:R-:W1:Y:S01]  /*29ff0*/  LDC R79, c[0x0][0x230] ;  /* 0x00008c00ff4f7b82 */ /* 0x000e620000000800 */
[C---:B---3--:R-:W-:Y:S01]  /*2a000*/  IMAD.WIDE R6, R183.reuse, 0x4, R92 ;  /* 0x00000004b7067825 */ /* 0x048fe200078e025c */
[----:B------:R-:W-:Y:S01]  /*2a010*/  ISETP.GE.U32.AND P4, PT, R96, 0x7ffffc34, PT ;  /* 0x7ffffc346000780c */ /* 0x000fe20003f86070 */
[----:B------:R-:W-:Y:S02]  /*2a020*/  LDGSTS.E [R249+0x6000c], desc[UR60][R180.64], !P5 ;  /* 0x6000c000b4f97fae */ /* 0x000fe4000e92187c */
[----:B------:R-:W-:-:S03]  /*2a030*/  IMAD.WIDE R2, R183, 0x4, R94 ;  /* 0x00000004b7027825 */ /* 0x000fc600078e025e */
[----:B------:R-:W2:Y:S01]  /*2a040*/  LDC R95, c[0x0][0x230] ;  /* 0x00008c00ff5f7b82 */ /* 0x000ea20000000800 */
[----:B------:R-:W-:Y:S01]  /*2a050*/  VIADD R94, R102, 0xfffffcb1 ;  /* 0xfffffcb1665e7836 */ /* 0x000fe20000000000 */
[----:B------:R3:W-:Y:S01]  /*2a060*/  LDGSTS.E [R249+0x64000], desc[UR60][R2.64], !P6 ;  /* 0x6400000002f97fae */ /* 0x0007e2000f12187c */
[----:B------:R-:W-:Y:S02]  /*2a070*/  VIADD R96, R99, 0xfffffcb2 ;  /* 0xfffffcb263607836 */ /* 0x000fe40000000000 */
[----:B------:R-:W-:Y:S01]  /*2a080*/  VIADD R88, R98, 0xfffffc92 ;  /* 0xfffffc9262587836 */ /* 0x000fe20000000000 */
[----:B------:R3:W-:Y:S01]  /*2a090*/  STL.64 [R1+0x88], R2 ;  /* 0x0000880201007387 */ /* 0x0007e20000100a00 */
[----:B------:R-:W-:Y:S01]  /*2a0a0*/  ISETP.GE.U32.AND P6, PT, R94, 0x7ffffc32, PT ;  /* 0x7ffffc325e00780c */ /* 0x000fe20003fc6070 */
[----:B----4-:R-:W-:Y:S01]  /*2a0b0*/  VIADD R92, R97, 0xfffffcb0 ;  /* 0xfffffcb0615c7836 */ /* 0x010fe20000000000 */
[----:B------:R-:W4:Y:S01]  /*2a0c0*/  LDC R94, c[0x0][0x230] ;  /* 0x00008c00ff5e7b82 */ /* 0x000f220000000800 */
[----:B------:R-:W-:Y:S01]  /*2a0d0*/  ISETP.GE.U32.AND P5, PT, R96, 0x7ffffc33, PT ;  /* 0x7ffffc336000780c */ /* 0x000fe20003fa6070 */
[----:B------:R2:W-:Y:S01]  /*2a0e0*/  LDGSTS.E [R249+0x64004], desc[UR60][R6.64], !P0 ;  /* 0x6400400006f97fae */ /* 0x0005e2000c12187c */
[----:B------:R-:W-:Y:S01]  /*2a0f0*/  VIADD R89, R101, 0xfffffc91 ;  /* 0xfffffc9165597836 */ /* 0x000fe20000000000 */
[----:B------:R-:W-:-:S02]  /*2a100*/  ISETP.GE.U32.AND P0, PT, R92, 0x7ffffc31, PT ;  /* 0x7ffffc315c00780c */ /* 0x000fc40003f06070 */
[----:B------:R2:W-:Y:S01]  /*2a110*/  STL.64 [R1+0x90], R6 ;  /* 0x0000900601007387 */ /* 0x0005e20000100a00 */
[----:B-1----:R-:W-:Y:S01]  /*2a120*/  VIADD R48, R79, 0xfffffcad ;  /* 0xfffffcad4f307836 */ /* 0x002fe20000000000 */
[----:B------:R-:W1:Y:S01]  /*2a130*/  LDC R96, c[0x0][0x230] ;  /* 0x00008c00ff607b82 */ /* 0x000e620000000800 */
[----:B---3--:R-:W-:Y:S01]  /*2a140*/  IMAD.WIDE R2, R183, 0x4, R90 ;  /* 0x00000004b7027825 */ /* 0x008fe200078e025a */
[----:B------:R-:W-:-:S04]  /*2a150*/  IADD3 R90, R100, -0x36d, RZ ;  /* 0xfffffc93645a7810 */ /* 0x000fc80007ffe0ff */
[----:B------:R3:W-:Y:S01]  /*2a160*/  LDGSTS.E [R249+0x64008], desc[UR60][R2.64], !P1 ;  /* 0x6400800002f97fae */ /* 0x0007e2000c92187c */
[----:B------:R-:W-:Y:S01]  /*2a170*/  ISETP.GE.U32.AND P1, PT, R90, 0x7ffffc14, PT ;  /* 0x7ffffc145a00780c */ /* 0x000fe20003f26070 */
[----:B------:R-:W1:Y:S02]  /*2a180*/  LDC R91, c[0x0][0x230] ;  /* 0x00008c00ff5b7b82 */ /* 0x000e640000000800 */
[----:B------:R1:W-:Y:S01]  /*2a190*/  LDGSTS.E [R249+0x6400c], desc[UR60][R10.64], !P3 ;  /* 0x6400c0000af97fae */ /* 0x0003e2000d92187c */
[----:B------:R-:W-:Y:S01]  /*2a1a0*/  ISETP.GE.U32.AND P3, PT, R88, 0x7ffffc13, PT ;  /* 0x7ffffc135800780c */ /* 0x000fe20003f66070 */
[----:B--2---:R-:W-:Y:S02]  /*2a1b0*/  IMAD.WIDE R6, R183, 0x4, R86 ;  /* 0x00000004b7067825 */ /* 0x004fe400078e0256 */
[----:B------:R3:W-:Y:S02]  /*2a1c0*/  STL.64 [R1+0xa0], R2 ;  /* 0x0000a00201007387 */ /* 0x0007e40000100a00 */
[----:B------:R-:W2:Y:S01]  /*2a1d0*/  LDC R88, c[0x0][0x230] ;  /* 0x00008c00ff587b82 */ /* 0x000ea20000000800 */
[----:B----4-:R-:W-:Y:S01]  /*2a1e0*/  IADD3 R86, R94, -0x311, RZ ;  /* 0xfffffcef5e567810 */ /* 0x010fe20007ffe0ff */
[----:B------:R4:W-:Y:S01]  /*2a1f0*/  LDGSTS.E [R249+0x68000], desc[UR60][R6.64], !P4 ;  /* 0x6800000006f97fae */ /* 0x0009e2000e12187c */
[----:B------:R-:W-:-:S03]  /*2a200*/  ISETP.GE.U32.AND P4, PT, R89, 0x7ffffc12, PT ;  /* 0x7ffffc125900780c */ /* 0x000fc60003f86070 */
[----:B------:R4:W-:Y:S02]  /*2a210*/  STL.64 [R1+0xb0], R10 ;  /* 0x0000b00a01007387 */ /* 0x0009e40000100a00 */
[----:B------:R-:W2:Y:S01]  /*2a220*/  LDC R90, c[0x0][0x230] ;  /* 0x00008c00ff5a7b82 */ /* 0x000ea20000000800 */
[----:B---3--:R-:W-:Y:S01]  /*2a230*/  IMAD.WIDE R2, R183, 0x4, R84 ;  /* 0x00000004b7027825 */ /* 0x008fe200078e0254 */
[----:B------:R3:W-:Y:S03]  /*2a240*/  STL.64 [R1+0x258], R6 ;  /* 0x0002580601007387 */ /* 0x0007e60000100a00 */
[----:B------:R-:W-:Y:S01]  /*2a250*/  VIADD R84, R95, 0xfffffc90 ;  /* 0xfffffc905f547836 */ /* 0x000fe20000000000 */
[----:B------:R2:W-:Y:S02]  /*2a260*/  LDGSTS.E [R249+0x68004], desc[UR60][R2.64], !P5 ;  /* 0x6800400002f97fae */ /* 0x0005e4000e92187c */
[----:B------:R-:W2:Y:S01]  /*2a270*/  LDC R87, c[0x0][0x230] ;  /* 0x00008c00ff577b82 */ /* 0x000ea20000000800 */
[----:B-1----:R-:W-:Y:S01]  /*2a280*/  VIADD R85, R96, 0xfffffcee ;  /* 0xfffffcee60557836 */ /* 0x002fe20000000000 */
[----:B------:R1:W-:Y:S01]  /*2a290*/  LDGSTS.E [R249+0x68008], desc[UR60][R176.64], !P6 ;  /* 0x68008000b0f97fae */ /* 0x0003e2000f12187c */
[----:B------:R-:W-:Y:S01]  /*2a2a0*/  ISETP.GE.U32.AND P5, PT, R84, 0x7ffffc11, PT ;  /* 0x7ffffc115400780c */ /* 0x000fe20003fa6070 */
[----:B----4-:R-:W-:-:S02]  /*2a2b0*/  IMAD.WIDE R10, R183, 0x4, R76 ;  /* 0x00000004b70a7825 */ /* 0x010fc400078e024c */
[----:B------:R4:W-:Y:S02]  /*2a2c0*/  LDGSTS.E [R249+0x6800c], desc[UR60][R174.64], !P0 ;  /* 0x6800c000aef97fae */ /* 0x0009e4000c12187c */
[----:B------:R-:W1:Y:S01]  /*2a2d0*/  LDC R92, c[0x0][0x230] ;  /* 0x00008c00ff5c7b82 */ /* 0x000e620000000800 */
[----:B---3--:R-:W-:Y:S01]  /*2a2e0*/  IMAD.WIDE R6, R183, 0x4, R74 ;  /* 0x00000004b7067825 */ /* 0x008fe200078e024a */
[----:B------:R3:W-:Y:S01]  /*2a2f0*/  LDGSTS.E [R249+0x6c000], desc[UR60][R172.64], !P1 ;  /* 0x6c000000acf97fae */ /* 0x0007e2000c92187c */
[----:B------:R-:W-:Y:S02]  /*2a300*/  ISETP.GE.U32.AND P1, PT, R86, 0x7ffffc70, PT ;  /* 0x7ffffc705600780c */ /* 0x000fe40003f26070 */
[----:B------:R-:W-:Y:S01]  /*2a310*/  VIADD R84, R91, 0xfffffced ;  /* 0xfffffced5b547836 */ /* 0x000fe20000000000 */
[----:B------:R2:W-:Y:S02]  /*2a320*/  STL.64 [R1+0x268], R2 ;  /* 0x0002680201007387 */ /* 0x0005e40000100a00 */
[----:B------:R-:W4:Y:S02]  /*2a330*/  LDC R89, c[0x0][0x230] ;  /* 0x00008c00ff597b82 */ /* 0x000f240000000800 */
[----:B------:R3:W-:Y:S01]  /*2a340*/  LDGSTS.E [R249+0x6c004], desc[UR60][R10.64], !P3 ;  /* 0x6c0040000af97fae */ /* 0x0007e2000d92187c */
[----:B------:R-:W-:-:S03]  /*2a350*/  ISETP.GE.U32.AND P3, PT, R85, 0x7ffffc6f, PT ;  /* 0x7ffffc6f5500780c */ /* 0x000fc60003f66070 */
[----:B------:R3:W-:Y:S02]  /*2a360*/  LDGSTS.E [R249+0x6c008], desc[UR60][R6.64], !P4 ;  /* 0x6c00800006f97fae */ /* 0x0007e4000e12187c */
[----:B------:R-:W3:Y:S01]  /*2a370*/  LDC R93, c[0x0][0x230] ;  /* 0x00008c00ff5d7b82 */ /* 0x000ee20000000800 */
[----:B------:R-:W-:Y:S01]  /*2a380*/  ISETP.GE.U32.AND P4, PT, R84, 0x7ffffc6e, PT ;  /* 0x7ffffc6e5400780c */ /* 0x000fe20003f86070 */
[----:B--2---:R-:W-:Y:S01]  /*2a390*/  IMAD.WIDE R2, R183, 0x4, R72 ;  /* 0x00000004b7027825 */ /* 0x004fe200078e0248 */
[----:B------:R-:W-:Y:S01]  /*2a3a0*/  IADD3 R72, R88, -0x331, RZ ;  /* 0xfffffccf58487810 */ /* 0x000fe20007ffe0ff */
[----:B------:R2:W-:Y:S02]  /*2a3b0*/  STL.64 [R1+0x278], R176 ;  /* 0x000278b001007387 */ /* 0x0005e40000100a00 */
[----:B------:R-:W-:Y:S02]  /*2a3c0*/  VIADD R73, R87, 0xfffffcec ;  /* 0xfffffcec57497836 */ /* 0x000fe40000000000 */
[----:B------:R-:W3:Y:S01]  /*2a3d0*/  LDC R75, c[0x0][0x230] ;  /* 0x00008c00ff4b7b82 */ /* 0x000ee20000000800 */
[----:B------:R-:W-:Y:S01]  /*2a3e0*/  ISETP.GE.U32.AND P6, PT, R72, 0x7ffffc50, PT ;  /* 0x7ffffc504800780c */ /* 0x000fe20003fc6070 */
[----:B------:R-:W-:Y:S01]  /*2a3f0*/  VIADD R72, R90, 0xfffffccd ;  /* 0xfffffccd5a487836 */ /* 0x000fe20000000000 */
[----:B------:R3:W-:Y:S01]  /*2a400*/  LDGSTS.E [R249+0x6c00c], desc[UR60][R2.64], !P5 ;  /* 0x6c00c00002f97fae */ /* 0x0007e2000e92187c */
[----:B------:R-:W-:-:S03]  /*2a410*/  ISETP.GE.U32.AND P5, PT, R73, 0x7ffffc6d, PT ;  /* 0x7ffffc6d4900780c */ /* 0x000fc60003fa6070 */
[----:B------:R-:W-:Y:S01]  /*2a420*/  LDGSTS.E [R245+0x60000], desc[UR60][R162.64], !P1 ;  /* 0x60000000a2f57fae */ /* 0x000fe2000c92187c */
[----:B------:R-:W-:Y:S01]  /*2a430*/  ISETP.GE.U32.AND P1, PT, R72, 0x7ffffc4e, PT ;  /* 0x7ffffc4e4800780c */ /* 0x000fe20003f26070 */
[----:B-1----:R-:W-:Y:S01]  /*2a440*/  VIADD R72, R92, 0xfffffccc ;  /* 0xfffffccc5c487836 */ /* 0x002fe20000000000 */
[----:B------:R-:W1:Y:S01]  /*2a450*/  LDC R77, c[0x0][0x230] ;  /* 0x00008c00ff4d7b82 */ /* 0x000e620000000800 */
[----:B----4-:R-:W-:Y:S01]  /*2a460*/  VIADD R74, R89, 0xfffffcce ;  /* 0xfffffcce594a7836 */ /* 0x010fe20000000000 */
[----:B------:R-:W-:Y:S01]  /*2a470*/  LDGSTS.E [R245+0x60004], desc[UR60][R164.64], !P3 ;  /* 0x60004000a4f57fae */ /* 0x000fe2000d92187c */
[----:B--2---:R-:W-:Y:S01]  /*2a480*/  IMAD.WIDE R176, R183, 0x4, R60 ;  /* 0x00000004b7b07825 */ /* 0x004fe200078e023c */
[----:B------:R-:W-:Y:S02]  /*2a490*/  ISETP.GE.U32.AND P3, PT, R72, 0x7ffffc4d, PT ;  /* 0x7ffffc4d4800780c */ /* 0x000fe40003f66070 */
[----:B---3--:R-:W-:Y:S01]  /*2a4a0*/  IADD3 R72, R93, -0x351, RZ ;  /* 0xfffffcaf5d487810 */ /* 0x008fe20007ffe0ff */
[----:B------:R-:W-:Y:S01]  /*2a4b0*/  LDGSTS.E [R245+0x60008], desc[UR60][R168.64], !P4 ;  /* 0x60008000a8f57fae */ /* 0x000fe2000e12187c */
[----:B------:R-:W-:Y:S01]  /*2a4c0*/  ISETP.GE.U32.AND P0, PT, R74, 0x7ffffc4f, PT ;  /* 0x7ffffc4f4a00780c */ /* 0x000fe20003f06070 */
[----:B------:R-:W2:Y:S01]  /*2a4d0*/  LDC R73, c[0x0][0x230] ;  /* 0x00008c00ff497b82 */ /* 0x000ea20000000800 */
[----:B------:R-:W-:Y:S01]  /*2a4e0*/  ISETP.GE.U32.AND P4, PT, R72, 0x7ffffc30, PT ;  /* 0x7ffffc304800780c */ /* 0x000fe20003f86070 */
[----:B------:R3:W-:Y:S01]  /*2a4f0*/  STL.64 [R1+0x280], R174 ;  /* 0x000280ae01007387 */ /* 0x0007e20000100a00 */
[----:B------:R-:W-:-:S03]  /*2a500*/  VIADD R72, R75, 0xfffffcae ;  /* 0xfffffcae4b487836 */ /* 0x000fc60000000000 */
[----:B------:R4:W-:Y:S02]  /*2a510*/  STL.64 [R1+0x478], R172 ;  /* 0x000478ac01007387 */ /* 0x0009e40000100a00 */
[----:B------:R-:W1:Y:S02]  /*2a520*/  LDC R76, c[0x0][0x230] ;  /* 0x00008c00ff4c7b82 */ /* 0x000e640000000800 */
[----:B------:R4:W-:Y:S04]  /*2a530*/  STL.64 [R1+0x488], R10 ;  /* 0x0004880a01007387 */ /* 0x0009e80000100a00 */
[----:B------:R-:W-:Y:S01]  /*2a540*/  LDGSTS.E [R245+0x6000c], desc[UR60][R166.64], !P5 ;  /* 0x6000c000a6f57fae */ /* 0x000fe2000e92187c */
[----:B------:R-:W-:Y:S01]  /*2a550*/  ISETP.GE.U32.AND P5, PT, R72, 0x7ffffc2f, PT ;  /* 0x7ffffc2f4800780c */ /* 0x000fe20003fa6070 */
[C---:B---3--:R-:W-:Y:S01]  /*2a560*/  IMAD.WIDE R174, R183.reuse, 0x4, R62 ;  /* 0x00000004b7ae7825 */ /* 0x048fe200078e023e */
[----:B------:R-:W3:Y:S01]  /*2a570*/  LDC R78, c[0x0][0x230] ;  /* 0x00008c00ff4e7b82 */ /* 0x000ee20000000800 */
[----:B------:R1:W-:Y:S02]  /*2a580*/  STL.64 [R1+0x498], R6 ;  /* 0x0004980601007387 */ /* 0x0003e40000100a00 */
[----:B----4-:R-:W-:-:S02]  /*2a590*/  IMAD.WIDE R172, R183, 0x4, R64 ;  /* 0x00000004b7ac7825 */ /* 0x010fc400078e0240 */
[----:B------:R4:W-:Y:S02]  /*2a5a0*/  STL.64 [R1+0x4a8], R2 ;  /* 0x0004a80201007387 */ /* 0x0009e40000100a00 */
[----:B------:R-:W-:Y:S01]  /*2a5b0*/  IMAD.WIDE R10, R183, 0x4, R54 ;  /* 0x00000004b70a7825 */ /* 0x000fe200078e0236 */
[----:B------:R-:W3:Y:S01]  /*2a5c0*/  LDC R74, c[0x0][0x230] ;  /* 0x00008c00ff4a7b82 */ /* 0x000ee20000000800 */
[----:B------:R-:W-:Y:S01]  /*2a5d0*/  LDGSTS.E [R245+0x64000], desc[UR60][R246.64], !P6 ;  /* 0x64000000f6f57fae */ /* 0x000fe2000f12187c */
[----:B------:R-:W-:Y:S01]  /*2a5e0*/  ISETP.GE.U32.AND P6, PT, R48, 0x7ffffc2e, PT ;  /* 0x7ffffc2e3000780c */ /* 0x000fe20003fc6070 */
[----:B--2---:R-:W-:Y:S01]  /*2a5f0*/  VIADD R49, R73, 0xfffffcac ;  /* 0xfffffcac49317836 */ /* 0x004fe20000000000 */
[----:B-1----:R-:W-:Y:S01]  /*2a600*/  IADD3 R48, R77, -0x371, RZ ;  /* 0xfffffc8f4d307810 */ /* 0x002fe20007ffe0ff */
[----:B------:R-:W-:-:S03]  /*2a610*/  IMAD.WIDE R6, R183, 0x4, R50 ;  /* 0x00000004b7067825 */ /* 0x000fc600078e0232 */
[----:B------:R-:W1:Y:S01]  /*2a620*/  LDC R72, c[0x0][0x230] ;  /* 0x00008c00ff487b82 */ /* 0x000e620000000800 */
[----:B----4-:R-:W-:Y:S01]  /*2a630*/  IMAD.WIDE R2, R183, 0x4, R52 ;  /* 0x00000004b7027825 */ /* 0x010fe200078e0234 */
[----:B------:R2:W-:Y:S04]  /*2a640*/  STL.64 [R1+0x28], R6 ;  /* 0x0000280601007387 */ /* 0x0005e80000100a00 */
[----:B------:R2:W-:Y:S01]  /*2a650*/  LDGSTS.E [R245+0x64004], desc[UR60][R6.64], !P0 ;  /* 0x6400400006f57fae */ /* 0x0005e2000c12187c */
[----:B------:R-:W-:Y:S01]  /*2a660*/  ISETP.GE.U32.AND P0, PT, R49, 0x7ffffc2d, PT ;  /* 0x7ffffc2d3100780c */ /* 0x000fe20003f06070 */
[----:B---3--:R-:W-:Y:S01]  /*2a670*/  VIADD R49, R78, 0xfffffc8d ;  /* 0xfffffc8d4e317836 */ /* 0x008fe20000000000 */
[----:B------:R-:W3:Y:S01]  /*2a680*/  LDC R51, c[0x0][0x230] ;  /* 0x00008c00ff337b82 */ /* 0x000ee20000000800 */
[----:B------:R4:W-:Y:S04]  /*2a690*/  STL.64 [R1+0x40], R2 ;  /* 0x0000400201007387 */ /* 0x0009e80000100a00 */
[----:B------:R4:W-:Y:S01]  /*2a6a0*/  LDGSTS.E [R245+0x64008], desc[UR60][R2.64], !P1 ;  /* 0x6400800002f57fae */ /* 0x0009e2000c92187c */
[----:B------:R-:W-:Y:S01]  /*2a6b0*/  ISETP.GE.U32.AND P1, PT, R48, 0x7ffffc10, PT ;  /* 0x7ffffc103000780c */ /* 0x000fe20003f26070 */
[----:B------:R-:W-:Y:S01]  /*2a6c0*/  VIADD R48, R76, 0xfffffc8e ;  /* 0xfffffc8e4c307836 */ /* 0x000fe20000000000 */
[----:B------:R-:W3:Y:S01]  /*2a6d0*/  LDC R75, c[0x0][0x230] ;  /* 0x00008c00ff4b7b82 */ /* 0x000ee20000000800 */
[C---:B--2---:R-:W-:Y:S01]  /*2a6e0*/  IMAD.WIDE R6, R183.reuse, 0x4, R56 ;  /* 0x00000004b7067825 */ /* 0x044fe200078e0238 */
[----:B------:R2:W-:Y:S04]  /*2a6f0*/  STL.64 [R1+0x48], R10 ;  /* 0x0000480a01007387 */ /* 0x0005e80000100a00 */
[----:B------:R2:W-:Y:S01]  /*2a700*/  LDGSTS.E [R245+0x6400c], desc[UR60][R10.64], !P3 ;  /* 0x6400c0000af57fae */ /* 0x0005e2000d92187c */
[----:B------:R-:W-:Y:S01]  /*2a710*/  ISETP.GE.U32.AND P3, PT, R48, 0x7ffffc0f, PT ;  /* 0x7ffffc0f3000780c */ /* 0x000fe20003f66070 */
[----:B------:R-:W-:Y:S01]  /*2a720*/  VIADD R48, R74, 0xfffffc8c ;  /* 0xfffffc8c4a307836 */ /* 0x000fe20000000000 */
[----:B------:R-:W3:Y:S01]  /*2a730*/  LDC R53, c[0x0][0x230] ;  /* 0x00008c00ff357b82 */ /* 0x000ee20000000800 */
[----:B----4-:R-:W-:Y:S01]  /*2a740*/  IMAD.WIDE R2, R183, 0x4, R58 ;  /* 0x00000004b7027825 */ /* 0x010fe200078e023a */
[----:B------:R4:W-:Y:S01]  /*2a750*/  STL.64 [R1+0x1f0], R6 ;  /* 0x0001f00601007387 */ /* 0x0009e20000100a00 */
[----:B-1----:R-:W-:-:S03]  /*2a760*/  IADD3 R50, R72, -0x315, RZ ;  /* 0xfffffceb48327810 */ /* 0x002fc60007ffe0ff */
[----:B------:R4:W-:Y:S01]  /*2a770*/  LDGSTS.E [R245+0x68000], desc[UR60][R6.64], !P4 ;  /* 0x6800000006f57fae */ /* 0x0009e2000e12187c */
[----:B------:R-:W-:Y:S01]  /*2a780*/  ISETP.GE.U32.AND P4, PT, R49, 0x7ffffc0e, PT ;  /* 0x7ffffc0e3100780c */ /* 0x000fe20003f86070 */
[----:B------:R-:W1:Y:S01]  /*2a790*/  LDC R52, c[0x0][0x230] ;  /* 0x00008c00ff347b82 */ /* 0x000e620000000800 */
[----:B--2---:R-:W-:Y:S01]  /*2a7a0*/  IMAD.WIDE R10, R183, 0x4, R66 ;  /* 0x00000004b70a7825 */ /* 0x004fe200078e0242 */
[----:B------:R2:W-:Y:S04]  /*2a7b0*/  STL.64 [R1+0x200], R2 ;  /* 0x0002000201007387 */ /* 0x0005e80000100a00 */
[----:B------:R2:W-:Y:S01]  /*2a7c0*/  LDGSTS.E [R245+0x68004], desc[UR60][R2.64], !P5 ;  /* 0x6800400002f57fae */ /* 0x0005e2000e92187c */
[----:B------:R-:W-:Y:S01]  /*2a7d0*/  ISETP.GE.U32.AND P5, PT, R48, 0x7ffffc0d, PT ;  /* 0x7ffffc0d3000780c */ /* 0x000fe20003fa6070 */
[----:B------:R-:W1:Y:S01]  /*2a7e0*/  LDC R54, c[0x0][0x230] ;  /* 0x00008c00ff367b82 */ /* 0x000e620000000800 */
[----:B---3--:R-:W-:Y:S01]  /*2a7f0*/  VIADD R48, R51, 0xfffffce9 ;  /* 0xfffffce933307836 */ /* 0x008fe20000000000 */
[----:B------:R3:W-:Y:S01]  /*2a800*/  STL.64 [R1+0x210], R176 ;  /* 0x000210b001007387 */ /* 0x0007e20000100a00 */
[----:B----4-:R-:W-:-:S03]  /*2a810*/  IMAD.WIDE R6, R183, 0x4, R68 ;  /* 0x00000004b7067825 */ /* 0x010fc600078e0244 */
[----:B------:R-:W-:Y:S01]  /*2a820*/  STL.64 [R1+0x220], R174 ;  /* 0x000220ae01007387 */ /* 0x000fe20000100a00 */
[----:B------:R-:W-:Y:S01]  /*2a830*/  VIADD R49, R75, 0xfffffcea ;  /* 0xfffffcea4b317836 */ /* 0x000fe20000000000 */
[----:B------:R-:W4:Y:S01]  /*2a840*/  LDC R55, c[0x0][0x230] ;  /* 0x00008c00ff377b82 */ /* 0x000f220000000800 */
[C---:B--2---:R-:W-:Y:S01]  /*2a850*/  IMAD.WIDE R2, R183.reuse, 0x4, R70 ;  /* 0x00000004b7027825 */ /* 0x044fe200078e0246 */
[----:B------:R-:W-:Y:S04]  /*2a860*/  STL.64 [R1+0x408], R172 ;  /* 0x000408ac01007387 */ /* 0x000fe80000100a00 */
[----:B------:R-:W-:Y:S01]  /*2a870*/  STL.64 [R1+0x410], R10 ;  /* 0x0004100a01007387 */ /* 0x000fe20000100a00 */
[C---:B------:R-:W-:Y:S01]  /*2a880*/  IMAD.WIDE R170, R183.reuse, 0x4, R170 ;  /* 0x00000004b7aa7825 */ /* 0x040fe200078e02aa */
[----:B------:R-:W2:Y:S02]  /*2a890*/  LDC R57, c[0x0][0x230] ;  /* 0x00008c00ff397b82 */ /* 0x000ea40000000800 */
[----:B------:R1:W-:Y:S04]  /*2a8a0*/  STL.64 [R1+0x418], R6 ;  /* 0x0004180601007387 */ /* 0x0003e80000100a00 */
[----:B------:R1:W-:Y:S02]  /*2a8b0*/  STL.64 [R1+0x420], R2 ;  /* 0x0004200201007387 */ /* 0x0003e40000100a00 */
[----:B------:R-:W2:Y:S02]  /*2a8c0*/  LDC R58, c[0x0][0x230] ;  /* 0x00008c00ff3a7b82 */ /* 0x000ea40000000800 */
[----:B------:R-:W3:Y:S04]  /*2a8d0*/  LDL.LU.64 R202, [R1+0x3b0] ;  /* 0x0003b00001ca7983 */ /* 0x000ee80000300a00 */
[----:B------:R-:W4:Y:S02]  /*2a8e0*/  LDL.LU.64 R216, [R1+0x3e8] ;  /* 0x0003e80001d87983 */ /* 0x000f240000300a00 */
[----:B------:R-:W2:Y:S02]  /*2a8f0*/  LDC R51, c[0x0][0x230] ;  /* 0x00008c00ff337b82 */ /* 0x000ea40000000800 */
[----:B------:R-:W2:Y:S04]  /*2a900*/  LDL.LU.64 R250, [R1+0x3f8] ;  /* 0x0003f80001fa7983 */ /* 0x000ea80000300a00 */
[----:B------:R-:W2:Y:S02]  /*2a910*/  LDL.LU.64 R204, [R1+0x400] ;  /* 0x0004000001cc7983 */ /* 0x000ea40000300a00 */
[----:B------:R-:W2:Y:S02]  /*2a920*/  LDC R56, c[0x0][0x230] ;  /* 0x00008c00ff387b82 */ /* 0x000ea40000000800 */
[----:B------:R-:W2:Y:S04]  /*2a930*/  LDL.LU.64 R206, [R1+0x428] ;  /* 0x0004280001ce7983 */ /* 0x000ea80000300a00 */
[----:B------:R3:W-:Y:S02]  /*2a940*/  LDGSTS.E [R245+0x68008], desc[UR60][R176.64], !P6 ;  /* 0x68008000b0f57fae */ /* 0x0007e4000f12187c */
[----:B------:R-:W2:Y:S02]  /*2a950*/  LDC R59, c[0x0][0x230] ;  /* 0x00008c00ff3b7b82 */ /* 0x000ea40000000800 */
[----:B------:R-:W-:Y:S04]  /*2a960*/  LDGSTS.E [R245+0x6800c], desc[UR60][R174.64], !P0 ;  /* 0x6800c000aef57fae */ /* 0x000fe8000c12187c */
[----:B------:R-:W-:Y:S02]  /*2a970*/  LDGSTS.E [R245+0x6c000], desc[UR60][R172.64], !P1 ;  /* 0x6c000000acf57fae */ /* 0x000fe4000c92187c */
[----:B------:R-:W2:Y:S02]  /*2a980*/  LDC R60, c[0x0][0x230] ;  /* 0x00008c00ff3c7b82 */ /* 0x000ea40000000800 */
[----:B------:R-:W-:Y:S04]  /*2a990*/  LDGSTS.E [R245+0x6c004], desc[UR60][R10.64], !P3 ;  /* 0x6c0040000af57fae */ /* 0x000fe8000d92187c */
[----:B------:R-:W2:Y:S04]  /*2a9a0*/  LDL.LU.64 R234, [R1+0x440] ;  /* 0x0004400001ea7983 */ /* 0x000ea80000300a00 */
[----:B------:R-:W-:Y:S04]  /*2a9b0*/  LDGSTS.E [R245+0x6c008], desc[UR60][R6.64], !P4 ;  /* 0x6c00800006f57fae */ /* 0x000fe8000e12187c */
[----:B------:R2:W-:Y:S01]  /*2a9c0*/  LDGSTS.E [R245+0x6c00c], desc[UR60][R2.64], !P5 ;  /* 0x6c00c00002f57fae */ /* 0x0005e2000e92187c */
[----:B---3--:R-:W-:-:S03]  /*2a9d0*/  IMAD.WIDE R176, R183, 0x4, R202 ;  /* 0x00000004b7b07825 */ /* 0x008fc600078e02ca */
[----:B------:R-:W3:Y:S04]  /*2a9e0*/  LDL.LU.64 R202, [R1+0x458] ;  /* 0x0004580001ca7983 */ /* 0x000ee80000300a00 */
[----:B-1----:R-:W3:Y:S01]  /*2a9f0*/  LDL.LU.64 R6, [R1+0x460] ;  /* 0x0004600001067983 */ /* 0x002ee20000300a00 */
[----:B----4-:R-:W-:-:S03]  /*2aa00*/  IMAD.WIDE R248, R183, 0x4, R216 ;  /* 0x00000004b7f87825 */ /* 0x010fc600078e02d8 */
[----:B------:R-:W4:Y:S01]  /*2aa10*/  LDL.LU.64 R218, [R1+0x468] ;  /* 0x0004680001da7983 */ /* 0x000f220000300a00 */
[----:B--2---:R-:W-:-:S03]  /*2aa20*/  IMAD.WIDE R2, R183, 0x4, R204 ;  /* 0x00000004b7027825 */ /* 0x004fc600078e02cc */
[----:B------:R-:W2:Y:S04]  /*2aa30*/  LDL.LU.64 R236, [R1+0x470] ;  /* 0x0004700001ec7983 */ /* 0x000ea80000300a00 */
[----:B------:R3:W-:Y:S04]  /*2aa40*/  STL.64 [R1+0x8], R2 ;  /* 0x0000080201007387 */ /* 0x0007e80000100a00 */
[----:B------:R-:W2:Y:S04]  /*2aa50*/  LDL.LU.64 R216, [R1+0x490] ;  /* 0x0004900001d87983 */ /* 0x000ea80000300a00 */
[----:B------:R-:W2:Y:S01]  /*2aa60*/  LDL.LU.64 R204, [R1+0x4a0] ;  /* 0x0004a00001cc7983 */ /* 0x000ea20000300a00 */
[----:B------:R-:W-:-:S02]  /*2aa70*/  ISETP.GE.U32.AND P1, PT, R50, 0x7ffffc6c, PT ;  /* 0x7ffffc6c3200780c */ /* 0x000fc40003f26070 */
[----:B------:R-:W-:Y:S02]  /*2aa80*/  ISETP.GE.U32.AND P4, PT, R48, 0x7ffffc6a, PT ;  /* 0x7ffffc6a3000780c */ /* 0x000fe40003f86070 */
[----:B------:R-:W-:Y:S02]  /*2aa90*/  IADD3 R48, R53, -0x335, RZ ;  /* 0xfffffccb35307810 */ /* 0x000fe40007ffe0ff */
[----:B------:R-:W-:Y:S01]  /*2aaa0*/  ISETP.GE.U32.AND P3, PT, R49, 0x7ffffc6b, PT ;  /* 0x7ffffc6b3100780c */ /* 0x000fe20003f66070 */
[----:B------:R-:W-:Y:S01]  /*2aab0*/  VIADD R49, R52, 0xfffffce8 ;  /* 0xfffffce834317836 */ /* 0x000fe20000000000 */
[----:B------:R-:W-:Y:S01]  /*2aac0*/  ISETP.GE.U32.AND P6, PT, R48, 0x7ffffc4c, PT ;  /* 0x7ffffc4c3000780c */ /* 0x000fe20003fc6070 */
[----:B------:R-:W-:Y:S01]  /*2aad0*/  VIADD R50, R54, 0xfffffcca ;  /* 0xfffffcca36327836 */ /* 0x000fe20000000000 */
[----:B------:R-:W1:Y:S01]  /*2aae0*/  LDC R53, c[0x0][0x230] ;  /* 0x00008c00ff357b82 */ /* 0x000e620000000800 */
[----:B------:R-:W-:Y:S01]  /*2aaf0*/  VIADD R48, R55, 0xfffffcc9 ;  /* 0xfffffcc937307836 */ /* 0x000fe20000000000 */
[----:B------:R-:W-:Y:S01]  /*2ab00*/  ISETP.GE.U32.AND P5, PT, R49, 0x7ffffc69, PT ;  /* 0x7ffffc693100780c */ /* 0x000fe20003fa6070 */
[----:B------:R-:W-:Y:S01]  /*2ab10*/  LDGSTS.E [R244+0x60000], desc[UR60][R170.64], !P1 ;  /* 0x60000000aaf47fae */ /* 0x000fe2000c92187c */
[----:B------:R-:W-:-:S02]  /*2ab20*/  ISETP.GE.U32.AND P0, PT, R50, 0x7ffffc4b, PT ;  /* 0x7ffffc4b3200780c */ /* 0x000fc40003f06070 */
[----:B------:R-:W-:Y:S01]  /*2ab30*/  ISETP.GE.U32.AND P1, PT, R48, 0x7ffffc4a, PT ;  /* 0x7ffffc4a3000780c */ /* 0x000fe20003f26070 */
[C---:B------:R-:W-:Y:S01]  /*2ab40*/  IMAD.WIDE R174, R183.reuse, 0x4, R222 ;  /* 0x00000004b7ae7825 */ /* 0x040fe200078e02de */
[----:B------:R-:W1:Y:S03]  /*2ab50*/  LDC R54, c[0x0][0x230] ;  /* 0x00008c00ff367b82 */ /* 0x000e660000000800 */
[C---:B------:R-:W-:Y:S01]  /*2ab60*/  IMAD.WIDE R172, R183.reuse, 0x4, R224 ;  /* 0x00000004b7ac7825 */ /* 0x040fe200078e02e0 */
[----:B------:R-:W-:Y:S03]  /*2ab70*/  LDGSTS.E [R244+0x60004], desc[UR60][R174.64], !P3 ;  /* 0x60004000aef47fae */ /* 0x000fe6000d92187c */
[C---:B------:R-:W-:Y:S01]  /*2ab80*/  IMAD.WIDE R178, R183.reuse, 0x4, R206 ;  /* 0x00000004b7b27825 */ /* 0x040fe200078e02ce */
[----:B------:R-:W-:Y:S01]  /*2ab90*/  LDGSTS.E [R244+0x60008], desc[UR60][R172.64], !P4 ;  /* 0x60008000acf47fae */ /* 0x000fe2000e12187c */
[----:B------:R-:W1:Y:S03]  /*2aba0*/  LDC R52, c[0x0][0x230] ;  /* 0x00008c00ff347b82 */ /* 0x000e660000000800 */
[----:B------:R-:W2:Y:S01]  /*2abb0*/  LDL.LU.64 R206, [R1+0x4b0] ;  /* 0x0004b00001ce7983 */ /* 0x000ea20000300a00 */
[----:B------:R-:W-:-:S03]  /*2abc0*/  IMAD.WIDE R250, R183, 0x4, R250 ;  /* 0x00000004b7fa7825 */ /* 0x000fc600078e02fa */
[----:B------:R-:W-:Y:S01]  /*2abd0*/  LDGSTS.E [R244+0x6000c], desc[UR60][R176.64], !P5 ;  /* 0x6000c000b0f47fae */ /* 0x000fe2000e92187c */
[C---:B------:R-:W-:Y:S01]  /*2abe0*/  IMAD.WIDE R10, R183.reuse, 0x4, R234 ;  /* 0x00000004b70a7825 */ /* 0x040fe200078e02ea */
[----:B------:R-:W1:Y:S02]  /*2abf0*/  LDC R50, c[0x0][0x230] ;  /* 0x00008c00ff327b82 */ /* 0x000e640000000800 */
[----:B------:R-:W-:Y:S04]  /*2ac00*/  LDGSTS.E [R244+0x64000], desc[UR60][R248.64], !P6 ;  /* 0x64000000f8f47fae */ /* 0x000fe8000f12187c */
[----:B------:R-:W-:Y:S02]  /*2ac10*/  LDGSTS.E [R244+0x64004], desc[UR60][R250.64], !P0 ;  /* 0x64004000faf47fae */ /* 0x000fe4000c12187c */
[----:B------:R-:W1:Y:S02]  /*2ac20*/  LDC R55, c[0x0][0x230] ;  /* 0x00008c00ff377b82 */ /* 0x000e640000000800 */
[----:B------:R3:W-:Y:S04]  /*2ac30*/  LDGSTS.E [R244+0x64008], desc[UR60][R2.64], !P1 ;  /* 0x6400800002f47fae */ /* 0x0007e8000c92187c */
[----:B------:R1:W-:Y:S04]  /*2ac40*/  STL.64 [R1+0x10], R178 ;  /* 0x000010b201007387 */ /* 0x0003e80000100a00 */
[----:B------:R1:W-:Y:S01]  /*2ac50*/  STL.64 [R1+0x1d8], R10 ;  /* 0x0001d80a01007387 */ /* 0x0003e20000100a00 */
[----:B---3--:R-:W-:-:S04]  /*2ac60*/  IMAD.WIDE R2, R183, 0x4, R202 ;  /* 0x00000004b7027825 */ /* 0x008fc800078e02ca */
[C---:B------:R-:W-:Y:S01]  /*2ac70*/  IMAD.WIDE R188, R183.reuse, 0x4, R6 ;  /* 0x00000004b7bc7825 */ /* 0x040fe200078e0206 */
[----:B------:R3:W-:Y:S03]  /*2ac80*/  STL.64 [R1+0x1e0], R2 ;  /* 0x0001e00201007387 */ /* 0x0007e60000100a00 */
[C---:B----4-:R-:W-:Y:S01]  /*2ac90*/  IMAD.WIDE R186, R183.reuse, 0x4, R218 ;  /* 0x00000004b7ba7825 */ /* 0x050fe200078e02da */
[----:B------:R-:W4:Y:S04]  /*2aca0*/  LDL.LU.64 R202, [R1+0x520] ;  /* 0x0005200001ca7983 */ /* 0x000f280000300a00 */
[----:B------:R-:W4:Y:S04]  /*2acb0*/  LDL.LU.64 R218, [R1+0x528] ;  /* 0x0005280001da7983 */ /* 0x000f280000300a00 */
[----:B------:R-:W-:Y:S04]  /*2acc0*/  STL.64 [R1+0x1f8], R188 ;  /* 0x0001f8bc01007387 */ /* 0x000fe80000100a00 */
[----:B------:R-:W-:Y:S01]  /*2acd0*/  STL.64 [R1+0x218], R186 ;  /* 0x000218ba01007387 */ /* 0x000fe20000100a00 */
[----:B--2---:R-:W-:-:S03]  /*2ace0*/  IMAD.WIDE R6, R183, 0x4, R204 ;  /* 0x00000004b7067825 */ /* 0x004fc600078e02cc */
[----:B------:R-:W2:Y:S01]  /*2acf0*/  LDL.LU.64 R204, [R1+0x538] ;  /* 0x0005380001cc7983 */ /* 0x000ea20000300a00 */
[----:B------:R-:W-:Y:S02]  /*2ad00*/  VIADD R48, R57, 0xfffffcc8 ;  /* 0xfffffcc839307836 */ /* 0x000fe40000000000 */
[----:B------:R-:W-:Y:S01]  /*2ad10*/  VIADD R49, R51, 0xfffffcaa ;  /* 0xfffffcaa33317836 */ /* 0x000fe20000000000 */
[----:B------:R-:W2:Y:S02]  /*2ad20*/  LDC R57, c[0x0][0x230] ;  /* 0x00008c00ff397b82 */ /* 0x000ea40000000800 */
[----:B------:R-:W-:Y:S02]  /*2ad30*/  ISETP.GE.U32.AND P3, PT, R48, 0x7ffffc49, PT ;  /* 0x7ffffc493000780c */ /* 0x000fe40003f66070 */
[----:B------:R-:W-:Y:S02]  /*2ad40*/  IADD3 R48, R58, -0x355, RZ ;  /* 0xfffffcab3a307810 */ /* 0x000fe40007ffe0ff */
[----:B------:R-:W-:-:S02]  /*2ad50*/  ISETP.GE.U32.AND P5, PT, R49, 0x7ffffc2b, PT ;  /* 0x7ffffc2b3100780c */ /* 0x000fc40003fa6070 */
[----:B------:R-:W-:Y:S01]  /*2ad60*/  ISETP.GE.U32.AND P4, PT, R48, 0x7ffffc2c, PT ;  /* 0x7ffffc2c3000780c */ /* 0x000fe20003f86070 */
[----:B------:R-:W2:Y:S06]  /*2ad70*/  LDC R51, c[0x0][0x230] ;  /* 0x00008c00ff337b82 */ /* 0x000eac0000000800 */
[----:B------:R1:W-:Y:S02]  /*2ad80*/  LDGSTS.E [R244+0x6400c], desc[UR60][R178.64], !P3 ;  /* 0x6400c000b2f47fae */ /* 0x0003e4000d92187c */
[----:B------:R-:W2:Y:S04]  /*2ad90*/  LDC R58, c[0x0][0x230] ;  /* 0x00008c00ff3a7b82 */ /* 0x000ea80000000800 */
[----:B------:R3:W-:Y:S04]  /*2ada0*/  LDGSTS.E [R244+0x68000], desc[UR60][R10.64], !P4 ;  /* 0x680000000af47fae */ /* 0x0007e8000e12187c */
[----:B------:R3:W-:Y:S01]  /*2adb0*/  LDGSTS.E [R244+0x68004], desc[UR60][R2.64], !P5 ;  /* 0x6800400002f47fae */ /* 0x0007e2000e92187c */
[----:B-1----:R-:W-:-:S04]  /*2adc0*/  IMAD.WIDE R178, R183, 0x4, R236 ;  /* 0x00000004b7b27825 */ /* 0x002fc800078e02ec */
[C---:B---3--:R-:W-:Y:S01]  /*2add0*/  IMAD.WIDE R10, R183.reuse, 0x4, R216 ;  /* 0x00000004b70a7825 */ /* 0x048fe200078e02d8 */
[----:B------:R-:W-:Y:S03]  /*2ade0*/  STL.64 [R1+0x3b0], R178 ;  /* 0x0003b0b201007387 */ /* 0x000fe60000100a00 */
[C---:B------:R-:W-:Y:S01]  /*2adf0*/  IMAD.WIDE R2, R183.reuse, 0x4, R206 ;  /* 0x00000004b7027825 */ /* 0x040fe200078e02ce */
[----:B------:R-:W-:Y:S04]  /*2ae00*/  STL.64 [R1+0x3e8], R10 ;  /* 0x0003e80a01007387 */ /* 0x000fe80000100a00 */
[----:B------:R-:W-:Y:S04]  /*2ae10*/  STL.64 [R1+0x3f8], R6 ;  /* 0x0003f80601007387 */ /* 0x000fe80000100a00 */
[----:B------:R1:W-:Y:S04]  /*2ae20*/  STL.64 [R1+0x400], R2 ;  /* 0x0004000201007387 */ /* 0x0003e80000100a00 */
[----:B------:R-:W3:Y:S04]  /*2ae30*/  LDL.LU.64 R236, [R1+0x550] ;  /* 0x0005500001ec7983 */ /* 0x000ee80000300a00 */
[----:B------:R-:W1:Y:S04]  /*2ae40*/  LDL.LU.64 R216, [R1+0x560] ;  /* 0x0005600001d87983 */ /* 0x000e680000300a00 */
[----:B------:R-:W3:Y:S01]  /*2ae50*/  LDL.LU.64 R206, [R1+0x570] ;  /* 0x0005700001ce7983 */ /* 0x000ee20000300a00 */
[----:B----4-:R-:W-:-:S03]  /*2ae60*/  IMAD.WIDE R190, R183, 0x4, R202 ;  /* 0x00000004b7be7825 */ /* 0x010fc600078e02ca */
[----:B------:R-:W4:Y:S01]  /*2ae70*/  LDL.LU.64 R202, [R1+0x5c8] ;  /* 0x0005c80001ca7983 */ /* 0x000f220000300a00 */
[----:B--2---:R-:W-:-:S03]  /*2ae80*/  IMAD.WIDE R196, R183, 0x4, R204 ;  /* 0x00000004b7c47825 */ /* 0x004fc600078e02cc */
[----:B------:R-:W2:Y:S01]  /*2ae90*/  LDL.LU.64 R204, [R1+0x5b8] ;  /* 0x0005b80001cc7983 */ /* 0x000ea20000300a00 */
[----:B------:R-:W-:Y:S02]  /*2aea0*/  VIADD R48, R56, 0xfffffca9 ;  /* 0xfffffca938307836 */ /* 0x000fe40000000000 */
[----:B------:R-:W1:Y:S03]  /*2aeb0*/  LDC R56, c[0x0][0x230] ;  /* 0x00008c00ff387b82 */ /* 0x000e660000000800 */
[----:B------:R-:W-:Y:S02]  /*2aec0*/  ISETP.GE.U32.AND P6, PT, R48, 0x7ffffc2a, PT ;  /* 0x7ffffc2a3000780c */ /* 0x000fe40003fc6070 */
[----:B------:R-:W-:Y:S01]  /*2aed0*/  IADD3 R48, R54, -0x375, RZ ;  /* 0xfffffc8b36307810 */ /* 0x000fe20007ffe0ff */
[----:B------:R-:W-:Y:S02]  /*2aee0*/  VIADD R49, R50, 0xfffffca8 ;  /* 0xfffffca832317836 */ /* 0x000fe40000000000 */
[----:B------:R-:W3:Y:S01]  /*2aef0*/  LDC R54, c[0x0][0x230] ;  /* 0x00008c00ff367b82 */ /* 0x000ee20000000800 */
[----:B------:R-:W-:Y:S01]  /*2af00*/  ISETP.GE.U32.AND P1, PT, R48, 0x7ffffc0c, PT ;  /* 0x7ffffc0c3000780c */ /* 0x000fe20003f26070 */
[----:B------:R-:W-:-:S05]  /*2af10*/  VIADD R48, R53, 0xfffffc8a ;  /* 0xfffffc8a35307836 */ /* 0x000fca0000000000 */
[----:B------:R-:W-:Y:S01]  /*2af20*/  ISETP.GE.U32.AND P3, PT, R48, 0x7ffffc0b, PT ;  /* 0x7ffffc0b3000780c */ /* 0x000fe20003f66070 */
[----:B------:R-:W-:Y:S01]  /*2af30*/  VIADD R48, R52, 0xfffffc88 ;  /* 0xfffffc8834307836 */ /* 0x000fe20000000000 */
[----:B------:R-:W3:Y:S01]  /*2af40*/  LDC R53, c[0x0][0x230] ;  /* 0x00008c00ff357b82 */ /* 0x000ee20000000800 */
[----:B------:R-:W-:Y:S07]  /*2af50*/  LDGSTS.E [R244+0x68008], desc[UR60][R188.64], !P6 ;  /* 0x68008000bcf47fae */ /* 0x000fee000f12187c */
[----:B------:R-:W3:Y:S01]  /*2af60*/  LDC R52, c[0x0][0x230] ;  /* 0x00008c00ff347b82 */ /* 0x000ee20000000800 */
[----:B------:R-:W-:Y:S01]  /*2af70*/  ISETP.GE.U32.AND P0, PT, R49, 0x7ffffc29, PT ;  /* 0x7ffffc293100780c */ /* 0x000fe20003f06070 */
[----:B------:R-:W-:Y:S01]  /*2af80*/  VIADD R49, R55, 0xfffffc89 ;  /* 0xfffffc8937317836 */ /* 0x000fe20000000000 */
[----:B------:R-:W-:-:S04]  /*2af90*/  ISETP.GE.U32.AND P5, PT, R48, 0x7ffffc09, PT ;  /* 0x7ffffc093000780c */ /* 0x000fc80003fa6070 */
[----:B------:R-:W-:Y:S01]  /*2afa0*/  ISETP.GE.U32.AND P4, PT, R49, 0x7ffffc0a, PT ;  /* 0x7ffffc0a3100780c */ /* 0x000fe20003f86070 */
[----:B------:R-:W-:Y:S01]  /*2afb0*/  VIADD R49, R57, 0xfffffce6 ;  /* 0xfffffce639317836 */ /* 0x000fe20000000000 */
[----:B-1----:R-:W-:Y:S01]  /*2afc0*/  IADD3 R50, R56, -0x319, RZ ;  /* 0xfffffce738327810 */ /* 0x002fe20007ffe0ff */
[----:B------:R-:W-:Y:S01]  /*2afd0*/  VIADD R48, R51, 0xfffffce5 ;  /* 0xfffffce533307836 */ /* 0x000fe20000000000 */
[----:B------:R-:W1:Y:S03]  /*2afe0*/  LDC R55, c[0x0][0x230] ;  /* 0x00008c00ff377b82 */ /* 0x000e660000000800 */
[----:B------:R-:W-:Y:S04]  /*2aff0*/  LDGSTS.E [R244+0x6800c], desc[UR60][R186.64], !P0 ;  /* 0x6800c000baf47fae */ /* 0x000fe8000c12187c */
[----:B------:R-:W-:Y:S01]  /*2b000*/  LDGSTS.E [R244+0x6c000], desc[UR60][R178.64], !P1 ;  /* 0x6c000000b2f47fae */ /* 0x000fe2000c92187c */
[----:B------:R-:W-:Y:S01]  /*2b010*/  ISETP.GE.U32.AND P1, PT, R50, 0x7ffffc68, PT ;  /* 0x7ffffc683200780c */ /* 0x000fe20003f26070 */
[----:B------:R-:W-:Y:S01]  /*2b020*/  IMAD.WIDE R194, R183, 0x4, R218 ;  /* 0x00000004b7c27825 */ /* 0x000fe200078e02da */
[----:B------:R-:W1:Y:S01]  /*2b030*/  LDC R51, c[0x0][0x230] ;  /* 0x00008c00ff337b82 */ /* 0x000e620000000800 */
[----:B------:R-:W-:Y:S01]  /*2b040*/  LDGSTS.E [R244+0x6c004], desc[UR60][R10.64], !P3 ;  /* 0x6c0040000af47fae */ /* 0x000fe2000d92187c */
[----:B------:R-:W-:Y:S01]  /*2b050*/  ISETP.GE.U32.AND P3, PT, R49, 0x7ffffc67, PT ;  /* 0x7ffffc673100780c */ /* 0x000fe20003f66070 */
[----:B---3--:R-:W-:Y:S01]  /*2b060*/  VIADD R50, R52, 0xfffffce4 ;  /* 0xfffffce434327836 */ /* 0x008fe20000000000 */
[----:B------:R-:W-:Y:S01]  /*2b070*/  IADD3 R49, R53, -0x339, RZ ;  /* 0xfffffcc735317810 */ /* 0x000fe20007ffe0ff */
[----:B------:R-:W-:Y:S01]  /*2b080*/  LDGSTS.E [R244+0x6c008], desc[UR60][R6.64], !P4 ;  /* 0x6c00800006f47fae */ /* 0x000fe2000e12187c */
[----:B------:R-:W-:Y:S01]  /*2b090*/  ISETP.GE.U32.AND P4, PT, R48, 0x7ffffc66, PT ;  /* 0x7ffffc663000780c */ /* 0x000fe20003f86070 */
[----:B------:R-:W-:Y:S01]  /*2b0a0*/  IMAD.WIDE R198, R183, 0x4, R236 ;  /* 0x00000004b7c67825 */ /* 0x000fe200078e02ec */
[----:B------:R-:W3:Y:S01]  /*2b0b0*/  LDC R53, c[0x0][0x230] ;  /* 0x00008c00ff357b82 */ /* 0x000ee20000000800 */
[----:B------:R1:W-:Y:S01]  /*2b0c0*/  LDGSTS.E [R244+0x6c00c], desc[UR60][R2.64], !P5 ;  /* 0x6c00c00002f47fae */ /* 0x0003e2000e92187c */
[----:B------:R-:W-:-:S02]  /*2b0d0*/  ISETP.GE.U32.AND P5, PT, R50, 0x7ffffc65, PT ;  /* 0x7ffffc653200780c */ /* 0x000fc40003fa6070 */
[----:B------:R-:W-:Y:S01]  /*2b0e0*/  ISETP.GE.U32.AND P6, PT, R49, 0x7ffffc48, PT ;  /* 0x7ffffc483100780c */ /* 0x000fe20003fc6070 */
[----:B------:R-:W-:Y:S01]  /*2b0f0*/  VIADD R48, R54, 0xfffffcc6 ;  /* 0xfffffcc636307836 */ /* 0x000fe20000000000 */
[----:B------:R-:W-:Y:S02]  /*2b100*/  LDGSTS.E [R243+0x60000], desc[UR60][R190.64], !P1 ;  /* 0x60000000bef37fae */ /* 0x000fe4000c92187c */
[----:B------:R-:W3:Y:S02]  /*2b110*/  LDC R57, c[0x0][0x230] ;  /* 0x00008c00ff397b82 */ /* 0x000ee40000000800 */
[----:B------:R-:W-:Y:S01]  /*2b120*/  ISETP.GE.U32.AND P0, PT, R48, 0x7ffffc47, PT ;  /* 0x7ffffc473000780c */ /* 0x000fe20003f06070 */
[----:B------:R-:W-:Y:S01]  /*2b130*/  LDGSTS.E [R243+0x60004], desc[UR60][R194.64], !P3 ;  /* 0x60004000c2f37fae */ /* 0x000fe2000d92187c */
[----:B-1----:R-:W-:-:S03]  /*2b140*/  IMAD.WIDE R2, R183, 0x4, R216 ;  /* 0x00000004b7027825 */ /* 0x002fc600078e02d8 */
[----:B------:R-:W3:Y:S01]  /*2b150*/  LDL.LU.64 R6, [R1+0x5b0] ;  /* 0x0005b00001067983 */ /* 0x000ee20000300a00 */
[----:B------:R-:W1:Y:S03]  /*2b160*/  LDC R52, c[0x0][0x230] ;  /* 0x00008c00ff347b82 */ /* 0x000e660000000800 */
[----:B------:R-:W-:Y:S04]  /*2b170*/  LDGSTS.E [R243+0x60008], desc[UR60][R196.64], !P4 ;  /* 0x60008000c4f37fae */ /* 0x000fe8000e12187c */
[----:B------:R-:W3:Y:S01]  /*2b180*/  LDL.LU.64 R234, [R1+0x5a8] ;  /* 0x0005a80001ea7983 */ /* 0x000ee20000300a00 */
[----:B------:R-:W1:Y:S03]  /*2b190*/  LDC R56, c[0x0][0x230] ;  /* 0x00008c00ff387b82 */ /* 0x000e660000000800 */
[----:B------:R-:W-:Y:S04]  /*2b1a0*/  LDGSTS.E [R243+0x6000c], desc[UR60][R198.64], !P5 ;  /* 0x6000c000c6f37fae */ /* 0x000fe8000e92187c */
[----:B------:R4:W-:Y:S02]  /*2b1b0*/  STL.64 [R1+0x20], R2 ;  /* 0x0000200201007387 */ /* 0x0009e40000100a00 */
[----:B----4-:R-:W-:-:S02]  /*2b1c0*/  IMAD.WIDE R10, R183, 0x4, R202 ;  /* 0x00000004b70a7825 */ /* 0x010fc400078e02ca */
[----:B------:R4:W-:Y:S01]  /*2b1d0*/  LDGSTS.E [R243+0x64000], desc[UR60][R2.64], !P6 ;  /* 0x6400000002f37fae */ /* 0x0009e2000f12187c */
[----:B------:R-:W1:Y:S08]  /*2b1e0*/  LDC R54, c[0x0][0x230] ;  /* 0x00008c00ff367b82 */ /* 0x000e700000000800 */
[----:B------:R-:W1:Y:S01]  /*2b1f0*/  LDC R50, c[0x0][0x230] ;  /* 0x00008c00ff327b82 */ /* 0x000e620000000800 */
[----:B----4-:R-:W-:-:S05]  /*2b200*/  IMAD.WIDE R2, R183, 0x4, R206 ;  /* 0x00000004b7027825 */ /* 0x010fca00078e02ce */
[----:B------:R2:W-:Y:S04]  /*2b210*/  STL.64 [R1+0x30], R2 ;  /* 0x0000300201007387 */ /* 0x0005e80000100a00 */
[----:B------:R-:W4:Y:S04]  /*2b220*/  LDL.LU.64 R218, [R1+0x5a0] ;  /* 0x0005a00001da7983 */ /* 0x000f280000300a00 */
[----:B------:R2:W-:Y:S04]  /*2b230*/  LDGSTS.E [R243+0x64004], desc[UR60][R2.64], !P0 ;  /* 0x6400400002f37fae */ /* 0x0005e8000c12187c */
[----:B------:R-:W4:Y:S04]  /*2b240*/  LDL.LU.64 R216, [R1+0x598] ;  /* 0x0005980001d87983 */ /* 0x000f280000300a00 */
[----:B------:R-:W4:Y:S01]  /*2b250*/  LDL.LU.64 R202, [R1+0x590] ;  /* 0x0005900001ca7983 */ /* 0x000f220000300a00 */
[----:B--2---:R-:W-:-:S03]  /*2b260*/  IMAD.WIDE R2, R183, 0x4, R204 ;  /* 0x00000004b7027825 */ /* 0x004fc600078e02cc */
[----:B------:R-:W-:Y:S04]  /*2b270*/  STL.64 [R1+0x50], R10 ;  /* 0x0000500a01007387 */ /* 0x000fe80000100a00 */
[----:B------:R-:W2:Y:S04]  /*2b280*/  LDL.LU.64 R236, [R1+0x588] ;  /* 0x0005880001ec7983 */ /* 0x000ea80000300a00 */
[----:B------:R-:W2:Y:S04]  /*2b290*/  LDL.LU.64 R206, [R1+0x580] ;  /* 0x0005800001ce7983 */ /* 0x000ea80000300a00 */
[----:B------:R1:W-:Y:S04]  /*2b2a0*/  STL.64 [R1+0x60], R2 ;  /* 0x0000600201007387 */ /* 0x0003e80000100a00 */
[----:B------:R-:W2:Y:S01]  /*2b2b0*/  LDL.LU.64 R204, [R1+0x578] ;  /* 0x0005780001cc7983 */ /* 0x000ea20000300a00 */
[----:B------:R-:W-:-:S02]  /*2b2c0*/  VIADD R48, R59, 0xfffffcc4 ;  /* 0xfffffcc43b307836 */ /* 0x000fc40000000000 */
[----:B------:R-:W-:Y:S02]  /*2b2d0*/  VIADD R49, R58, 0xfffffcc5 ;  /* 0xfffffcc53a317836 */ /* 0x000fe40000000000 */
[----:B------:R-:W2:Y:S01]  /*2b2e0*/  LDC R58, c[0x0][0x230] ;  /* 0x00008c00ff3a7b82 */ /* 0x000ea20000000800 */
[----:B------:R-:W-:Y:S02]  /*2b2f0*/  ISETP.GE.U32.AND P3, PT, R48, 0x7ffffc45, PT ;  /* 0x7ffffc453000780c */ /* 0x000fe40003f66070 */
[----:B------:R-:W-:Y:S02]  /*2b300*/  IADD3 R48, R60, -0x359, RZ ;  /* 0xfffffca73c307810 */ /* 0x000fe40007ffe0ff */
[----:B------:R-:W-:Y:S01]  /*2b310*/  ISETP.GE.U32.AND P1, PT, R49, 0x7ffffc46, PT ;  /* 0x7ffffc463100780c */ /* 0x000fe20003f26070 */
[----:B------:R-:W-:Y:S01]  /*2b320*/  VIADD R49, R51, 0xfffffca6 ;  /* 0xfffffca633317836 */ /* 0x000fe20000000000 */
[----:B------:R-:W-:Y:S01]  /*2b330*/  ISETP.GE.U32.AND P4, PT, R48, 0x7ffffc28, PT ;  /* 0x7ffffc283000780c */ /* 0x000fe20003f86070 */
[----:B---3--:R-:W-:Y:S01]  /*2b340*/  VIADD R48, R53, 0xfffffca5 ;  /* 0xfffffca535307836 */ /* 0x008fe20000000000 */
[----:B------:R-:W3:Y:S02]  /*2b350*/  LDC R51, c[0x0][0x230] ;  /* 0x00008c00ff337b82 */ /* 0x000ee40000000800 */
[----:B------:R-:W-:Y:S01]  /*2b360*/  ISETP.GE.U32.AND P5, PT, R49, 0x7ffffc27, PT ;  /* 0x7ffffc273100780c */ /* 0x000fe20003fa6070 */
[----:B------:R-:W-:Y:S01]  /*2b370*/  VIADD R49, R55, 0xfffffca4 ;  /* 0xfffffca437317836 */ /* 0x000fe20000000000 */
[----:B------:R-:W-:-:S02]  /*2b380*/  ISETP.GE.U32.AND P6, PT, R48, 0x7ffffc26, PT ;  /* 0x7ffffc263000780c */ /* 0x000fc40003fc6070 */
[----:B------:R-:W-:Y:S02]  /*2b390*/  IADD3 R48, R57, -0x379, RZ ;  /* 0xfffffc8739307810 */ /* 0x000fe40007ffe0ff */
[----:B------:R-:W-:Y:S01]  /*2b3a0*/  ISETP.GE.U32.AND P0, PT, R49, 0x7ffffc25, PT ;  /* 0x7ffffc253100780c */ /* 0x000fe20003f06070 */
[----:B------:R-:W-:Y:S01]  /*2b3b0*/  LDGSTS.E [R243+0x64008], desc[UR60][R10.64], !P1 ;  /* 0x640080000af37fae */ /* 0x000fe2000c92187c */
[----:B------:R-:W-:Y:S01]  /*2b3c0*/  ISETP.GE.U32.AND P1, PT, R48, 0x7ffffc08, PT ;  /* 0x7ffffc083000780c */ /* 0x000fe20003f26070 */
[----:B-1----:R-:W-:Y:S01]  /*2b3d0*/  VIADD R49, R52, 0xfffffc86 ;  /* 0xfffffc8634317836 */ /* 0x002fe20000000000 */
[----:B------:R-:W1:Y:S01]  /*2b3e0*/  LDC R53, c[0x0][0x230] ;  /* 0x00008c00ff357b82 */ /* 0x000e620000000800 */
[----:B------:R-:W-:Y:S01]  /*2b3f0*/  VIADD R48, R56, 0xfffffc85 ;  /* 0xfffffc8538307836 */ /* 0x000fe20000000000 */
[----:B------:R3:W-:Y:S02]  /*2b400*/  LDGSTS.E [R243+0x6400c], desc[UR60][R2.64], !P3 ;  /* 0x6400c00002f37fae */ /* 0x0007e4000d92187c */
[----:B------:R-:W-:-:S04]  /*2b410*/  ISETP.GE.U32.AND P3, PT, R49, 0x7ffffc07, PT ;  /* 0x7ffffc073100780c */ /* 0x000fc80003f66070 */
[----:B------:R-:W1:Y:S01]  /*2b420*/  LDC R52, c[0x0][0x230] ;  /* 0x00008c00ff347b82 */ /* 0x000e620000000800 */
[----:B------:R-:W-:-:S05]  /*2b430*/  IMAD.WIDE R6, R183, 0x4, R6 ;  /* 0x00000004b7067825 */ /* 0x000fca00078e0206 */
[----:B------:R2:W-:Y:S02]  /*2b440*/  LDGSTS.E [R243+0x68000], desc[UR60][R6.64], !P4 ;  /* 0x6800000006f37fae */ /* 0x0005e4000e12187c */
[----:B------:R-:W1:Y:S01]  /*2b450*/  LDC R55, c[0x0][0x230] ;  /* 0x00008c00ff377b82 */ /* 0x000e620000000800 */
[----:B---3--:R-:W-:Y:S01]  /*2b460*/  IMAD.WIDE R2, R183, 0x4, R234 ;  /* 0x00000004b7027825 */ /* 0x008fe200078e02ea */
[----:B------:R3:W-:Y:S01]  /*2b470*/  STL.64 [R1+0x228], R6 ;  /* 0x0002280601007387 */ /* 0x0007e20000100a00 */
[----:B------:R-:W-:-:S03]  /*2b480*/  ISETP.GE.U32.AND P4, PT, R48, 0x7ffffc06, PT ;  /* 0x7ffffc063000780c */ /* 0x000fc60003f86070 */
[----:B------:R3:W-:Y:S02]  /*2b490*/  STL.64 [R1+0x238], R2 ;  /* 0x0002380201007387 */ /* 0x0007e40000100a00 */
[----:B------:R-:W1:Y:S02]  /*2b4a0*/  LDC R56, c[0x0][0x230] ;  /* 0x00008c00ff387b82 */ /* 0x000e640000000800 */
[----:B------:R3:W-:Y:S06]  /*2b4b0*/  LDGSTS.E [R243+0x68004], desc[UR60][R2.64], !P5 ;  /* 0x6800400002f37fae */ /* 0x0007ec000e92187c */
[----:B------:R-:W1:Y:S01]  /*2b4c0*/  LDC R57, c[0x0][0x230] ;  /* 0x00008c00ff397b82 */ /* 0x000e620000000800 */
[----:B----4-:R-:W-:-:S05]  /*2b4d0*/  IMAD.WIDE R188, R183, 0x4, R218 ;  /* 0x00000004b7bc7825 */ /* 0x010fca00078e02da */
[----:B------:R-:W-:Y:S01]  /*2b4e0*/  LDGSTS.E [R243+0x68008], desc[UR60][R188.64], !P6 ;  /* 0x68008000bcf37fae */ /* 0x000fe2000f12187c */
[----:B------:R-:W-:-:S03]  /*2b4f0*/  IMAD.WIDE R186, R183, 0x4, R216 ;  /* 0x00000004b7ba7825 */ /* 0x000fc600078e02d8 */
[----:B------:R-:W4:Y:S01]  /*2b500*/  LDL.LU.64 R216, [R1+0x5d0] ;  /* 0x0005d00001d87983 */ /* 0x000f220000300a00 */
[----:B------:R-:W-:-:S03]  /*2b510*/  IMAD.WIDE R178, R183, 0x4, R202 ;  /* 0x00000004b7b27825 */ /* 0x000fc600078e02ca */
[----:B------:R-:W-:Y:S04]  /*2b520*/  STL.64 [R1+0x248], R188 ;  /* 0x000248bc01007387 */ /* 0x000fe80000100a00 */
[----:B------:R-:W4:Y:S01]  /*2b530*/  LDL.LU.64 R202, [R1+0x5e0] ;  /* 0x0005e00001ca7983 */ /* 0x000f220000300a00 */
[----:B--2---:R-:W-:-:S03]  /*2b540*/  IMAD.WIDE R10, R183, 0x4, R236 ;  /* 0x00000004b70a7825 */ /* 0x004fc600078e02ec */
[----:B------:R-:W-:Y:S01]  /*2b550*/  STL.64 [R1+0x260], R186 ;  /* 0x000260ba01007387 */ /* 0x000fe20000100a00 */
[----:B---3--:R-:W-:-:S03]  /*2b560*/  IMAD.WIDE R6, R183, 0x4, R206 ;  /* 0x00000004b7067825 */ /* 0x008fc600078e02ce */
[----:B------:R-:W-:Y:S04]  /*2b570*/  STL.64 [R1+0x428], R178 ;  /* 0x000428b201007387 */ /* 0x000fe80000100a00 */
[----:B------:R-:W-:Y:S01]  /*2b580*/  STL.64 [R1+0x440], R10 ;  /* 0x0004400a01007387 */ /* 0x000fe20000100a00 */
[----:B------:R-:W-:-:S03]  /*2b590*/  IMAD.WIDE R2, R183, 0x4, R204 ;  /* 0x00000004b7027825 */ /* 0x000fc600078e02cc */
[----:B------:R2:W-:Y:S04]  /*2b5a0*/  STL.64 [R1+0x458], R6 ;  /* 0x0004580601007387 */ /* 0x0005e80000100a00 */
[----:B------:R3:W-:Y:S04]  /*2b5b0*/  STL.64 [R1+0x460], R2 ;  /* 0x0004600201007387 */ /* 0x0007e80000100a00 */
[----:B------:R-:W-:Y:S04]  /*2b5c0*/  LDGSTS.E [R243+0x6800c], desc[UR60][R186.64], !P0 ;  /* 0x6800c000baf37fae */ /* 0x000fe8000c12187c */
[----:B------:R-:W3:Y:S04]  /*2b5d0*/  LDL.LU.64 R204, [R1+0x5e8] ;  /* 0x0005e80001cc7983 */ /* 0x000ee80000300a00 */
[----:B------:R-:W-:Y:S04]  /*2b5e0*/  LDGSTS.E [R243+0x6c000], desc[UR60][R178.64], !P1 ;  /* 0x6c000000b2f37fae */ /* 0x000fe8000c92187c */
[----:B------:R-:W3:Y:S04]  /*2b5f0*/  LDL.LU.64 R206, [R1+0x620] ;  /* 0x0006200001ce7983 */ /* 0x000ee80000300a00 */
[----:B------:R3:W-:Y:S04]  /*2b600*/  LDGSTS.E [R243+0x6c004], desc[UR60][R10.64], !P3 ;  /* 0x6c0040000af37fae */ /* 0x0007e8000d92187c */
[----:B------:R-:W3:Y:S04]  /*2b610*/  LDL.LU.64 R232, [R1+0x618] ;  /* 0x0006180001e87983 */ /* 0x000ee80000300a00 */
[----:B------:R3:W-:Y:S04]  /*2b620*/  LDGSTS.E [R243+0x6c008], desc[UR60][R6.64], !P4 ;  /* 0x6c00800006f37fae */ /* 0x0007e8000e12187c */
[----:B--2---:R-:W2:Y:S04]  /*2b630*/  LDL.LU.64 R6, [R1+0x610] ;  /* 0x0006100001067983 */ /* 0x004ea80000300a00 */
[----:B------:R-:W2:Y:S04]  /*2b640*/  LDL.LU.64 R234, [R1+0x608] ;  /* 0x0006080001ea7983 */ /* 0x000ea80000300a00 */
[----:B------:R-:W2:Y:S01]  /*2b650*/  LDL.LU.64 R218, [R1+0x600] ;  /* 0x0006000001da7983 */ /* 0x000ea20000300a00 */
[----:B------:R-:W-:Y:S01]  /*2b660*/  VIADD R48, R51, 0xfffffc84 ;  /* 0xfffffc8433307836 */ /* 0x000fe20000000000 */
[----:B------:R-:W-:Y:S01]  /*2b670*/  IADD3 R49, R54, -0x31d, RZ ;  /* 0xfffffce336317810 */ /* 0x000fe20007ffe0ff */
[----:B------:R-:W2:Y:S01]  /*2b680*/  LDC R51, c[0x0][0x230] ;  /* 0x00008c00ff337b82 */ /* 0x000ea20000000800 */
[----:B------:R-:W2:Y:S02]  /*2b690*/  LDL.LU.64 R236, [R1+0x5f8] ;  /* 0x0005f80001ec7983 */ /* 0x000ea40000300a00 */
[----:B------:R-:W-:Y:S01]  /*2b6a0*/  ISETP.GE.U32.AND P5, PT, R48, 0x7ffffc05, PT ;  /* 0x7ffffc053000780c */ /* 0x000fe20003fa6070 */
[----:B------:R-:W-:Y:S01]  /*2b6b0*/  VIADD R48, R50, 0xfffffce2 ;  /* 0xfffffce232307836 */ /* 0x000fe20000000000 */
[----:B------:R-:W-:Y:S01]  /*2b6c0*/  ISETP.GE.U32.AND P1, PT, R49, 0x7ffffc64, PT ;  /* 0x7ffffc643100780c */ /* 0x000fe20003f26070 */
[----:B-1----:R-:W-:Y:S01]  /*2b6d0*/  VIADD R49, R52, 0xfffffce1 ;  /* 0xfffffce134317836 */ /* 0x002fe20000000000 */
[----:B------:R-:W-:Y:S01]  /*2b6e0*/  IADD3 R50, R55, -0x33d, RZ ;  /* 0xfffffcc337327810 */ /* 0x000fe20007ffe0ff */
[----:B------:R-:W1:Y:S01]  /*2b6f0*/  LDC R52, c[0x0][0x230] ;  /* 0x00008c00ff347b82 */ /* 0x000e620000000800 */
[----:B------:R-:W-:Y:S01]  /*2b700*/  ISETP.GE.U32.AND P3, PT, R48, 0x7ffffc63, PT ;  /* 0x7ffffc633000780c */ /* 0x000fe20003f66070 */
[----:B------:R-:W-:Y:S01]  /*2b710*/  VIADD R48, R53, 0xfffffce0 ;  /* 0xfffffce035307836 */ /* 0x000fe20000000000 */
[----:B------:R-:W-:Y:S01]  /*2b720*/  ISETP.GE.U32.AND P4, PT, R49, 0x7ffffc62, PT ;  /* 0x7ffffc623100780c */ /* 0x000fe20003f86070 */
[----:B------:R-:W-:-:S04]  /*2b730*/  VIADD R49, R57, 0xfffffcc1 ;  /* 0xfffffcc139317836 */ /* 0x000fc80000000000 */
[----:B------:R2:W-:Y:S01]  /*2b740*/  LDGSTS.E [R243+0x6c00c], desc[UR60][R2.64], !P5 ;  /* 0x6c00c00002f37fae */ /* 0x0005e2000e92187c */
[----:B------:R-:W-:Y:S01]  /*2b750*/  ISETP.GE.U32.AND P5, PT, R48, 0x7ffffc61, PT ;  /* 0x7ffffc613000780c */ /* 0x000fe20003fa6070 */
[----:B------:R-:W-:Y:S01]  /*2b760*/  VIADD R48, R56, 0xfffffcc2 ;  /* 0xfffffcc238307836 */ /* 0x000fe20000000000 */
[----:B------:R-:W-:Y:S01]  /*2b770*/  ISETP.GE.U32.AND P6, PT, R50, 0x7ffffc44, PT ;  /* 0x7ffffc443200780c */ /* 0x000fe20003fc6070 */
[----:B------:R-:W1:Y:S03]  /*2b780*/  LDC R54, c[0x0][0x230] ;  /* 0x00008c00ff367b82 */ /* 0x000e660000000800 */
[----:B------:R-:W-:-:S05]  /*2b790*/  ISETP.GE.U32.AND P0, PT, R48, 0x7ffffc43, PT ;  /* 0x7ffffc433000780c */ /* 0x000fca0003f06070 */
[----:B------:R-:W1:Y:S08]  /*2b7a0*/  LDC R53, c[0x0][0x230] ;  /* 0x00008c00ff357b82 */ /* 0x000e700000000800 */
[----:B------:R-:W1:Y:S01]  /*2b7b0*/  LDC R55, c[0x0][0x230] ;  /* 0x00008c00ff377b82 */ /* 0x000e620000000800 */
[----:B----4-:R-:W-:-:S07]  /*2b7c0*/  IMAD.WIDE R200, R183, 0x4, R216 ;  /* 0x00000004b7c87825 */ /* 0x010fce00078e02d8 */
[----:B------:R-:W4:Y:S01]  /*2b7d0*/  LDC R50, c[0x0][0x230] ;  /* 0x00008c00ff327b82 */ /* 0x000f220000000800 */
[----:B------:R-:W4:Y:S04]  /*2b7e0*/  LDL.LU.64 R216, [R1+0x5f0] ;  /* 0x0005f00001d87983 */ /* 0x000f280000300a00 */
[----:B------:R-:W-:Y:S01]  /*2b7f0*/  LDGSTS.E [R9+0x60000], desc[UR60][R200.64], !P1 ;  /* 0x60000000c8097fae */ /* 0x000fe2000c92187c */
[----:B------:R-:W-:Y:S01]  /*2b800*/  ISETP.GE.U32.AND P1, PT, R49, 0x7ffffc42, PT ;  /* 0x7ffffc423100780c */ /* 0x000fe20003f26070 */
[C---:B------:R-:W-:Y:S01]  /*2b810*/  IMAD.WIDE R202, R183.reuse, 0x4, R202 ;  /* 0x00000004b7ca7825 */ /* 0x040fe200078e02ca */
[----:B------:R-:W4:Y:S04]  /*2b820*/  LDC R56, c[0x0][0x230] ;  /* 0x00008c00ff387b82 */ /* 0x000f280000000800 */
[----:B------:R-:W-:Y:S01]  /*2b830*/  LDGSTS.E [R9+0x60004], desc[UR60][R202.64], !P3 ;  /* 0x60004000ca097fae */ /* 0x000fe2000d92187c */
[----:B---3--:R-:W-:-:S05]  /*2b840*/  IMAD.WIDE R204, R183, 0x4, R204 ;  /* 0x00000004b7cc7825 */ /* 0x008fca00078e02cc */
[----:B------:R-:W-:Y:S01]  /*2b850*/  LDGSTS.E [R9+0x60008], desc[UR60][R204.64], !P4 ;  /* 0x60008000cc097fae */ /* 0x000fe2000e12187c */
[----:B------:R-:W-:-:S05]  /*2b860*/  IMAD.WIDE R206, R183, 0x4, R206 ;  /* 0x00000004b7ce7825 */ /* 0x000fca00078e02ce */
[----:B------:R-:W-:Y:S01]  /*2b870*/  LDGSTS.E [R9+0x6000c], desc[UR60][R206.64], !P5 ;  /* 0x6000c000ce097fae */ /* 0x000fe2000e92187c */
[----:B------:R-:W-:-:S05]  /*2b880*/  IMAD.WIDE R10, R183, 0x4, R232 ;  /* 0x00000004b70a7825 */ /* 0x000fca00078e02e8 */
[----:B------:R3:W-:Y:S04]  /*2b890*/  STL.64 [R1+0x70], R10 ;  /* 0x0000700a01007387 */ /* 0x0007e80000100a00 */
[----:B------:R3:W-:Y:S01]  /*2b8a0*/  LDGSTS.E [R9+0x64000], desc[UR60][R10.64], !P6 ;  /* 0x640000000a097fae */ /* 0x0007e2000f12187c */
[----:B--2---:R-:W-:-:S04]  /*2b8b0*/  IMAD.WIDE R6, R183, 0x4, R6 ;  /* 0x00000004b7067825 */ /* 0x004fc800078e0206 */
[C---:B------:R-:W-:Y:S01]  /*2b8c0*/  IMAD.WIDE R2, R183.reuse, 0x4, R234 ;  /* 0x00000004b7027825 */ /* 0x040fe200078e02ea */
[----:B------:R-:W-:Y:S04]  /*2b8d0*/  LDGSTS.E [R9+0x64004], desc[UR60][R6.64], !P0 ;  /* 0x6400400006097fae */ /* 0x000fe8000c12187c */
[----:B------:R-:W2:Y:S04]  /*2b8e0*/  LDL.LU.64 R234, [R1+0x668] ;  /* 0x0006680001ea7983 */ /* 0x000ea80000300a00 */
[----:B------:R-:W-:Y:S04]  /*2b8f0*/  STL.64 [R1+0x78], R6 ;  /* 0x0000780601007387 */ /* 0x000fe80000100a00 */
[----:B------:R1:W-:Y:S04]  /*2b900*/  STL.64 [R1+0x98], R2 ;  /* 0x0000980201007387 */ /* 0x0003e80000100a00 */
[----:B------:R-:W2:Y:S04]  /*2b910*/  LDL.LU.64 R208, [R1+0x660] ;  /* 0x0006600001d07983 */ /* 0x000ea80000300a00 */
[----:B------:R-:W-:Y:S01]  /*2b920*/  LDGSTS.E [R9+0x64008], desc[UR60][R2.64], !P1 ;  /* 0x6400800002097fae */ /* 0x000fe2000c92187c */
[----:B---3--:R-:W-:-:S03]  /*2b930*/  IMAD.WIDE R10, R183, 0x4, R218 ;  /* 0x00000004b70a7825 */ /* 0x008fc600078e02da */
[----:B-1----:R-:W3:Y:S04]  /*2b940*/  LDL.LU.64 R2, [R1+0x650] ;  /* 0x0006500001027983 */ /* 0x002ee80000300a00 */
[----:B------:R-:W3:Y:S04]  /*2b950*/  LDL.LU.64 R230, [R1+0x648] ;  /* 0x0006480001e67983 */ /* 0x000ee80000300a00 */
[----:B------:R-:W3:Y:S04]  /*2b960*/  LDL.LU.64 R6, [R1+0x640] ;  /* 0x0006400001067983 */ /* 0x000ee80000300a00 */
[----:B------:R-:W3:Y:S01]  /*2b970*/  LDL.LU.64 R218, [R1+0x638] ;  /* 0x0006380001da7983 */ /* 0x000ee20000300a00 */
[----:B------:R-:W-:-:S02]  /*2b980*/  IADD3 R49, R51, -0x35d, RZ ;  /* 0xfffffca333317810 */ /* 0x000fc40007ffe0ff */
[----:B------:R-:W1:Y:S01]  /*2b990*/  LDC R51, c[0x0][0x230] ;  /* 0x00008c00ff337b82 */ /* 0x000e620000000800 */
[----:B------:R-:W-:-:S05]  /*2b9a0*/  VIADD R48, R58, 0xfffffcc0 ;  /* 0xfffffcc03a307836 */ /* 0x000fca0000000000 */
[----:B------:R-:W-:Y:S01]  /*2b9b0*/  ISETP.GE.U32.AND P3, PT, R48, 0x7ffffc41, PT ;  /* 0x7ffffc413000780c */ /* 0x000fe20003f66070 */
[----:B------:R-:W-:Y:S01]  /*2b9c0*/  VIADD R48, R52, 0xfffffca2 ;  /* 0xfffffca234307836 */ /* 0x000fe20000000000 */
[----:B------:R-:W-:Y:S01]  /*2b9d0*/  ISETP.GE.U32.AND P4, PT, R49, 0x7ffffc24, PT ;  /* 0x7ffffc243100780c */ /* 0x000fe20003f86070 */
[----:B------:R-:W-:-:S03]  /*2b9e0*/  IMAD.WIDE R186, R183, 0x4, R236 ;  /* 0x00000004b7ba7825 */ /* 0x000fc600078e02ec */
[----:B------:R-:W-:Y:S01]  /*2b9f0*/  ISETP.GE.U32.AND P5, PT, R48, 0x7ffffc23, PT ;  /* 0x7ffffc233000780c */ /* 0x000fe20003fa6070 */
[----:B------:R1:W-:Y:S04]  /*2ba00*/  STL.64 [R1+0xb8], R10 ;  /* 0x0000b80a01007387 */ /* 0x0003e80000100a00 */
[----:B------:R3:W-:Y:S04]  /*2ba10*/  STL.64 [R1+0x270], R186 ;  /* 0x000270ba01007387 */ /* 0x0007e80000100a00 */
[----:B------:R1:W-:Y:S04]  /*2ba20*/  LDGSTS.E [R9+0x6400c], desc[UR60][R10.64], !P3 ;  /* 0x6400c0000a097fae */ /* 0x0003e8000d92187c */
[----:B------:R3:W-:Y:S01]  /*2ba30*/  LDGSTS.E [R9+0x68000], desc[UR60][R186.64], !P4 ;  /* 0x68000000ba097fae */ /* 0x0007e2000e12187c */
[----:B-1----:R-:W-:-:S02]  /*2ba40*/  VIADD R10, R51, 0xfffffc80 ;  /* 0xfffffc80330a7836 */ /* 0x002fc40000000000 */
[----:B----4-:R-:W-:-:S05]  /*2ba50*/  IMAD.WIDE R178, R183, 0x4, R216 ;  /* 0x00000004b7b27825 */ /* 0x010fca00078e02d8 */
[----:B------:R1:W-:Y:S04]  /*2ba60*/  STL.64 [R1+0x290], R178 ;  /* 0x000290b201007387 */ /* 0x0003e80000100a00 */
[----:B------:R-:W4:Y:S04]  /*2ba70*/  LDL.LU.64 R238, [R1+0x630] ;  /* 0x0006300001ee7983 */ /* 0x000f280000300a00 */
[----:B------:R-:W4:Y:S04]  /*2ba80*/  LDL.LU.64 R232, [R1+0x558] ;  /* 0x0005580001e87983 */ /* 0x000f280000300a00 */
[----:B------:R-:W4:Y:S04]  /*2ba90*/  LDL.LU.64 R216, [R1+0x508] ;  /* 0x0005080001d87983 */ /* 0x000f280000300a00 */
[----:B------:R-:W4:Y:S04]  /*2baa0*/  LDL.LU.64 R236, [R1+0x4b8] ;  /* 0x0004b80001ec7983 */ /* 0x000f280000300a00 */
[----:B------:R-:W4:Y:S04]  /*2bab0*/  LDL.LU.64 R192, [R1+0x448] ;  /* 0x0004480001c07983 */ /* 0x000f280000300a00 */
[----:B------:R1:W-:Y:S01]  /*2bac0*/  LDGSTS.E [R9+0x68004], desc[UR60][R178.64], !P5 ;  /* 0x68004000b2097fae */ /* 0x0003e2000e92187c */
[----:B------:R-:W-:-:S03]  /*2bad0*/  ISETP.GE.U32.AND P5, PT, R10, 0x7ffffc01, PT ;  /* 0x7ffffc010a00780c */ /* 0x000fc60003fa6070 */
[----:B------:R-:W4:Y:S04]  /*2bae0*/  LDL.LU.64 R210, [R1+0x3e0] ;  /* 0x0003e00001d27983 */ /* 0x000f280000300a00 */
[----:B------:R-:W4:Y:S04]  /*2baf0*/  LDL.LU.64 R10, [R1+0x3a8] ;  /* 0x0003a800010a7983 */ /* 0x000f280000300a00 */
[----:B------:R-:W4:Y:S01]  /*2bb00*/  LDL.LU.64 R228, [R1+0x350] ;  /* 0x0003500001e47983 */ /* 0x000f220000300a00 */
[----:B--2---:R-:W-:-:S03]  /*2bb10*/  IMAD.WIDE R244, R183, 0x4, R234 ;  /* 0x00000004b7f47825 */ /* 0x004fc600078e02ea */
[----:B------:R-:W2:Y:S01]  /*2bb20*/  LDL.LU.64 R234, [R1+0x2e8] ;  /* 0x0002e80001ea7983 */ /* 0x000ea20000300a00 */
[----:B------:R-:W-:-:S03]  /*2bb30*/  IMAD.WIDE R224, R183, 0x4, R208 ;  /* 0x00000004b7e07825 */ /* 0x000fc600078e02d0 */
[----:B------:R-:W2:Y:S04]  /*2bb40*/  LDL.LU.64 R208, [R1+0x230] ;  /* 0x0002300001d07983 */ /* 0x000ea80000300a00 */
[----:B------:R-:W-:Y:S01]  /*2bb50*/  STL.64 [R1+0x298], R244 ;  /* 0x000298f401007387 */ /* 0x000fe20000100a00 */
[----:B---3--:R-:W-:-:S03]  /*2bb60*/  IMAD.WIDE R222, R183, 0x4, R2 ;  /* 0x00000004b7de7825 */ /* 0x008fc600078e0202 */
[----:B------:R-:W3:Y:S01]  /*2bb70*/  LDL.LU.64 R2, [R1+0x1a8] ;  /* 0x0001a80001027983 */ /* 0x000ee20000300a00 */
[----:B------:R-:W-:-:S03]  /*2bb80*/  IMAD.WIDE R188, R183, 0x4, R230 ;  /* 0x00000004b7bc7825 */ /* 0x000fc600078e02e6 */
[----:B------:R-:W-:Y:S01]  /*2bb90*/  STL.64 [R1+0x2b0], R224 ;  /* 0x0002b0e001007387 */ /* 0x000fe20000100a00 */
[----:B------:R-:W-:-:S03]  /*2bba0*/  IMAD.WIDE R186, R183, 0x4, R6 ;  /* 0x00000004b7ba7825 */ /* 0x000fc600078e0206 */
[----:B------:R-:W-:Y:S04]  /*2bbb0*/  STL.64 [R1+0x468], R222 ;  /* 0x000468de01007387 */ /* 0x000fe80000100a00 */
[----:B------:R-:W3:Y:S01]  /*2bbc0*/  LDL.LU.64 R230, [R1+0x148] ;  /* 0x0001480001e67983 */ /* 0x000ee20000300a00 */
[----:B-1----:R-:W-:-:S03]  /*2bbd0*/  IMAD.WIDE R178, R183, 0x4, R218 ;  /* 0x00000004b7b27825 */ /* 0x002fc600078e02da */
[----:B------:R-:W-:Y:S04]  /*2bbe0*/  STL.64 [R1+0x470], R188 ;  /* 0x000470bc01007387 */ /* 0x000fe80000100a00 */
[----:B------:R-:W3:Y:S04]  /*2bbf0*/  LDL.LU.64 R6, [R1+0xd0] ;  /* 0x0000d00001067983 */ /* 0x000ee80000300a00 */
[----:B------:R1:W-:Y:S04]  /*2bc00*/  STL.64 [R1+0x490], R186 ;  /* 0x000490ba01007387 */ /* 0x0003e80000100a00 */
[----:B------:R-:W3:Y:S01]  /*2bc10*/  LDL.LU.64 R218, [R1+0x18] ;  /* 0x0000180001da7983 */ /* 0x000ee20000300a00 */
[----:B------:R-:W-:-:S02]  /*2bc20*/  VIADD R48, R50, 0xfffffca1 ;  /* 0xfffffca132307836 */ /* 0x000fc40000000000 */
[----:B------:R-:W-:-:S03]  /*2bc30*/  VIADD R49, R54, 0xfffffca0 ;  /* 0xfffffca036317836 */ /* 0x000fc60000000000 */
[----:B------:R-:W-:Y:S02]  /*2bc40*/  ISETP.GE.U32.AND P6, PT, R48, 0x7ffffc22, PT ;  /* 0x7ffffc223000780c */ /* 0x000fe40003fc6070 */
[----:B------:R-:W-:Y:S02]  /*2bc50*/  IADD3 R48, R53, -0x37d, RZ ;  /* 0xfffffc8335307810 */ /* 0x000fe40007ffe0ff */
[----:B------:R-:W-:Y:S02]  /*2bc60*/  ISETP.GE.U32.AND P0, PT, R49, 0x7ffffc21, PT ;  /* 0x7ffffc213100780c */ /* 0x000fe40003f06070 */
[----:B------:R-:W-:Y:S01]  /*2bc70*/  ISETP.GE.U32.AND P1, PT, R48, 0x7ffffc04, PT ;  /* 0x7ffffc043000780c */ /* 0x000fe20003f26070 */
[----:B------:R-:W-:Y:S02]  /*2bc80*/  VIADD R48, R55, 0xfffffc82 ;  /* 0xfffffc8237307836 */ /* 0x000fe40000000000 */
[----:B------:R-:W-:-:S03]  /*2bc90*/  VIADD R49, R56, 0xfffffc81 ;  /* 0xfffffc8138317836 */ /* 0x000fc60000000000 */
[----:B------:R-:W-:Y:S01]  /*2bca0*/  ISETP.GE.U32.AND P3, PT, R48, 0x7ffffc03, PT ;  /* 0x7ffffc033000780c */ /* 0x000fe20003f66070 */
[----:B------:R-:W-:Y:S01]  /*2bcb0*/  LDGSTS.E [R9+0x68008], desc[UR60][R244.64], !P6 ;  /* 0x68008000f4097fae */ /* 0x000fe2000f12187c */
[----:B------:R-:W-:-:S03]  /*2bcc0*/  ISETP.GE.U32.AND P4, PT, R49, 0x7ffffc02, PT ;  /* 0x7ffffc023100780c */ /* 0x000fc60003f86070 */
[----:B------:R-:W-:Y:S04]  /*2bcd0*/  LDGSTS.E [R9+0x6800c], desc[UR60][R224.64], !P0 ;  /* 0x6800c000e0097fae */ /* 0x000fe8000c12187c */
[----:B------:R2:W-:Y:S04]  /*2bce0*/  STL.64 [R1+0x4a0], R178 ;  /* 0x0004a0b201007387 */ /* 0x0005e80000100a00 */
[----:B------:R-:W-:Y:S04]  /*2bcf0*/  LDGSTS.E [R9+0x6c000], desc[UR60][R222.64], !P1 ;  /* 0x6c000000de097fae */ /* 0x000fe8000c92187c */
[----:B------:R-:W-:Y:S04]  /*2bd00*/  LDGSTS.E [R9+0x6c004], desc[UR60][R188.64], !P3 ;  /* 0x6c004000bc097fae */ /* 0x000fe8000d92187c */
[----:B------:R1:W-:Y:S04]  /*2bd10*/  LDGSTS.E [R9+0x6c008], desc[UR60][R186.64], !P4 ;  /* 0x6c008000ba097fae */ /* 0x0003e8000e12187c */
[----:B------:R2:W-:Y:S04]  /*2bd20*/  LDGSTS.E [R9+0x6c00c], desc[UR60][R178.64], !P5 ;  /* 0x6c00c000b2097fae */ /* 0x0005e8000e92187c */
[----:B------:R-:W0:Y:S01]  /*2bd30*/  LDGDEPBAR ;  /* 0x00000000000079af */ /* 0x000e220000000000 */
[----:B-1----:R-:W-:-:S04]  /*2bd40*/  IMAD.WIDE R186, R185, 0x4, R226 ;  /* 0x00000004b9ba7825 */ /* 0x002fc800078e02e2 */
        /* <DEDUP_REMOVED lines=16> */
[----:B------:R-:W-:Y:S04]  /*2be50*/  LDGSTS.E [R242+-0x20000], desc[UR60][R238.64], P2 ;  /* 0xe0000000eef27fae */ /* 0x000fe8000912187c */
[----:B------:R-:W-:Y:S04]  /*2be60*/  LDGSTS.E [R242+-0x1fc00], desc[UR60][R232.64], P2 ;  /* 0xe0400000e8f27fae */ /* 0x000fe8000912187c */
[----:B------:R-:W-:Y:S04]  /*2be70*/  LDGSTS.E [R242+-0x1f800], desc[UR60][R216.64], P2 ;  /* 0xe0800000d8f27fae */ /* 0x000fe8000912187c */
[----:B------:R-:W-:Y:S04]  /*2be80*/  LDGSTS.E [R242+-0x1f400], desc[UR60][R236.64], P2 ;  /* 0xe0c00000ecf27fae */ /* 0x000fe8000912187c */
[----:B------:R-:W-:Y:S04]  /*2be90*/  LDGSTS.E [R242+-0x1f000], desc[UR60][R192.64], P2 ;  /* 0xe1000000c0f27fae */ /* 0x000fe8000912187c */
[----:B------:R-:W-:Y:S04]  /*2bea0*/  LDGSTS.E [R242+-0x1ec00], desc[UR60][R210.64], P2 ;  /* 0xe1400000d2f27fae */ /* 0x000fe8000912187c */
[----:B------:R-:W-:Y:S01]  /*2beb0*/  LDGSTS.E [R242+-0x1e800], desc[UR60][R10.64], P2 ;  /* 0xe18000000af27fae */ /* 0x000fe2000912187c */
[----:B--2---:R-:W-:-:S03]  /*2bec0*/  IMAD.WIDE R234, R185, 0x4, R234 ;  /* 0x00000004b9ea7825 */ /* 0x004fc600078e02ea */
[----:B------:R-:W-:Y:S04]  /*2bed0*/  LDGSTS.E [R242+-0x1e400], desc[UR60][R228.64], P2 ;  /* 0xe1c00000e4f27fae */ /* 0x000fe8000912187c */
[----:B------:R-:W-:Y:S01]  /*2bee0*/  LDGSTS.E [R242+-0x1e000], desc[UR60][R234.64], P2 ;  /* 0xe2000000eaf27fae */ /* 0x000fe2000912187c */
[----:B------:R-:W-:-:S05]  /*2bef0*/  IMAD.WIDE R178, R185, 0x4, R208 ;  /* 0x00000004b9b27825 */ /* 0x000fca00078e02d0 */
[----:B------:R1:W-:Y:S04]  /*2bf00*/  STL.64 [R1+0x7b8], R178 ;  /* 0x0007b8b201007387 */ /* 0x0003e80000100a00 */
[----:B------:R2:W-:Y:S01]  /*2bf10*/  STL.64 [R1+0x788], R234 ;  /* 0x000788ea01007387 */ /* 0x0005e20000100a00 */
[----:B---3--:R-:W-:-:S05]  /*2bf20*/  IMAD.WIDE R244, R185, 0x4, R2 ;  /* 0x00000004b9f47825 */ /* 0x008fca00078e0202 */
[----:B------:R-:W-:Y:S01]  /*2bf30*/  STL.64 [R1+0x7e8], R244 ;  /* 0x0007e8f401007387 */ /* 0x000fe20000100a00 */
[----:B------:R-:W-:-:S03]  /*2bf40*/  IMAD.WIDE R224, R185, 0x4, R230 ;  /* 0x00000004b9e07825 */ /* 0x000fc600078e02e6 */
[----:B------:R-:W3:Y:S01]  /*2bf50*/  LDL.LU.64 R230, [R1+0x670] ;  /* 0x0006700001e67983 */ /* 0x000ee20000300a00 */
[----:B------:R-:W-:-:S03]  /*2bf60*/  IMAD.WIDE R222, R185, 0x4, R6 ;  /* 0x00000004b9de7825 */ /* 0x000fc600078e0206 */
[----:B------:R-:W-:Y:S01]  /*2bf70*/  STL.64 [R1+0x818], R224 ;  /* 0x000818e001007387 */ /* 0x000fe20000100a00 */
[----:B------:R-:W-:Y:S01]  /*2bf80*/  MOV R226, R178 ;  /* 0x000000b200e27202 */ /* 0x000fe20000000f00 */
[----:B------:R-:W-:Y:S02]  /*2bf90*/  IMAD.MOV.U32 R227, RZ, RZ, R179 ;  /* 0x000000ffffe37224 */ /* 0x000fe400078e00b3 */
[----:B------:R-:W-:-:S03]  /*2bfa0*/  IMAD.WIDE R188, R185, 0x4, R218 ;  /* 0x00000004b9bc7825 */ /* 0x000fc600078e02da */
[----:B------:R-:W-:Y:S04]  /*2bfb0*/  LDGSTS.E [R242+-0x1dc00], desc[UR60][R226.64], P2 ;  /* 0xe2400000e2f27fae */ /* 0x000fe8000912187c */
[----:B------:R-:W4:Y:S01]  /*2bfc0*/  LDL.LU.64 R218, [R1+0x568] ;  /* 0x0005680001da7983 */ /* 0x000f220000300a00 */
[----:B-1----:R-:W-:-:S03]  /*2bfd0*/  IMAD.WIDE R178, R185, 0x4, R32 ;  /* 0x00000004b9b27825 */ /* 0x002fc600078e0220 */
[----:B------:R-:W-:Y:S04]  /*2bfe0*/  STL.64 [R1+0x838], R222 ;  /* 0x000838de01007387 */ /* 0x000fe80000100a00 */
[----:B------:R-:W4:Y:S04]  /*2bff0*/  LDL.LU.64 R6, [R1+0x510] ;  /* 0x0005100001067983 */ /* 0x000f280000300a00 */
[----:B------:R1:W-:Y:S04]  /*2c000*/  STL.64 [R1+0x850], R188 ;  /* 0x000850bc01007387 */ /* 0x0003e80000100a00 */
[----:B------:R-:W4:Y:S04]  /*2c010*/  LDL.LU.64 R208, [R1+0x4c0] ;  /* 0x0004c00001d07983 */ /* 0x000f280000300a00 */
[----:B------:R-:W4:Y:S04]  /*2c020*/  LDL.LU.64 R2, [R1+0x438] ;  /* 0x0004380001027983 */ /* 0x000f280000300a00 */
[----:B------:R1:W-:Y:S04]  /*2c030*/  STL.64 [R1+0x860], R186 ;  /* 0x000860ba01007387 */ /* 0x0003e80000100a00 */
[----:B------:R-:W4:Y:S04]  /*2c040*/  LDL.LU.64 R238, [R1+0x3d8] ;  /* 0x0003d80001ee7983 */ /* 0x000f280000300a00 */
[----:B------:R4:W-:Y:S04]  /*2c050*/  STL.64 [R1+0x868], R178 ;  /* 0x000868b201007387 */ /* 0x0009e80000100a00 */
[----:B------:R-:W4:Y:S04]  /*2c060*/  LDL.LU.64 R232, [R1+0x3a0] ;  /* 0x0003a00001e87983 */ /* 0x000f280000300a00 */
[----:B------:R-:W4:Y:S04]  /*2c070*/  LDL.LU.64 R216, [R1+0x340] ;  /* 0x0003400001d87983 */ /* 0x000f280000300a00 */
[----:B------:R-:W4:Y:S04]  /*2c080*/  LDL.LU.64 R236, [R1+0x2e0] ;  /* 0x0002e00001ec7983 */ /* 0x000f280000300a00 */
[----:B------:R-:W4:Y:S04]  /*2c090*/  LDL.LU.64 R192, [R1+0x208] ;  /* 0x0002080001c07983 */ /* 0x000f280000300a00 */
[----:B------:R-:W4:Y:S04]  /*2c0a0*/  LDL.LU.64 R210, [R1+0x1a0] ;  /* 0x0001a00001d27983 */ /* 0x000f280000300a00 */
[----:B------:R-:W4:Y:S04]  /*2c0b0*/  LDL.LU.64 R10, [R1+0x140] ;  /* 0x00014000010a7983 */ /* 0x000f280000300a00 */
[----:B------:R-:W4:Y:S04]  /*2c0c0*/  LDL.LU.64 R228, [R1+0xc8] ;  /* 0x0000c80001e47983 */ /* 0x000f280000300a00 */
[----:B--2---:R-:W2:Y:S04]  /*2c0d0*/  LDL.LU.64 R234, [R1] ;  /* 0x0000000001ea7983 */ /* 0x004ea80000300a00 */
[----:B------:R-:W-:Y:S04]  /*2c0e0*/  LDGSTS.E [R242+-0x1d800], desc[UR60][R244.64], P2 ;  /* 0xe2800000f4f27fae */ /* 0x000fe8000912187c */
[----:B------:R-:W-:Y:S04]  /*2c0f0*/  LDGSTS.E [R242+-0x1d400], desc[UR60][R224.64], P2 ;  /* 0xe2c00000e0f27fae */ /* 0x000fe8000912187c */
[----:B------:R-:W-:Y:S04]  /*2c100*/  LDGSTS.E [R242+-0x1d000], desc[UR60][R222.64], P2 ;  /* 0xe3000000def27fae */ /* 0x000fe8000912187c */
[----:B------:R1:W-:Y:S04]  /*2c110*/  LDGSTS.E [R242+-0x1cc00], desc[UR60][R188.64], P2 ;  /* 0xe3400000bcf27fae */ /* 0x0003e8000912187c */
[----:B------:R1:W-:Y:S04]  /*2c120*/  LDGSTS.E [R242+-0x1c800], desc[UR60][R186.64], P2 ;  /* 0xe3800000baf27fae */ /* 0x0003e8000912187c */
[----:B------:R4:W-:Y:S01]  /*2c130*/  LDGSTS.E [R242+-0x1c400], desc[UR60][R178.64], P2 ;  /* 0xe3c00000b2f27fae */ /* 0x0009e2000912187c */
[----:B-1----:R-:W-:-:S04]  /*2c140*/  IMAD.WIDE R188, R185, 0x4, R214 ;  /* 0x00000004b9bc7825 */ /* 0x002fc800078e02d6 */
[----:B------:R-:W-:-:S04]  /*2c150*/  IMAD.WIDE R186, R185, 0x4, R34 ;  /* 0x00000004b9ba7825 */ /* 0x000fc800078e0222 */
[----:B---3--:R-:W-:-:S05]  /*2c160*/  IMAD.WIDE R230, R185, 0x4, R230 ;  /* 0x00000004b9e67825 */ /* 0x008fca00078e02e6 */
[----:B------:R1:W-:Y:S04]  /*2c170*/  STL.64 [R1+0x3a8], R230 ;  /* 0x0003a8e601007387 */ /* 0x0003e80000100a00 */
[----:B------:R-:W-:Y:S01]  /*2c180*/  LDGSTS.E [R4+-0x1ff80], desc[UR60][R230.64], P2 ;  /* 0xe0080000e6047fae */ /* 0x000fe2000912187c */
[----:B----4-:R-:W-:-:S04]  /*2c190*/  IMAD.WIDE R218, R185, 0x4, R218 ;  /* 0x00000004b9da7825 */ /* 0x010fc800078e02da */
[C---:B------:R-:W-:Y:S01]  /*2c1a0*/  IMAD.WIDE R6, R185.reuse, 0x4, R6 ;  /* 0x00000004b9067825 */ /* 0x040fe200078e0206 */
[----:B------:R3:W-:Y:S03]  /*2c1b0*/  STL.64 [R1+0x448], R218 ;  /* 0x000448da01007387 */ /* 0x0007e60000100a00 */
        /* <DEDUP_REMOVED lines=15> */
[----:B------:R-:W-:Y:S03]  /*2c2b0*/  STL.64 [R1+0x780], R244 ;  /* 0x000780f401007387 */ /* 0x000fe60000100a00 */
[C---:B------:R-:W-:Y:S01]  /*2c2c0*/  IMAD.WIDE R226, R185.reuse, 0x4, R10 ;  /* 0x00000004b9e27825 */ /* 0x040fe200078e020a */
[----:B------:R-:W-:Y:S03]  /*2c2d0*/  STL.64 [R1+0x7b0], R242 ;  /* 0x0007b0f201007387 */ /* 0x000fe60000100a00 */
[C---:B------:R-:W-:Y:S01]  /*2c2e0*/  IMAD.WIDE R224, R185.reuse, 0x4, R228 ;  /* 0x00000004b9e07825 */ /* 0x040fe200078e02e4 */
[----:B------:R-:W-:Y:S03]  /*2c2f0*/  LDGSTS.E [R4+-0x1fb80], desc[UR60][R218.64], P2 ;  /* 0xe0480000da047fae */ /* 0x000fe6000912187c */
[C---:B--2---:R-:W-:Y:S01]  /*2c300*/  IMAD.WIDE R222, R185.reuse, 0x4, R234 ;  /* 0x00000004b9de7825 */ /* 0x044fe200078e02ea */
[----:B------:R-:W2:Y:S04]  /*2c310*/  LDL.LU.64 R228, [R1+0x6b0] ;  /* 0x0006b00001e47983 */ /* 0x000ea80000300a00 */
[----:B------:R-:W-:Y:S04]  /*2c320*/  STL.64 [R1+0x7e0], R226 ;  /* 0x0007e0e201007387 */ /* 0x000fe80000100a00 */
[----:B------:R-:W2:Y:S04]  /*2c330*/  LDL.LU.64 R210, [R1+0x628] ;  /* 0x0006280001d27983 */ /* 0x000ea80000300a00 */
[----:B------:R-:W-:Y:S04]  /*2c340*/  STL.64 [R1+0x810], R224 ;  /* 0x000810e001007387 */ /* 0x000fe80000100a00 */
[----:B------:R-:W2:Y:S04]  /*2c350*/  LDL.LU.64 R234, [R1+0x518] ;  /* 0x0005180001ea7983 */ /* 0x000ea80000300a00 */
[----:B------:R4:W-:Y:S04]  /*2c360*/  STL.64 [R1+0x830], R222 ;  /* 0x000830de01007387 */ /* 0x0009e80000100a00 */
[----:B------:R-:W2:Y:S04]  /*2c370*/  LDL.LU.64 R178, [R1+0x4d0] ;  /* 0x0004d00001b27983 */ /* 0x000ea80000300a00 */
[----:B------:R-:W2:Y:S04]  /*2c380*/  LDL.LU.64 R192, [R1+0x430] ;  /* 0x0004300001c07983 */ /* 0x000ea80000300a00 */
[----:B------:R-:W2:Y:S04]  /*2c390*/  LDL.LU.64 R10, [R1+0x3c8] ;  /* 0x0003c800010a7983 */ /* 0x000ea80000300a00 */
[----:B-1----:R-:W2:Y:S04]  /*2c3a0*/  LDL.LU.64 R230, [R1+0x398] ;  /* 0x0003980001e67983 */ /* 0x002ea80000300a00 */
[----:B------:R1:W-:Y:S04]  /*2c3b0*/  STL.64 [R1+0x848], R188 ;  /* 0x000848bc01007387 */ /* 0x0003e80000100a00 */
[----:B------:R1:W-:Y:S04]  /*2c3c0*/  STL.64 [R1+0x858], R186 ;  /* 0x000858ba01007387 */ /* 0x0003e80000100a00 */
[----:B---3--:R-:W3:Y:S04]  /*2c3d0*/  LDL.LU.64 R218, [R1+0x338] ;  /* 0x0003380001da7983 */ /* 0x008ee80000300a00 */
[----:B------:R-:W-:Y:S04]  /*2c3e0*/  LDGSTS.E [R4+-0x1f780], desc[UR60][R6.64], P2 ;  /* 0xe088000006047fae */ /* 0x000fe8000912187c */
[----:B------:R-:W-:Y:S04]  /*2c3f0*/  LDGSTS.E [R4+-0x1f380], desc[UR60][R208.64], P2 ;  /* 0xe0c80000d0047fae */ /* 0x000fe8000912187c */
[----:B------:R-:W-:Y:S04]  /*2c400*/  LDGSTS.E [R4+-0x1ef80], desc[UR60][R2.64], P2 ;  /* 0xe108000002047fae */ /* 0x000fe8000912187c */
[----:B----4-:R-:W4:Y:S04]  /*2c410*/  LDL.LU.64 R6, [R1+0x2c0] ;  /* 0x0002c00001067983 */ /* 0x010f280000300a00 */
        /* <DEDUP_REMOVED lines=11> */
[----:B------:R-:W-:Y:S04]  /*2c4d0*/  LDGSTS.E [R4+-0x1d380], desc[UR60][R226.64], P2 ;  /* 0xe2c80000e2047fae */ /* 0x000fe8000912187c */
[----:B------:R-:W-:Y:S04]  /*2c4e0*/  LDGSTS.E [R4+-0x1cf80], desc[UR60][R224.64], P2 ;  /* 0xe3080000e0047fae */ /* 0x000fe8000912187c */
[----:B------:R1:W-:Y:S04]  /*2c4f0*/  LDGSTS.E [R4+-0x1cb80], desc[UR60][R222.64], P2 ;  /* 0xe3480000de047fae */ /* 0x0003e8000912187c */
[----:B------:R2:W-:Y:S04]  /*2c500*/  LDGSTS.E [R4+-0x1c780], desc[UR60][R188.64], P2 ;  /* 0xe3880000bc047fae */ /* 0x0005e8000912187c */
[----:B------:R2:W-:Y:S04]  /*2c510*/  LDGSTS.E [R4+-0x1c380], desc[UR60][R186.64], P2 ;  /* 0xe3c80000ba047fae */ /* 0x0005e8000912187c */
[----:B------:R-:W4:Y:S01]  /*2c520*/  LDL.LU.64 R236, [R1+0xac8] ;  /* 0x000ac80001ec7983 */ /* 0x000f220000300a00 */
[----:B-1----:R-:W-:-:S04]  /*2c530*/  IMAD.WIDE R222, R185, 0x4, R240 ;  /* 0x00000004b9de7825 */ /* 0x002fc800078e02f0 */
[----:B------:R-:W-:-:S04]  /*2c540*/  IMAD.WIDE R214, R185, 0x4, R36 ;  /* 0x00000004b9d67825 */ /* 0x000fc800078e0224 */
[----:B--2---:R-:W-:-:S04]  /*2c550*/  IMAD.WIDE R228, R185, 0x4, R228 ;  /* 0x00000004b9e47825 */ /* 0x004fc800078e02e4 */
        /* <DEDUP_REMOVED lines=11> */
[----:B------:R2:W-:Y:S04]  /*2c610*/  STL.64 [R1+0x598], R10 ;  /* 0x0005980a01007387 */ /* 0x0005e80000100a00 */
[----:B------:R2:W-:Y:S04]  /*2c620*/  STL.64 [R1+0x5e8], R230 ;  /* 0x0005e8e601007387 */ /* 0x0005e80000100a00 */
[----:B------:R-:W-:Y:S01]  /*2c630*/  LDGSTS.E [R5+-0x1ff00], desc[UR60][R228.64], P2 ;  /* 0xe0100000e4057fae */ /* 0x000fe2000912187c */
[----:B---3--:R-:W-:-:S03]  /*2c640*/  IMAD.WIDE R218, R185, 0x4, R218 ;  /* 0x00000004b9da7825 */ /* 0x008fc600078e02da */
[----:B------:R-:W-:Y:S04]  /*2c650*/  LDGSTS.E [R5+-0x1fb00], desc[UR60][R210.64], P2 ;  /* 0xe0500000d2057fae */ /* 0x000fe8000912187c */
[----:B------:R3:W-:Y:S04]  /*2c660*/  STL.64 [R1+0x628], R218 ;  /* 0x000628da01007387 */ /* 0x0007e80000100a00 */
[----:B------:R-:W-:Y:S04]  /*2c670*/  LDGSTS.E [R5+-0x1f700], desc[UR60][R234.64], P2 ;  /* 0xe0900000ea057fae */ /* 0x000fe8000912187c */
[----:B------:R-:W-:Y:S01]  /*2c680*/  LDGSTS.E [R5+-0x1f300], desc[UR60][R188.64], P2 ;  /* 0xe0d00000bc057fae */ /* 0x000fe2000912187c */
[----:B----4-:R-:W-:-:S03]  /*2c690*/  IMAD.WIDE R6, R185, 0x4, R6 ;  /* 0x00000004b9067825 */ /* 0x010fc600078e0206 */
[----:B------:R-:W-:Y:S01]  /*2c6a0*/  LDGSTS.E [R5+-0x1ef00], desc[UR60][R186.64], P2 ;  /* 0xe1100000ba057fae */ /* 0x000fe2000912187c */
[----:B------:R-:W-:-:S03]  /*2c6b0*/  IMAD.WIDE R244, R185, 0x4, R208 ;  /* 0x00000004b9f47825 */ /* 0x000fc600078e02d0 */
[----:B------:R4:W-:Y:S01]  /*2c6c0*/  STL.64 [R1+0x6b0], R6 ;  /* 0x0006b00601007387 */ /* 0x0009e20000100a00 */
[----:B------:R-:W-:-:S03]  /*2c6d0*/  IMAD.WIDE R242, R185, 0x4, R2 ;  /* 0x00000004b9f27825 */ /* 0x000fc600078e0202 */
[----:B------:R-:W-:Y:S04]  /*2c6e0*/  STL.64 [R1+0x740], R244 ;  /* 0x000740f401007387 */ /* 0x000fe80000100a00 */
[----:B------:R-:W4:Y:S04]  /*2c6f0*/  LDL.LU.64 R192, [R1+0x6d0] ;  /* 0x0006d00001c07983 */ /* 0x000f280000300a00 */
[----:B------:R-:W-:Y:S04]  /*2c700*/  STL.64 [R1+0x778], R242 ;  /* 0x000778f201007387 */ /* 0x000fe80000100a00 */
[----:B------:R-:W4:Y:S01]  /*2c710*/  LDL.LU.64 R208, [R1+0x6a8] ;  /* 0x0006a80001d07983 */ /* 0x000f220000300a00 */
[----:B------:R-:W-:-:S03]  /*2c720*/  IMAD.WIDE R226, R185, 0x4, R238 ;  /* 0x00000004b9e27825 */ /* 0x000fc600078e02ee */
[----:B------:R-:W-:Y:S01]  /*2c730*/  LDGSTS.E [R5+-0x1eb00], desc[UR60][R10.64], P2 ;  /* 0xe15000000a057fae */ /* 0x000fe2000912187c */
[----:B------:R-:W-:-:S03]  /*2c740*/  IMAD.WIDE R224, R185, 0x4, R232 ;  /* 0x00000004b9e07825 */ /* 0x000fc600078e02e8 */
[----:B------:R-:W-:Y:S04]  /*2c750*/  STL.64 [R1+0x7a8], R226 ;  /* 0x0007a8e201007387 */ /* 0x000fe80000100a00 */
[----:B------:R-:W4:Y:S01]  /*2c760*/  LDL.LU.64 R232, [R1+0x540] ;  /* 0x0005400001e87983 */ /* 0x000f220000300a00 */
[----:B------:R-:W-:-:S03]  /*2c770*/  IMAD.WIDE R216, R185, 0x4, R216 ;  /* 0x00000004b9d87825 */ /* 0x000fc600078e02d8 */
[----:B------:R-:W-:Y:S04]  /*2c780*/  STL.64 [R1+0x7d8], R224 ;  /* 0x0007d8e001007387 */ /* 0x000fe80000100a00 */
[----:B------:R-:W4:Y:S04]  /*2c790*/  LDL.LU.64 R178, [R1+0x4e8] ;  /* 0x0004e80001b27983 */ /* 0x000f280000300a00 */
[----:B------:R-:W4:Y:S04]  /*2c7a0*/  LDL.LU.64 R2, [R1+0x450] ;  /* 0x0004500001027983 */ /* 0x000f280000300a00 */
[----:B------:R-:W4:Y:S04]  /*2c7b0*/  LDL.LU.64 R238, [R1+0x3c0] ;  /* 0x0003c00001ee7983 */ /* 0x000f280000300a00 */
[----:B------:R-:W-:Y:S04]  /*2c7c0*/  STL.64 [R1+0x808], R222 ;  /* 0x000808de01007387 */ /* 0x000fe80000100a00 */
[----:B-1----:R-:W4:Y:S04]  /*2c7d0*/  LDL.LU.64 R228, [R1+0x390] ;  /* 0x0003900001e47983 */ /* 0x002f280000300a00 */
[----:B------:R1:W-:Y:S04]  /*2c7e0*/  STL.64 [R1+0x828], R216 ;  /* 0x000828d801007387 */ /* 0x0003e80000100a00 */
[----:B------:R1:W-:Y:S04]  /*2c7f0*/  STL.64 [R1+0x840], R214 ;  /* 0x000840d601007387 */ /* 0x0003e80000100a00 */
[----:B--2---:R-:W2:Y:S04]  /*2c800*/  LDL.LU.64 R210, [R1+0x330] ;  /* 0x0003300001d27983 */ /* 0x004ea80000300a00 */
[----:B------:R-:W2:Y:S04]  /*2c810*/  LDL.LU.64 R234, [R1+0x2a8] ;  /* 0x0002a80001ea7983 */ /* 0x000ea80000300a00 */
[----:B------:R-:W2:Y:S04]  /*2c820*/  LDL.LU.64 R188, [R1+0x1d0] ;  /* 0x0001d00001bc7983 */ /* 0x000ea80000300a00 */
[----:B------:R-:W2:Y:S04]  /*2c830*/  LDL.LU.64 R186, [R1+0x190] ;  /* 0x0001900001ba7983 */ /* 0x000ea80000300a00 */
[----:B------:R-:W2:Y:S04]  /*2c840*/  LDL.LU.64 R10, [R1+0x120] ;  /* 0x00012000010a7983 */ /* 0x000ea80000300a00 */
[----:B------:R-:W-:Y:S04]  /*2c850*/  LDGSTS.E [R5+-0x1e700], desc[UR60][R230.64], P2 ;  /* 0xe1900000e6057fae */ /* 0x000fe8000912187c */
[----:B------:R-:W-:Y:S04]  /*2c860*/  LDGSTS.E [R5+-0x1e300], desc[UR60][R218.64], P2 ;  /* 0xe1d00000da057fae */ /* 0x000fe8000912187c */
[----:B------:R-:W-:Y:S04]  /*2c870*/  LDGSTS.E [R5+-0x1df00], desc[UR60][R6.64], P2 ;  /* 0xe210000006057fae */ /* 0x000fe8000912187c */
[----:B------:R-:W2:Y:S04]  /*2c880*/  LDL.LU.64 R230, [R1+0xa8] ;  /* 0x0000a80001e67983 */ /* 0x000ea80000300a00 */
[----:B---3--:R-:W3:Y:S04]  /*2c890*/  LDL.LU.64 R218, [R1+0xac0] ;  /* 0x000ac00001da7983 */ /* 0x008ee80000300a00 */
[----:B----4-:R-:W4:Y:S04]  /*2c8a0*/  LDL.LU.64 R6, [R1+0xab8] ;  /* 0x000ab80001067983 */ /* 0x010f280000300a00 */
[----:B------:R-:W-:Y:S04]  /*2c8b0*/  LDGSTS.E [R5+-0x1db00], desc[UR60][R244.64], P2 ;  /* 0xe2500000f4057fae */ /* 0x000fe8000912187c */
[----:B------:R-:W-:Y:S04]  /*2c8c0*/  LDGSTS.E [R5+-0x1d700], desc[UR60][R242.64], P2 ;  /* 0xe2900000f2057fae */ /* 0x000fe8000912187c */
[----:B------:R-:W-:Y:S04]  /*2c8d0*/  LDGSTS.E [R5+-0x1d300], desc[UR60][R226.64], P2 ;  /* 0xe2d00000e2057fae */ /* 0x000fe8000912187c */
[----:B------:R-:W-:Y:S04]  /*2c8e0*/  LDGSTS.E [R5+-0x1cf00], desc[UR60][R224.64], P2 ;  /* 0xe3100000e0057fae */ /* 0x000fe8000912187c */
[----:B------:R-:W-:Y:S04]  /*2c8f0*/  LDGSTS.E [R5+-0x1cb00], desc[UR60][R222.64], P2 ;  /* 0xe3500000de057fae */ /* 0x000fe8000912187c */
[----:B------:R1:W-:Y:S04]  /*2c900*/  LDGSTS.E [R5+-0x1c700], desc[UR60][R216.64], P2 ;  /* 0xe3900000d8057fae */ /* 0x0003e8000912187c */
[----:B------:R1:W-:Y:S02]  /*2c910*/  LDGSTS.E [R5+-0x1c300], desc[UR60][R214.64], P2 ;  /* 0xe3d00000d6057fae */ /* 0x0003e4000912187c */
[----:B-1----:R-:W-:-:S04]  /*2c920*/  IMAD.WIDE R216, R185, 0x4, R236 ;  /* 0x00000004b9d87825 */ /* 0x002fc800078e02ec */
[----:B------:R-:W-:-:S04]  /*2c930*/  IMAD.WIDE R4, R185, 0x4, R38 ;  /* 0x00000004b9047825 */ /* 0x000fc800078e0226 */
[----:B------:R-:W-:-:S04]  /*2c940*/  IMAD.WIDE R192, R185, 0x4, R192 ;  /* 0x00000004b9c07825 */ /* 0x000fc800078e02c0 */
[C---:B------:R-:W-:Y:S01]  /*2c950*/  IMAD.WIDE R208, R185.reuse, 0x4, R208 ;  /* 0x00000004b9d07825 */ /* 0x040fe200078e02d0 */
[----:B------:R1:W-:Y:S04]  /*2c960*/  STL.64 [R1+0x338], R192 ;  /* 0x000338c001007387 */ /* 0x0003e80000100a00 */
[----:B------:R1:W-:Y:S01]  /*2c970*/  STL.64 [R1+0x398], R208 ;  /* 0x000398d001007387 */ /* 0x0003e20000100a00 */
[----:B------:R-:W-:-:S04]  /*2c980*/  IMAD.WIDE R232, R185, 0x4, R232 ;  /* 0x00000004b9e87825 */ /* 0x000fc800078e02e8 */
        /* <DEDUP_REMOVED lines=8> */
[----:B------:R1:W-:Y:S01]  /*2ca10*/  STL.64 [R1+0x5a0], R228 ;  /* 0x0005a0e401007387 */ /* 0x0003e20000100a00 */
[----:B--2---:R-:W-:-:S04]  /*2ca20*/  IMAD.WIDE R210, R185, 0x4, R210 ;  /* 0x00000004b9d27825 */ /* 0x004fc800078e02d2 */
[C---:B------:R-:W-:Y:S01]  /*2ca30*/  IMAD.WIDE R234, R185.reuse, 0x4, R234 ;  /* 0x00000004b9ea7825 */ /* 0x040fe200078e02ea */
[----:B------:R2:W-:Y:S03]  /*2ca40*/  STL.64 [R1+0x5f0], R210 ;  /* 0x0005f0d201007387 */ /* 0x0005e60000100a00 */
[C---:B------:R-:W-:Y:S01]  /*2ca50*/  IMAD.WIDE R244, R185.reuse, 0x4, R188 ;  /* 0x00000004b9f47825 */ /* 0x040fe200078e02bc */
[----:B------:R2:W-:Y:S03]  /*2ca60*/  STL.64 [R1+0x620], R234 ;  /* 0x000620ea01007387 */ /* 0x0005e60000100a00 */
[C---:B------:R-:W-:Y:S01]  /*2ca70*/  IMAD.WIDE R242, R185.reuse, 0x4, R186 ;  /* 0x00000004b9f27825 */ /* 0x040fe200078e02ba */
[----:B------:R-:W-:Y:S03]  /*2ca80*/  STL.64 [R1+0x670], R244 ;  /* 0x000670f401007387 */ /* 0x000fe60000100a00 */
[C---:B------:R-:W-:Y:S01]  /*2ca90*/  IMAD.WIDE R240, R185.reuse, 0x4, R10 ;  /* 0x00000004b9f07825 */ /* 0x040fe200078e020a */
[----:B------:R-:W2:Y:S04]  /*2caa0*/  LDL.LU.64 R224, [R1+0x6e8] ;  /* 0x0006e80001e07983 */ /* 0x000ea80000300a00 */
[----:B------:R-:W-:Y:S04]  /*2cab0*/  STL.64 [R1+0x738], R242 ;  /* 0x000738f201007387 */ /* 0x000fe80000100a00 */
[----:B------:R-:W2:Y:S04]  /*2cac0*/  LDL.LU.64 R10, [R1+0x6c8] ;  /* 0x0006c800010a7983 */ /* 0x000ea80000300a00 */
[----:B------:R-:W-:Y:S01]  /*2cad0*/  STL.64 [R1+0x770], R240 ;  /* 0x000770f001007387 */ /* 0x000fe20000100a00 */
[----:B------:R-:W-:-:S03]  /*2cae0*/  IMAD.WIDE R226, R185, 0x4, R230 ;  /* 0x00000004b9e27825 */ /* 0x000fc600078e02e6 */
[----:B------:R-:W2:Y:S01]  /*2caf0*/  LDL.LU.64 R230, [R1+0x6a0] ;  /* 0x0006a00001e67983 */ /* 0x000ea20000300a00 */
[----:B---3--:R-:W-:-:S03]  /*2cb00*/  IMAD.WIDE R214, R185, 0x4, R218 ;  /* 0x00000004b9d67825 */ /* 0x008fc600078e02da */
[----:B------:R-:W-:Y:S04]  /*2cb10*/  STL.64 [R1+0x7a0], R226 ;  /* 0x0007a0e201007387 */ /* 0x000fe80000100a00 */
[----:B------:R-:W3:Y:S04]  /*2cb20*/  LDL.LU.64 R222, [R1+0x500] ;  /* 0x0005000001de7983 */ /* 0x000ee80000300a00 */
[----:B------:R-:W3:Y:S04]  /*2cb30*/  LDL.LU.64 R188, [R1+0x480] ;  /* 0x0004800001bc7983 */ /* 0x000ee80000300a00 */
[----:B------:R-:W3:Y:S04]  /*2cb40*/  LDL.LU.64 R186, [R1+0x3b8] ;  /* 0x0003b80001ba7983 */ /* 0x000ee80000300a00 */
[----:B----4-:R-:W-:Y:S04]  /*2cb50*/  LDGSTS.E [R6+-0x1fe80], desc[UR60][R192.64], P2 ;  /* 0xe0180000c0067fae */ /* 0x010fe8000912187c */
[----:B------:R-:W-:Y:S04]  /*2cb60*/  STL.64 [R1+0x7d0], R216 ;  /* 0x0007d0d801007387 */ /* 0x000fe80000100a00 */
[----:B------:R-:W-:Y:S04]  /*2cb70*/  LDGSTS.E [R6+-0x1fa80], desc[UR60][R208.64], P2 ;  /* 0xe0580000d0067fae */ /* 0x000fe8000912187c */
[----:B-1----:R-:W4:Y:S04]  /*2cb80*/  LDL.LU.64 R192, [R1+0x380] ;  /* 0x0003800001c07983 */ /* 0x002f280000300a00 */
[----:B------:R1:W-:Y:S04]  /*2cb90*/  STL.64 [R1+0x800], R214 ;  /* 0x000800d601007387 */ /* 0x0003e80000100a00 */
[----:B------:R1:W-:Y:S04]  /*2cba0*/  STL.64 [R1+0x820], R4 ;  /* 0x0008200401007387 */ /* 0x0003e80000100a00 */
        /* <DEDUP_REMOVED lines=11> */
[----:B------:R-:W4:Y:S04]  /*2cc60*/  LDL.LU.64 R228, [R1+0x80] ;  /* 0x0000800001e47983 */ /* 0x000f280000300a00 */
[----:B--2---:R-:W5:Y:S04]  /*2cc70*/  LDL.LU.64 R210, [R1+0xab0] ;  /* 0x000ab00001d27983 */ /* 0x004f680000300a00 */
[----:B------:R-:W-:Y:S04]  /*2cc80*/  LDGSTS.E [R6+-0x1de80], desc[UR60][R234.64], P2 ;  /* 0xe2180000ea067fae */ /* 0x000fe8000912187c */
[----:B------:R-:W-:Y:S04]  /*2cc90*/  LDGSTS.E [R6+-0x1da80], desc[UR60][R244.64], P2 ;  /* 0xe2580000f4067fae */ /* 0x000fe8000912187c */
[----:B------:R-:W-:Y:S04]  /*2cca0*/  LDGSTS.E [R6+-0x1d680], desc[UR60][R242.64], P2 ;  /* 0xe2980000f2067fae */ /* 0x000fe8000912187c */
[----:B------:R-:W2:Y:S04]  /*2ccb0*/  LDL.LU.64 R234, [R1+0xaa8] ;  /* 0x000aa80001ea7983 */ /* 0x000ea80000300a00 */
        /* <DEDUP_REMOVED lines=11> */
[----:B------:R-:W-:-:S03]  /*2cd70*/  IMAD.WIDE R230, R185, 0x4, R230 ;  /* 0x00000004b9e67825 */ /* 0x000fc600078e02e6 */
[----:B------:R-:W-:Y:S01]  /*2cd80*/  LDGSTS.E [R7+-0x1fe00], desc[UR60][R224.64], P2 ;  /* 0xe0200000e0077fae */ /* 0x000fe2000912187c */
[----:B---3--:R-:W-:-:S03]  /*2cd90*/  IMAD.WIDE R222, R185, 0x4, R222 ;  /* 0x00000004b9de7825 */ /* 0x008fc600078e02de */
[----:B------:R3:W-:Y:S01]  /*2cda0*/  STL.64 [R1+0x390], R230 ;  /* 0x000390e601007387 */ /* 0x0007e20000100a00 */
[----:B------:R-:W-:-:S03]  /*2cdb0*/  IMAD.WIDE R188, R185, 0x4, R188 ;  /* 0x00000004b9bc7825 */ /* 0x000fc600078e02bc */
[----:B------:R3:W-:Y:S01]  /*2cdc0*/  STL.64 [R1+0x430], R222 ;  /* 0x000430de01007387 */ /* 0x0007e20000100a00 */
[----:B------:R-:W-:-:S03]  /*2cdd0*/  IMAD.WIDE R186, R185, 0x4, R186 ;  /* 0x00000004b9ba7825 */ /* 0x000fc600078e02ba */
[----:B------:R3:W-:Y:S04]  /*2cde0*/  STL.64 [R1+0x480], R188 ;  /* 0x000480bc01007387 */ /* 0x0007e80000100a00 */
[----:B------:R3:W-:Y:S04]  /*2cdf0*/  STL.64 [R1+0x518], R186 ;  /* 0x000518ba01007387 */ /* 0x0007e80000100a00 */
[----:B------:R-:W-:Y:S04]  /*2ce00*/  LDGSTS.E [R7+-0x1fa00], desc[UR60][R10.64], P2 ;  /* 0xe06000000a077fae */ /* 0x000fe8000912187c */
[----:B------:R-:W-:Y:S01]  /*2ce10*/  LDGSTS.E [R7+-0x1f600], desc[UR60][R230.64], P2 ;  /* 0xe0a00000e6077fae */ /* 0x000fe2000912187c */
[----:B----4-:R-:W-:-:S03]  /*2ce20*/  IMAD.WIDE R192, R185, 0x4, R192 ;  /* 0x00000004b9c07825 */ /* 0x010fc600078e02c0 */
[----:B------:R-:W-:Y:S04]  /*2ce30*/  LDGSTS.E [R7+-0x1f200], desc[UR60][R222.64], P2 ;  /* 0xe0e00000de077fae */ /* 0x000fe8000912187c */
[----:B------:R4:W-:Y:S04]  /*2ce40*/  STL.64 [R1+0x570], R192 ;  /* 0x000570c001007387 */ /* 0x0009e80000100a00 */
[----:B------:R-:W-:Y:S01]  /*2ce50*/  LDGSTS.E [R7+-0x1ee00], desc[UR60][R188.64], P2 ;  /* 0xe1200000bc077fae */ /* 0x000fe2000912187c */
[----:B------:R-:W-:-:S03]  /*2ce60*/  IMAD.WIDE R208, R185, 0x4, R208 ;  /* 0x00000004b9d07825 */ /* 0x000fc600078e02d0 */
[----:B------:R-:W-:Y:S04]  /*2ce70*/  LDGSTS.E [R7+-0x1ea00], desc[UR60][R186.64], P2 ;  /* 0xe1600000ba077fae */ /* 0x000fe8000912187c */
[----:B------:R4:W-:Y:S04]  /*2ce80*/  STL.64 [R1+0x5b0], R208 ;  /* 0x0005b0d001007387 */ /* 0x0009e80000100a00 */
[----:B------:R-:W-:Y:S04]  /*2ce90*/  LDGSTS.E [R7+-0x1e600], desc[UR60][R192.64], P2 ;  /* 0xe1a00000c0077fae */ /* 0x000fe8000912187c */
[----:B------:R-:W-:Y:S01]  /*2cea0*/  LDGSTS.E [R7+-0x1e200], desc[UR60][R208.64], P2 ;  /* 0xe1e00000d0077fae */ /* 0x000fe2000912187c */
[----:B------:R-:W-:-:S04]  /*2ceb0*/  IMAD.WIDE R232, R185, 0x4, R232 ;  /* 0x00000004b9e87825 */ /* 0x000fc800078e02e8 */
[C---:B------:R-:W-:Y:S01]  /*2cec0*/  IMAD.WIDE R242, R185.reuse, 0x4, R178 ;  /* 0x00000004b9f27825 */ /* 0x040fe200078e02b2 */
[----:B------:R4:W-:Y:S03]  /*2ced0*/  STL.64 [R1+0x600], R232 ;  /* 0x000600e801007387 */ /* 0x0009e60000100a00 */
[C---:B------:R-:W-:Y:S01]  /*2cee0*/  IMAD.WIDE R240, R185.reuse, 0x4, R2 ;  /* 0x00000004b9f07825 */ /* 0x040fe200078e0202 */
[----:B------:R-:W-:Y:S04]  /*2cef0*/  STL.64 [R1+0x640], R242 ;  /* 0x000640f201007387 */ /* 0x000fe80000100a00 */
[----:B------:R-:W4:Y:S04]  /*2cf00*/  LDL.LU.64 R178, [R1+0x718] ;  /* 0x0007180001b27983 */ /* 0x000f280000300a00 */
[----:B------:R-:W-:Y:S04]  /*2cf10*/  STL.64 [R1+0x668], R240 ;  /* 0x000668f001007387 */ /* 0x000fe80000100a00 */
[----:B------:R-:W-:Y:S01]  /*2cf20*/  LDGSTS.E [R7+-0x1de00], desc[UR60][R232.64], P2 ;  /* 0xe2200000e8077fae */ /* 0x000fe2000912187c */
[----:B------:R-:W-:-:S03]  /*2cf30*/  IMAD.WIDE R236, R185, 0x4, R238 ;  /* 0x00000004b9ec7825 */ /* 0x000fc600078e02ee */
[----:B------:R-:W-:Y:S01]  /*2cf40*/  LDGSTS.E [R7+-0x1da00], desc[UR60][R242.64], P2 ;  /* 0xe2600000f2077fae */ /* 0x000fe2000912187c */
[----:B------:R-:W-:-:S03]  /*2cf50*/  IMAD.WIDE R218, R185, 0x4, R228 ;  /* 0x00000004b9da7825 */ /* 0x000fc600078e02e4 */
[----:B------:R-:W-:Y:S04]  /*2cf60*/  LDGSTS.E [R7+-0x1d600], desc[UR60][R240.64], P2 ;  /* 0xe2a00000f0077fae */ /* 0x000fe8000912187c */
[----:B------:R-:W4:Y:S04]  /*2cf70*/  LDL.LU.64 R228, [R1+0x6f8] ;  /* 0x0006f80001e47983 */ /* 0x000f280000300a00 */
[----:B------:R-:W-:Y:S04]  /*2cf80*/  STL.64 [R1+0x6d0], R236 ;  /* 0x0006d0ec01007387 */ /* 0x000fe80000100a00 */
[----:B------:R-:W4:Y:S04]  /*2cf90*/  LDL.LU.64 R238, [R1+0x6d8] ;  /* 0x0006d80001ee7983 */ /* 0x000f280000300a00 */
[----:B------:R-:W-:Y:S01]  /*2cfa0*/  STL.64 [R1+0x768], R218 ;  /* 0x000768da01007387 */ /* 0x000fe20000100a00 */
[----:B--2---:R-:W-:-:S03]  /*2cfb0*/  IMAD.WIDE R216, R185, 0x4, R234 ;  /* 0x00000004b9d87825 */ /* 0x004fc600078e02ea */
[----:B------:R-:W2:Y:S04]  /*2cfc0*/  LDL.LU.64 R2, [R1+0x698] ;  /* 0x0006980001027983 */ /* 0x000ea80000300a00 */
[----:B------:R-:W2:Y:S04]  /*2cfd0*/  LDL.LU.64 R226, [R1+0x4c8] ;  /* 0x0004c80001e27983 */ /* 0x000ea80000300a00 */
[----:B------:R-:W2:Y:S04]  /*2cfe0*/  LDL.LU.64 R244, [R1+0x3d0] ;  /* 0x0003d00001f47983 */ /* 0x000ea80000300a00 */
[----:B------:R-:W-:Y:S04]  /*2cff0*/  STL.64 [R1+0x798], R216 ;  /* 0x000798d801007387 */ /* 0x000fe80000100a00 */
[----:B-1----:R-:W2:Y:S04]  /*2d000*/  LDL.LU.64 R224, [R1+0x378] ;  /* 0x0003780001e07983 */ /* 0x002ea80000300a00 */
[----:B------:R-:W-:Y:S04]  /*2d010*/  STL.64 [R1+0x7c8], R214 ;  /* 0x0007c8d601007387 */ /* 0x000fe80000100a00 */
[----:B------:R1:W-:Y:S04]  /*2d020*/  STL.64 [R1+0x7f8], R4 ;  /* 0x0007f80401007387 */ /* 0x0003e80000100a00 */
[----:B------:R-:W2:Y:S04]  /*2d030*/  LDL.LU.64 R10, [R1+0x318] ;  /* 0x00031800010a7983 */ /* 0x000ea80000300a00 */
[----:B---3--:R-:W3:Y:S04]  /*2d040*/  LDL.LU.64 R230, [R1+0x288] ;  /* 0x0002880001e67983 */ /* 0x008ee80000300a00 */
[----:B------:R-:W3:Y:S04]  /*2d050*/  LDL.LU.64 R222, [R1+0x1c0] ;  /* 0x0001c00001de7983 */ /* 0x000ee80000300a00 */
[----:B------:R-:W3:Y:S04]  /*2d060*/  LDL.LU.64 R188, [R1+0x180] ;  /* 0x0001800001bc7983 */ /* 0x000ee80000300a00 */
[----:B------:R-:W3:Y:S04]  /*2d070*/  LDL.LU.64 R186, [R1+0x108] ;  /* 0x0001080001ba7983 */ /* 0x000ee80000300a00 */
[----:B----4-:R-:W4:Y:S04]  /*2d080*/  LDL.LU.64 R192, [R1+0x68] ;  /* 0x0000680001c07983 */ /* 0x010f280000300a00 */
[----:B------:R-:W5:Y:S04]  /*2d090*/  LDL.LU.64 R208, [R1+0xaa0] ;  /* 0x000aa00001d07983 */ /* 0x000f680000300a00 */
[----:B------:R-:W4:Y:S04]  /*2d0a0*/  LDL.LU.64 R232, [R1+0xa98] ;  /* 0x000a980001e87983 */ /* 0x000f280000300a00 */
[----:B------:R-:W-:Y:S04]  /*2d0b0*/  LDGSTS.E [R7+-0x1d200], desc[UR60][R236.64], P2 ;  /* 0xe2e00000ec077fae */ /* 0x000fe8000912187c */
[----:B------:R-:W-:Y:S04]  /*2d0c0*/  LDGSTS.E [R7+-0x1ce00], desc[UR60][R218.64], P2 ;  /* 0xe3200000da077fae */ /* 0x000fe8000912187c */
[----:B------:R-:W-:Y:S04]  /*2d0d0*/  LDGSTS.E [R7+-0x1ca00], desc[UR60][R216.64], P2 ;  /* 0xe3600000d8077fae */ /* 0x000fe8000912187c */
[----:B------:R-:W-:Y:S04]  /*2d0e0*/  LDGSTS.E [R7+-0x1c600], desc[UR60][R214.64], P2 ;  /* 0xe3a00000d6077fae */ /* 0x000fe8000912187c */
[----:B------:R1:W-:Y:S02]  /*2d0f0*/  LDGSTS.E [R7+-0x1c200], desc[UR60][R4.64], P2 ;  /* 0xe3e0000004077fae */ /* 0x0003e4000912187c */
[----:B-1----:R-:W-:-:S04]  /*2d100*/  IMAD.WIDE R6, R185, 0x4, R26 ;  /* 0x00000004b9067825 */ /* 0x002fc800078e021a */
[----:B------:R-:W-:-:S04]  /*2d110*/  IMAD.WIDE R4, R185, 0x4, R42 ;  /* 0x00000004b9047825 */ /* 0x000fc800078e022a */
[----:B------:R-:W-:-:S05]  /*2d120*/  IMAD.WIDE R178, R185, 0x4, R178 ;  /* 0x00000004b9b27825 */ /* 0x000fca00078e02b2 */
[----:B------:R1:W-:Y:S04]  /*2d130*/  STL.64 [R1+0x2a8], R178 ;  /* 0x0002a8b201007387 */ /* 0x0003e80000100a00 */
[----:B------:R-:W-:Y:S01]  /*2d140*/  LDGSTS.E [R8+-0x1fd80], desc[UR60][R178.64], P2 ;  /* 0xe0280000b2087fae */ /* 0x000fe2000912187c */
[----:B------:R-:W-:-:S04]  /*2d150*/  IMAD.WIDE R228, R185, 0x4, R228 ;  /* 0x00000004b9e47825 */ /* 0x000fc800078e02e4 */
[C---:B------:R-:W-:Y:S01]  /*2d160*/  IMAD.WIDE R238, R185.reuse, 0x4, R238 ;  /* 0x00000004b9ee7825 */ /* 0x040fe200078e02ee */
[----:B------:R1:W-:Y:S03]  /*2d170*/  STL.64 [R1+0x320], R228 ;  /* 0x000320e401007387 */ /* 0x0003e60000100a00 */
[C---:B--2---:R-:W-:Y:S01]  /*2d180*/  IMAD.WIDE R2, R185.reuse, 0x4, R2 ;  /* 0x00000004b9027825 */ /* 0x044fe200078e0202 */
        /* <DEDUP_REMOVED lines=9> */
[----:B------:R-:W-:-:S03]  /*2d220*/  IMAD.WIDE R10, R185, 0x4, R10 ;  /* 0x00000004b90a7825 */ /* 0x000fc600078e020a */
[----:B------:R-:W-:Y:S01]  /*2d230*/  LDGSTS.E [R8+-0x1f580], desc[UR60][R238.64], P2 ;  /* 0xe0a80000ee087fae */ /* 0x000fe2000912187c */
[----:B---3--:R-:W-:-:S03]  /*2d240*/  IMAD.WIDE R230, R185, 0x4, R230 ;  /* 0x00000004b9e67825 */ /* 0x008fc600078e02e6 */
[----:B------:R3:W-:Y:S01]  /*2d250*/  STL.64 [R1+0x578], R10 ;  /* 0x0005780a01007387 */ /* 0x0007e20000100a00 */
[----:B------:R-:W-:-:S03]  /*2d260*/  IMAD.WIDE R240, R185, 0x4, R222 ;  /* 0x00000004b9f07825 */ /* 0x000fc600078e02de */
[----:B------:R3:W-:Y:S01]  /*2d270*/  STL.64 [R1+0x5b8], R230 ;  /* 0x0005b8e601007387 */ /* 0x0007e20000100a00 */
[----:B------:R-:W-:-:S03]  /*2d280*/  IMAD.WIDE R236, R185, 0x4, R188 ;  /* 0x00000004b9ec7825 */ /* 0x000fc600078e02bc */
[----:B------:R-:W-:Y:S01]  /*2d290*/  STL.64 [R1+0x608], R240 ;  /* 0x000608f001007387 */ /* 0x000fe20000100a00 */
[----:B------:R-:W-:-:S03]  /*2d2a0*/  IMAD.WIDE R234, R185, 0x4, R186 ;  /* 0x00000004b9ea7825 */ /* 0x000fc600078e02ba */
[----:B------:R-:W3:Y:S01]  /*2d2b0*/  LDL.LU.64 R222, [R1+0x758] ;  /* 0x0007580001de7983 */ /* 0x000ee20000300a00 */
[----:B----4-:R-:W-:-:S03]  /*2d2c0*/  IMAD.WIDE R218, R185, 0x4, R192 ;  /* 0x00000004b9da7825 */ /* 0x010fc600078e02c0 */
[----:B------:R-:W-:Y:S04]  /*2d2d0*/  STL.64 [R1+0x648], R236 ;  /* 0x000648ec01007387 */ /* 0x000fe80000100a00 */
[----:B------:R-:W4:Y:S01]  /*2d2e0*/  LDL.LU.64 R242, [R1+0x728] ;  /* 0x0007280001f27983 */ /* 0x000f220000300a00 */
[----:B------:R-:W-:-:S03]  /*2d2f0*/  IMAD.WIDE R216, R185, 0x4, R232 ;  /* 0x00000004b9d87825 */ /* 0x000fc600078e02e8 */
[----:B------:R-:W-:Y:S04]  /*2d300*/  STL.64 [R1+0x698], R234 ;  /* 0x000698ea01007387 */ /* 0x000fe80000100a00 */
[----:B------:R-:W4:Y:S04]  /*2d310*/  LDL.LU.64 R244, [R1+0x700] ;  /* 0x0007000001f47983 */ /* 0x000f280000300a00 */
        /* <DEDUP_REMOVED lines=8> */
[----:B------:R-:W4:Y:S04]  /*2d3a0*/  LDL.LU.64 R228, [R1+0x300] ;  /* 0x0003000001e47983 */ /* 0x000f280000300a00 */
[----:B--2---:R-:W2:Y:S04]  /*2d3b0*/  LDL.LU.64 R238, [R1+0x250] ;  /* 0x0002500001ee7983 */ /* 0x004ea80000300a00 */
[----:B------:R-:W-:Y:S04]  /*2d3c0*/  LDGSTS.E [R8+-0x1f180], desc[UR60][R2.64], P2 ;  /* 0xe0e8000002087fae */ /* 0x000fe8000912187c */
[----:B------:R-:W-:Y:S04]  /*2d3d0*/  LDGSTS.E [R8+-0x1ed80], desc[UR60][R214.64], P2 ;  /* 0xe1280000d6087fae */ /* 0x000fe8000912187c */
[----:B------:R-:W-:Y:S04]  /*2d3e0*/  LDGSTS.E [R8+-0x1e980], desc[UR60][R226.64], P2 ;  /* 0xe1680000e2087fae */ /* 0x000fe8000912187c */
[----:B------:R-:W2:Y:S04]  /*2d3f0*/  LDL.LU.64 R2, [R1+0x1b8] ;  /* 0x0001b80001027983 */ /* 0x000ea80000300a00 */
[----:B------:R-:W2:Y:S04]  /*2d400*/  LDL.LU.64 R214, [R1+0x168] ;  /* 0x0001680001d67983 */ /* 0x000ea80000300a00 */
[----:B------:R-:W2:Y:S04]  /*2d410*/  LDL.LU.64 R226, [R1+0x100] ;  /* 0x0001000001e27983 */ /* 0x000ea80000300a00 */
[----:B------:R-:W-:Y:S04]  /*2d420*/  LDGSTS.E [R8+-0x1e580], desc[UR60][R224.64], P2 ;  /* 0xe1a80000e0087fae */ /* 0x000fe8000912187c */
[----:B------:R-:W-:Y:S04]  /*2d430*/  LDGSTS.E [R8+-0x1e180], desc[UR60][R10.64], P2 ;  /* 0xe1e800000a087fae */ /* 0x000fe8000912187c */
[----:B------:R-:W-:Y:S04]  /*2d440*/  LDGSTS.E [R8+-0x1dd80], desc[UR60][R230.64], P2 ;  /* 0xe2280000e6087fae */ /* 0x000fe8000912187c */
[----:B------:R-:W2:Y:S04]  /*2d450*/  LDL.LU.64 R224, [R1+0x58] ;  /* 0x0000580001e07983 */ /* 0x000ea80000300a00 */
[----:B---3--:R-:W5:Y:S04]  /*2d460*/  LDL.LU.64 R10, [R1+0xa90] ;  /* 0x000a9000010a7983 */ /* 0x008f680000300a00 */
[----:B------:R-:W3:Y:S04]  /*2d470*/  LDL.LU.64 R230, [R1+0xa88] ;  /* 0x000a880001e67983 */ /* 0x000ee80000300a00 */
        /* <DEDUP_REMOVED lines=10> */
[C---:B----4-:R-:W-:Y:S01]  /*2d520*/  IMAD.WIDE R242, R185.reuse, 0x4, R242 ;  /* 0x00000004b9f27825 */ /* 0x050fe200078e02f2 */
        /* <DEDUP_REMOVED lines=15> */
[----:B--2---:R-:W-:-:S03]  /*2d620*/  IMAD.WIDE R238, R185, 0x4, R238 ;  /* 0x00000004b9ee7825 */ /* 0x004fc600078e02ee */
[----:B------:R2:W-:Y:S04]  /*2d630*/  STL.64 [R1+0x540], R228 ;  /* 0x000540e401007387 */ /* 0x0005e80000100a00 */
[----:B------:R2:W-:Y:S04]  /*2d640*/  STL.64 [R1+0x590], R238 ;  /* 0x000590ee01007387 */ /* 0x0005e80000100a00 */
[----:B------:R-:W-:Y:S04]  /*2d650*/  LDGSTS.E [R182+-0x1f500], desc[UR60][R244.64], P2 ;  /* 0xe0b00000f4b67fae */ /* 0x000fe8000912187c */
[----:B------:R-:W-:Y:S01]  /*2d660*/  LDGSTS.E [R182+-0x1f100], desc[UR60][R188.64], P2 ;  /* 0xe0f00000bcb67fae */ /* 0x000fe2000912187c */
[----:B------:R-:W-:-:S03]  /*2d670*/  IMAD.WIDE R2, R185, 0x4, R2 ;  /* 0x00000004b9027825 */ /* 0x000fc600078e0202 */
[----:B------:R-:W-:Y:S01]  /*2d680*/  LDGSTS.E [R182+-0x1ed00], desc[UR60][R192.64], P2 ;  /* 0xe1300000c0b67fae */ /* 0x000fe2000912187c */
[----:B------:R-:W-:-:S03]  /*2d690*/  IMAD.WIDE R236, R185, 0x4, R214 ;  /* 0x00000004b9ec7825 */ /* 0x000fc600078e02d6 */
[----:B------:R2:W-:Y:S01]  /*2d6a0*/  STL.64 [R1+0x5c8], R2 ;  /* 0x0005c80201007387 */ /* 0x0005e20000100a00 */
[----:B------:R-:W-:-:S03]  /*2d6b0*/  IMAD.WIDE R234, R185, 0x4, R226 ;  /* 0x00000004b9ea7825 */ /* 0x000fc600078e02e2 */
[----:B------:R-:W2:Y:S04]  /*2d6c0*/  LDL.LU.64 R4, [R1+0x790] ;  /* 0x0007900001047983 */ /* 0x000ea80000300a00 */
[----:B------:R2:W-:Y:S04]  /*2d6d0*/  STL.64 [R1+0x610], R236 ;  /* 0x000610ec01007387 */ /* 0x0005e80000100a00 */
[----:B------:R-:W2:Y:S04]  /*2d6e0*/  LDL.LU.64 R216, [R1+0x760] ;  /* 0x0007600001d87983 */ /* 0x000ea80000300a00 */
[----:B------:R2:W-:Y:S01]  /*2d6f0*/  STL.64 [R1+0x650], R234 ;  /* 0x000650ea01007387 */ /* 0x0005e20000100a00 */
[----:B------:R-:W-:-:S03]  /*2d700*/  IMAD.WIDE R232, R185, 0x4, R224 ;  /* 0x00000004b9e87825 */ /* 0x000fc600078e02e0 */
[----:B------:R-:W2:Y:S04]  /*2d710*/  LDL.LU.64 R240, [R1+0x730] ;  /* 0x0007300001f07983 */ /* 0x000ea80000300a00 */
[----:B------:R2:W-:Y:S01]  /*2d720*/  STL.64 [R1+0x6a0], R232 ;  /* 0x0006a0e801007387 */ /* 0x0005e20000100a00 */
[----:B---3--:R-:W-:-:S03]  /*2d730*/  IMAD.WIDE R218, R185, 0x4, R230 ;  /* 0x00000004b9da7825 */ /* 0x008fc600078e02e6 */
[----:B------:R-:W3:Y:S04]  /*2d740*/  LDL.LU.64 R214, [R1+0x720] ;  /* 0x0007200001d67983 */ /* 0x000ee80000300a00 */
[----:B------:R-:W3:Y:S04]  /*2d750*/  LDL.LU.64 R226, [R1+0x6f0] ;  /* 0x0006f00001e27983 */ /* 0x000ee80000300a00 */
[----:B------:R-:W3:Y:S04]  /*2d760*/  LDL.LU.64 R224, [R1+0x6c0] ;  /* 0x0006c00001e07983 */ /* 0x000ee80000300a00 */
[----:B------:R3:W-:Y:S04]  /*2d770*/  STL.64 [R1+0x6b8], R218 ;  /* 0x0006b8da01007387 */ /* 0x0007e80000100a00 */
[----:B-1----:R-:W3:Y:S04]  /*2d780*/  LDL.LU.64 R222, [R1+0x388] ;  /* 0x0003880001de7983 */ /* 0x002ee80000300a00 */
[----:B------:R-:W-:Y:S04]  /*2d790*/  STL.64 [R1+0x6d8], R8 ;  /* 0x0006d80801007387 */ /* 0x000fe80000100a00 */
[----:B------:R1:W-:Y:S04]  /*2d7a0*/  STL.64 [R1+0x6f8], R6 ;  /* 0x0006f80601007387 */ /* 0x0003e80000100a00 */
[----:B----4-:R-:W4:Y:S04]  /*2d7b0*/  LDL.LU.64 R242, [R1+0x2f0] ;  /* 0x0002f00001f27983 */ /* 0x010f280000300a00 */
[----:B------:R-:W4:Y:S04]  /*2d7c0*/  LDL.LU.64 R244, [R1+0x240] ;  /* 0x0002400001f47983 */ /* 0x000f280000300a00 */
[----:B------:R-:W4:Y:S04]  /*2d7d0*/  LDL.LU.64 R188, [R1+0x1b0] ;  /* 0x0001b00001bc7983 */ /* 0x000f280000300a00 */
[----:B------:R-:W4:Y:S04]  /*2d7e0*/  LDL.LU.64 R192, [R1+0x150] ;  /* 0x0001500001c07983 */ /* 0x000f280000300a00 */
[----:B------:R-:W-:Y:S04]  /*2d7f0*/  LDGSTS.E [R182+-0x1e900], desc[UR60][R186.64], P2 ;  /* 0xe1700000bab67fae */ /* 0x000fe8000912187c */
[----:B------:R-:W-:Y:S04]  /*2d800*/  LDGSTS.E [R182+-0x1e500], desc[UR60][R178.64], P2 ;  /* 0xe1b00000b2b67fae */ /* 0x000fe8000912187c */
[----:B------:R-:W-:Y:S04]  /*2d810*/  LDGSTS.E [R182+-0x1e100], desc[UR60][R228.64], P2 ;  /* 0xe1f00000e4b67fae */ /* 0x000fe8000912187c */
[----:B------:R-:W4:Y:S04]  /*2d820*/  LDL.LU.64 R186, [R1+0xe8] ;  /* 0x0000e80001ba7983 */ /* 0x000f280000300a00 */
[----:B------:R-:W-:Y:S04]  /*2d830*/  LDGSTS.E [R182+-0x1dd00], desc[UR60][R238.64], P2 ;  /* 0xe2300000eeb67fae */ /* 0x000fe8000912187c */
[----:B------:R-:W-:Y:S04]  /*2d840*/  LDGSTS.E [R182+-0x1d900], desc[UR60][R2.64], P2 ;  /* 0xe270000002b67fae */ /* 0x000fe8000912187c */
[----:B------:R1:W-:Y:S04]  /*2d850*/  LDGSTS.E [R182+-0x1d500], desc[UR60][R236.64], P2 ;  /* 0xe2b00000ecb67fae */ /* 0x0003e8000912187c */
[----:B------:R1:W-:Y:S04]  /*2d860*/  LDGSTS.E [R182+-0x1d100], desc[UR60][R234.64], P2 ;  /* 0xe2f00000eab67fae */ /* 0x0003e8000912187c */
[----:B------:R-:W4:Y:S04]  /*2d870*/  LDL.LU.64 R178, [R1+0x38] ;  /* 0x0000380001b27983 */ /* 0x000f280000300a00 */
[----:B------:R1:W-:Y:S04]  /*2d880*/  LDGSTS.E [R182+-0x1cd00], desc[UR60][R232.64], P2 ;  /* 0xe3300000e8b67fae */ /* 0x0003e8000912187c */
[----:B--2---:R-:W2:Y:S04]  /*2d890*/  LDL.LU.64 R228, [R1+0xa80] ;  /* 0x000a800001e47983 */ /* 0x004ea80000300a00 */
[----:B------:R-:W2:Y:S04]  /*2d8a0*/  LDL.LU R238, [R1+0xa78] ;  /* 0x000a780001ee7983 */ /* 0x000ea80000300800 */
[----:B------:R-:W5:Y:S04]  /*2d8b0*/  LDL.LU.64 R2, [R1+0xa70] ;  /* 0x000a700001027983 */ /* 0x000f680000300a00 */
[----:B------:R4:W-:Y:S04]  /*2d8c0*/  LDGSTS.E [R182+-0x1c900], desc[UR60][R218.64], P2 ;  /* 0xe3700000dab67fae */ /* 0x0009e8000912187c */
[----:B------:R-:W-:Y:S04]  /*2d8d0*/  LDGSTS.E [R182+-0x1c500], desc[UR60][R8.64], P2 ;  /* 0xe3b0000008b67fae */ /* 0x000fe8000912187c */
[----:B------:R4:W-:Y:S01]  /*2d8e0*/  LDGSTS.E [R182+-0x1c100], desc[UR60][R6.64], P2 ;  /* 0xe3f0000006b67fae */ /* 0x0009e2000912187c */
[----:B-1----:R-:W-:-:S04]  /*2d8f0*/  IMAD.WIDE R236, R185, 0x4, R4 ;  /* 0x00000004b9ec7825 */ /* 0x002fc800078e0204 */
[C---:B------:R-:W-:Y:S01]  /*2d900*/  IMAD.WIDE R234, R185.reuse, 0x4, R216 ;  /* 0x00000004b9ea7825 */ /* 0x040fe200078e02d8 */
[----:B------:R1:W-:Y:S03]  /*2d910*/  STL.64 [R1+0x288], R236 ;  /* 0x000288ec01007387 */ /* 0x0003e60000100a00 */
[C---:B------:R-:W-:Y:S01]  /*2d920*/  IMAD.WIDE R232, R185.reuse, 0x4, R240 ;  /* 0x00000004b9e87825 */ /* 0x040fe200078e02f0 */
[----:B------:R1:W-:Y:S03]  /*2d930*/  STL.64 [R1+0x2e0], R234 ;  /* 0x0002e0ea01007387 */ /* 0x0003e60000100a00 */
[C---:B---3--:R-:W-:Y:S01]  /*2d940*/  IMAD.WIDE R230, R185.reuse, 0x4, R214 ;  /* 0x00000004b9e67825 */ /* 0x048fe200078e02d6 */
        /* <DEDUP_REMOVED lines=8> */
[----:B----4-:R-:W-:-:S04]  /*2d9d0*/  IMAD.WIDE R218, R185, 0x4, R242 ;  /* 0x00000004b9da7825 */ /* 0x010fc800078e02f2 */
[C---:B------:R-:W-:Y:S01]  /*2d9e0*/  IMAD.WIDE R216, R185.reuse, 0x4, R244 ;  /* 0x00000004b9d87825 */ /* 0x040fe200078e02f4 */
[----:B------:R1:W-:Y:S03]  /*2d9f0*/  STL.64 [R1+0x500], R218 ;  /* 0x000500da01007387 */ /* 0x0003e60000100a00 */
[C---:B------:R-:W-:Y:S01]  /*2da00*/  IMAD.WIDE R214, R185.reuse, 0x4, R188 ;  /* 0x00000004b9d67825 */ /* 0x040fe200078e02bc */
[----:B------:R1:W-:Y:S04]  /*2da10*/  STL.64 [R1+0x568], R216 ;  /* 0x000568d801007387 */ /* 0x0003e80000100a00 */
[----:B------:R1:W-:Y:S01]  /*2da20*/  STL.64 [R1+0x5a8], R214 ;  /* 0x0005a8d601007387 */ /* 0x0003e20000100a00 */
[----:B------:R-:W-:-:S03]  /*2da30*/  IMAD.WIDE R188, R185, 0x4, R186 ;  /* 0x00000004b9bc7825 */ /* 0x000fc600078e02ba */
[----:B------:R-:W3:Y:S01]  /*2da40*/  LDL R186, [R1+0x7f4] ;  /* 0x0007f40001ba7983 */ /* 0x000ee20000100800 */
[----:B------:R-:W-:-:S04]  /*2da50*/  IMAD.WIDE R192, R185, 0x4, R192 ;  /* 0x00000004b9c07825 */ /* 0x000fc800078e02c0 */
[C---:B------:R-:W-:Y:S01]  /*2da60*/  IMAD.WIDE R6, R185.reuse, 0x4, R30 ;  /* 0x00000004b9067825 */ /* 0x040fe200078e021e */
[----:B------:R1:W-:Y:S03]  /*2da70*/  STL.64 [R1+0x5f8], R192 ;  /* 0x0005f8c001007387 */ /* 0x0003e60000100a00 */
[C---:B------:R-:W-:Y:S01]  /*2da80*/  IMAD.WIDE R4, R185.reuse, 0x4, R46 ;  /* 0x00000004b9047825 */ /* 0x040fe200078e022e */
[----:B------:R1:W-:Y:S03]  /*2da90*/  STL.64 [R1+0x618], R188 ;  /* 0x000618bc01007387 */ /* 0x0003e60000100a00 */
[----:B------:R-:W-:-:S04]  /*2daa0*/  IMAD.WIDE R178, R185, 0x4, R178 ;  /* 0x00000004b9b27825 */ /* 0x000fc800078e02b2 */
[----:B--2---:R-:W-:Y:S01]  /*2dab0*/  IMAD.WIDE R8, R185, 0x4, R228 ;  /* 0x00000004b9087825 */ /* 0x004fe200078e02e4 */
[----:B------:R1:W-:Y:S04]  /*2dac0*/  STL.64 [R1+0x660], R178 ;  /* 0x000660b201007387 */ /* 0x0003e80000100a00 */
[----:B------:R1:W-:Y:S04]  /*2dad0*/  STL.64 [R1+0x6a8], R8 ;  /* 0x0006a80801007387 */ /* 0x0003e80000100a00 */
[----:B------:R1:W-:Y:S04]  /*2dae0*/  STL.64 [R1+0x6c0], R6 ;  /* 0x0006c00601007387 */ /* 0x0003e80000100a00 */
[----:B------:R1:W-:Y:S04]  /*2daf0*/  STL.64 [R1+0x6e0], R4 ;  /* 0x0006e00401007387 */ /* 0x0003e80000100a00 */
[----:B------:R1:W-:Y:S04]  /*2db00*/  LDGSTS.E [R238+-0x1fc80], desc[UR60][R236.64], P2 ;  /* 0xe0380000ecee7fae */ /* 0x0003e8000912187c */
        /* <DEDUP_REMOVED lines=14> */
[----:B------:R1:W-:Y:S01]  /*2dbf0*/  LDGSTS.E [R238+-0x1c080], desc[UR60][R4.64], P2 ;  /* 0xe3f8000004ee7fae */ /* 0x0003e2000912187c */
[----:B------:R-:W-:-:S03]  /*2dc00*/  CS2R R88, SRZ ;  /* 0x0000000000587805 */ /* 0x000fc6000001ff00 */
[----:B------:R-:W0:Y:S01]  /*2dc10*/  LDGDEPBAR ;  /* 0x00000000000079af */ /* 0x000e220000000000 */
[----:B------:R-:W-:Y:S02]  /*2dc20*/  CS2R R90, SRZ ;  /* 0x00000000005a7805 */ /* 0x000fe4000001ff00 */
[----:B------:R-:W-:Y:S02]  /*2dc30*/  CS2R R92, SRZ ;  /* 0x00000000005c7805 */ /* 0x000fe4000001ff00 */
[----:B------:R-:W-:Y:S02]  /*2dc40*/  CS2R R94, SRZ ;  /* 0x00000000005e7805 */ /* 0x000fe4000001ff00 */
[----:B------:R-:W-:Y:S02]  /*2dc50*/  CS2R R96, SRZ ;  /* 0x0000000000607805 */ /* 0x000fe4000001ff00 */
[----:B------:R-:W-:Y:S02]  /*2dc60*/  CS2R R98, SRZ ;  /* 0x0000000000627805 */ /* 0x000fe4000001ff00 */
[----:B------:R-:W-:-:S02]  /*2dc70*/  CS2R R100, SRZ ;  /* 0x0000000000647805 */ /* 0x000fc4000001ff00 */
        /* <DEDUP_REMOVED lines=57> */
[----:B---3--:R-:W-:-:S13]  /*2e010*/  ISETP.GE.AND P0, PT, R186, 0x80, PT ;  /* 0x00000080ba00780c */ /* 0x008fda0003f06270 */
[----:B-1----:R-:W-:Y:S05]  /*2e020*/  @!P0 BRA `(.L_x_0) ;  /* 0x000000e800d88947 */ /* 0x002fea0003800000 */
[----:B------:R-:W2:Y:S04]  /*2e030*/  LDL.LU.64 R216, [R1+0x158] ;  /* 0x0001580001d87983 */ /* 0x000ea80000300a00 */
[----:B------:R-:W3:Y:S04]  /*2e040*/  LDL.LU.64 R240, [R1+0x160] ;  /* 0x0001600001f07983 */ /* 0x000ee80000300a00 */
[----:B------:R-:W4:Y:S04]  /*2e050*/  LDL.LU.64 R242, [R1+0x170] ;  /* 0x0001700001f27983 */ /* 0x000f280000300a00 */
[----:B------:R-:W4:Y:S04]  /*2e060*/  LDL.LU.64 R214, [R1+0x178] ;  /* 0x0001780001d67983 */ /* 0x000f280000300a00 */
[----:B------:R-:W4:Y:S04]  /*2e070*/  LDL.LU.64 R244, [R1+0x118] ;  /* 0x0001180001f47983 */ /* 0x000f280000300a00 */
[----:B------:R-:W4:Y:S04]  /*2e080*/  LDL.LU.64 R226, [R1+0x128] ;  /* 0x0001280001e27983 */ /* 0x000f280000300a00 */
[----:B------:R-:W4:Y:S01]  /*2e090*/  LDL.LU.64 R224, [R1+0x130] ;  /* 0x0001300001e07983 */ /* 0x000f220000300a00 */
[----:B-----5:R-:W-:-:S03]  /*2e0a0*/  IMAD.MOV.U32 R4, RZ, RZ, R10 ;  /* 0x000000ffff047224 */ /* 0x020fc600078e000a */
[----:B------:R-:W4:Y:S01]  /*2e0b0*/  LDL.LU.64 R222, [R1+0xd8] ;  /* 0x0000d80001de7983 */ /* 0x000f220000300a00 */
[----:B------:R-:W-:-:S03]  /*2e0c0*/  IMAD.MOV.U32 R5, RZ, RZ, R11 ;  /* 0x000000ffff057224 */ /* 0x000fc600078e000b */
[----:B------:R-:W4:Y:S01]  /*2e0d0*/  LDL.LU.64 R228, [R1+0xe0] ;  /* 0x0000e00001e47983 */ /* 0x000f220000300a00 */
[----:B------:R-:W-:Y:S01]  /*2e0e0*/  MOV R6, R208 ;  /* 0x000000d000067202 */ /* 0x000fe20000000f00 */
[----:B------:R-:W-:Y:S02]  /*2e0f0*/  IMAD.MOV.U32 R7, RZ, RZ, R209 ;  /* 0x000000ffff077224 */ /* 0x000fe400078e00d1 */
[----:B------:R-:W4:Y:S01]  /*2e100*/  LDL.LU.64 R230, [R1+0xf0] ;  /* 0x0000f00001e67983 */ /* 0x000f220000300a00 */
[----:B------:R-:W-:-:S03]  /*2e110*/  IMAD.MOV.U32 R8, RZ, RZ, R210 ;  /* 0x000000ffff087224 */ /* 0x000fc600078e00d2 */
[----:B------:R-:W4:Y:S01]  /*2e120*/  LDL.LU.64 R232, [R1+0xf8] ;  /* 0x0000f80001e87983 */ /* 0x000f220000300a00 */
[----:B------:R-:W-:Y:S01]  /*2e130*/  IMAD.MOV.U32 R9, RZ, RZ, R211 ;  /* 0x000000ffff097224 */ /* 0x000fe200078e00d3 */
[----:B------:R-:W-:Y:S02]  /*2e140*/  MOV R10, R212 ;  /* 0x000000d4000a7202 */ /* 0x000fe40000000f00 */
[----:B------:R-:W4:Y:S01]  /*2e150*/  LDL.LU.64 R234, [R1+0x88] ;  /* 0x0000880001ea7983 */ /* 0x000f220000300a00 */
[----:B------:R-:W-:Y:S01]  /*2e160*/  IMAD.MOV.U32 R11, RZ, RZ, R213 ;  /* 0x000000ffff0b7224 */ /* 0x000fe200078e00d5 */
[----:B------:R-:W-:Y:S01]  /*2e170*/  MOV R187, R156 ;  /* 0x0000009c00bb7202 */ /* 0x000fe20000000f00 */
[----:B------:R-:W-:Y:S01]  /*2e180*/  IMAD.MOV.U32 R188, RZ, RZ, R154 ;  /* 0x000000ffffbc7224 */ /* 0x000fe200078e009a */
[----:B------:R1:W-:Y:S01]  /*2e190*/  STL [R1+0xa7c], R183 ;  /* 0x000a7cb701007387 */ /* 0x0003e20000100800 */
[----:B------:R-:W-:Y:S01]  /*2e1a0*/  IMAD.MOV.U32 R193, RZ, RZ, R194 ;  /* 0x000000ffffc17224 */ /* 0x000fe200078e00c2 */
[----:B------:R-:W-:Y:S01]  /*2e1b0*/  MOV R194, R197 ;  /* 0x000000c500c27202 */ /* 0x000fe20000000f00 */
[----:B------:R-:W-:Y:S01]  /*2e1c0*/  IMAD.MOV.U32 R192, RZ, RZ, R195 ;  /* 0x000000ffffc07224 */ /* 0x000fe200078e00c3 */
[----:B------:R1:W-:Y:S01]  /*2e1d0*/  STL [R1+0xa78], R185 ;  /* 0x000a78b901007387 */ /* 0x0003e20000100800 */
[----:B------:R-:W-:-:S02]  /*2e1e0*/  IMAD.MOV.U32 R195, RZ, RZ, R196 ;  /* 0x000000ffffc37224 */ /* 0x000fc400078e00c4 */
[----:B------:R-:W-:Y:S01]  /*2e1f0*/  IMAD.MOV.U32 R197, RZ, RZ, R198 ;  /* 0x000000ffffc57224 */ /* 0x000fe200078e00c6 */
[----:B------:R-:W-:Y:S01]  /*2e200*/  STL.64 [R1+0xa70], R2 ;  /* 0x000a700201007387 */ /* 0x000fe20000100a00 */
[----:B------:R-:W-:Y:S01]  /*2e210*/  IMAD.MOV.U32 R196, RZ, RZ, R199 ;  /* 0x000000ffffc47224 */ /* 0x000fe200078e00c7 */
[----:B------:R-:W-:Y:S01]  /*2e220*/  MOV R198, R201 ;  /* 0x000000c900c67202 */ /* 0x000fe20000000f00 */
[----:B------:R-:W-:Y:S01]  /*2e230*/  IMAD.MOV.U32 R199, RZ, RZ, R200 ;  /* 0x000000ffffc77224 */ /* 0x000fe200078e00c8 */
[----:B------:R-:W-:Y:S01]  /*2e240*/  STL.64 [R1+0xa80], R4 ;  /* 0x000a800401007387 */ /* 0x000fe20000100a00 */
[----:B------:R-:W-:Y:S01]  /*2e250*/  IMAD.MOV.U32 R201, RZ, RZ, R202 ;  /* 0x000000ffffc97224 */ /* 0x000fe200078e00ca */
[----:B------:R-:W-:Y:S01]  /*2e260*/  MOV R202, R205 ;  /* 0x000000cd00ca7202 */ /* 0x000fe20000000f00 */
[----:B------:R-:W-:Y:S01]  /*2e270*/  IMAD.MOV.U32 R200, RZ, RZ, R203 ;  /* 0x000000ffffc87224 */ /* 0x000fe200078e00cb */
[----:B------:R-:W-:Y:S01]  /*2e280*/  STL.64 [R1+0xa88], R6 ;  /* 0x000a880601007387 */ /* 0x000fe20000100a00 */
        /* <DEDUP_REMOVED lines=11> */
[----:B------:R-:W-:Y:S01]  /*2e340*/  SHF.R.S32.HI R44, RZ, 0x1f, R186 ;  /* 0x0000001fff2c7819 */ /* 0x000fe200000114ba */
[----:B------:R-:W-:-:S02]  /*2e350*/  IMAD.MOV.U32 R154, RZ, RZ, R155 ;  /* 0x000000ffff9a7224 */ /* 0x000fc400078e009b */
[----:B------:R-:W-:Y:S01]  /*2e360*/  STL.64 [R1+0xaa8], R14 ;  /* 0x000aa80e01007387 */ /* 0x000fe20000100a00 */
[----:B--2---:R-:W-:-:S03]  /*2e370*/  IMAD.MOV.U32 R207, RZ, RZ, R216 ;  /* 0x000000ffffcf7224 */ /* 0x004fc600078e00d8 */
[----:B------:R-:W-:Y:S01]  /*2e380*/  STL.64 [R1+0xab0], R16 ;  /* 0x000ab01001007387 */ /* 0x000fe20000100a00 */
[----:B------:R-:W-:Y:S01]  /*2e390*/  MOV R206, R217 ;  /* 0x000000d900ce7202 */ /* 0x000fe20000000f00 */
[----:B---3--:R-:W-:Y:S02]  /*2e3a0*/  IMAD.MOV.U32 R209, RZ, RZ, R240 ;  /* 0x000000ffffd17224 */ /* 0x008fe400078e00f0 */
[----:B------:R2:W-:Y:S01]  /*2e3b0*/  STL.64 [R1+0xab8], R18 ;  /* 0x000ab81201007387 */ /* 0x0005e20000100a00 */
[----:B------:R-:W-:Y:S02]  /*2e3c0*/  IMAD.MOV.U32 R208, RZ, RZ, R241 ;  /* 0x000000ffffd07224 */ /* 0x000fe400078e00f1 */
[----:B----4-:R-:W-:Y:S01]  /*2e3d0*/  IMAD.MOV.U32 R211, RZ, RZ, R242 ;  /* 0x000000ffffd37224 */ /* 0x010fe200078e00f2 */
[----:B------:R3:W-:Y:S01]  /*2e3e0*/  STL.64 [R1+0xac0], R20 ;  /* 0x000ac01401007387 */ /* 0x0007e20000100a00 */
[----:B------:R-:W-:Y:S01]  /*2e3f0*/  MOV R210, R243 ;  /* 0x000000f300d27202 */ /* 0x000fe20000000f00 */
[----:B------:R-:W-:-:S02]  /*2e400*/  IMAD.MOV.U32 R212, RZ, RZ, R215 ;  /* 0x000000ffffd47224 */ /* 0x000fc400078e00d7 */
[----:B------:R-:W-:Y:S01]  /*2e410*/  STL.64 [R1+0xac8], R22 ;  /* 0x000ac81601007387 */ /* 0x000fe20000100a00 */
[----:B------:R-:W-:-:S03]  /*2e420*/  IMAD.MOV.U32 R219, RZ, RZ, R226 ;  /* 0x000000ffffdb7224 */ /* 0x000fc600078e00e2 */
[----:B------:R-:W-:Y:S01]  /*2e430*/  STL [R1+0xad0], R188 ;  /* 0x000ad0bc01007387 */ /* 0x000fe20000100800 */
[----:B------:R-:W-:Y:S01]  /*2e440*/  IMAD.MOV.U32 R217, RZ, RZ, R244 ;  /* 0x000000ffffd97224 */ /* 0x000fe200078e00f4 */
[----:B------:R-:W-:Y:S01]  /*2e450*/  MOV R218, R227 ;  /* 0x000000e300da7202 */ /* 0x000fe20000000f00 */
[----:B------:R-:W-:Y:S01]  /*2e460*/  IMAD.MOV.U32 R247, RZ, RZ, R249 ;  /* 0x000000fffff77224 */ /* 0x000fe200078e00f9 */
[----:B------:R-:W-:Y:S01]  /*2e470*/  STL.64 [R1+0xad8], R152 ;  /* 0x000ad89801007387 */ /* 0x000fe20000100a00 */
[----:B------:R-:W-:Y:S02]  /*2e480*/  IMAD.MOV.U32 R216, RZ, RZ, R245 ;  /* 0x000000ffffd87224 */ /* 0x000fe400078e00f5 */
[----:B------:R-:W-:Y:S01]  /*2e490*/  IMAD.MOV.U32 R159, RZ, RZ, R180 ;  /* 0x000000ffff9f7224 */ /* 0x000fe200078e00b4 */
[----:B------:R-:W4:Y:S01]  /*2e4a0*/  LDL.LU.64 R236, [R1+0x90] ;  /* 0x0000900001ec7983 */ /* 0x000f220000300a00 */
[----:B------:R-:W-:Y:S02]  /*2e4b0*/  IMAD.MOV.U32 R215, RZ, RZ, R220 ;  /* 0x000000ffffd77224 */ /* 0x000fe400078e00dc */
[----:B------:R-:W-:Y:S01]  /*2e4c0*/  IMAD.MOV.U32 R226, RZ, RZ, R228 ;  /* 0x000000ffffe27224 */ /* 0x000fe200078e00e4 */
[----:B------:R-:W3:Y:S01]  /*2e4d0*/  LDL.LU.64 R240, [R1+0xa0] ;  /* 0x0000a00001f07983 */ /* 0x000ee20000300a00 */
[----:B------:R-:W-:Y:S01]  /*2e4e0*/  IMAD.MOV.U32 R157, RZ, RZ, R162 ;  /* 0x000000ffff9d7224 */ /* 0x000fe200078e00a2 */
[----:B------:R-:W-:-:S02]  /*2e4f0*/  MOV R227, R231 ;  /* 0x000000e700e37202 */ /* 0x000fc40000000f00 */
[----:B------:R-:W3:Y:S01]  /*2e500*/  LDL.LU.64 R242, [R1+0xb0] ;  /* 0x0000b00001f27983 */ /* 0x000ee20000300a00 */
[----:B------:R-:W-:Y:S01]  /*2e510*/  IMAD.MOV.U32 R220, RZ, RZ, R225 ;  /* 0x000000ffffdc7224 */ /* 0x000fe200078e00e1 */
[----:B------:R-:W-:Y:S01]  /*2e520*/  MOV R249, R251 ;  /* 0x000000fb00f97202 */ /* 0x000fe20000000f00 */
[----:B------:R-:W-:Y:S01]  /*2e530*/  IMAD.MOV.U32 R180, RZ, RZ, R175 ;  /* 0x000000ffffb47224 */ /* 0x000fe200078e00af */
[----:B------:R-:W3:Y:S01]  /*2e540*/  LDL.LU.64 R244, [R1+0x28] ;  /* 0x0000280001f47983 */ /* 0x000ee20000300a00 */
[----:B------:R-:W-:Y:S01]  /*2e550*/  IMAD.MOV.U32 R225, RZ, RZ, R229 ;  /* 0x000000ffffe17224 */ /* 0x000fe200078e00e5 */
[----:B------:R-:W-:Y:S01]  /*2e560*/  MOV R162, R164 ;  /* 0x000000a400a27202 */ /* 0x000fe20000000f00 */
[----:B------:R-:W-:Y:S01]  /*2e570*/  IMAD.MOV.U32 R165, RZ, RZ, R168 ;  /* 0x000000ffffa57224 */ /* 0x000fe200078e00a8 */
[----:B-1----:R-:W3:Y:S01]  /*2e580*/  LDL.LU.64 R182, [R1+0x40] ;  /* 0x0000400001b67983 */ /* 0x002ee20000300a00 */
[----:B------:R-:W-:Y:S02]  /*2e590*/  IMAD.MOV.U32 R229, RZ, RZ, R233 ;  /* 0x000000ffffe57224 */ /* 0x000fe400078e00e9 */
[----:B------:R-:W-:Y:S01]  /*2e5a0*/  IMAD.MOV.U32 R228, RZ, RZ, R230 ;  /* 0x000000ffffe47224 */ /* 0x000fe200078e00e6 */
[----:B------:R-:W3:Y:S01]  /*2e5b0*/  LDL.LU.64 R184, [R1+0x48] ;  /* 0x0000480001b87983 */ /* 0x000ee20000300a00 */
[----:B------:R-:W-:Y:S01]  /*2e5c0*/  MOV R231, R235 ;  /* 0x000000eb00e77202 */ /* 0x000fe20000000f00 */
[----:B------:R-:W-:Y:S01]  /*2e5d0*/  IMAD.MOV.U32 R168, RZ, RZ, R169 ;  /* 0x000000ffffa87224 */ /* 0x000fe200078e00a9 */
[----:B------:R-:W-:Y:S01]  /*2e5e0*/  MOV R164, R170 ;  /* 0x000000aa00a47202 */ /* 0x000fe20000000f00 */
[----:B--2---:R-:W2:Y:S01]  /*2e5f0*/  LDL.LU.64 R18, [R1+0x8] ;  /* 0x0000080001127983 */ /* 0x004ea20000300a00 */
[----:B------:R-:W-:Y:S01]  /*2e600*/  IMAD.MOV.U32 R230, RZ, RZ, R232 ;  /* 0x000000ffffe67224 */ /* 0x000fe200078e00e8 */
[----:B------:R-:W-:Y:S01]  /*2e610*/  MOV R175, R173 ;  /* 0x000000ad00af7202 */ /* 0x000fe20000000f00 */
[----:B------:R-:W-:Y:S01]  /*2e620*/  IMAD.MOV.U32 R170, RZ, RZ, R171 ;  /* 0x000000ffffaa7224 */ /* 0x000fe200078e00ab */
[----:B------:R-:W2:Y:S01]  /*2e630*/  LDL.LU.64 R8, [R1+0x10] ;  /* 0x0000100001087983 */ /* 0x000ea20000300a00 */
[----:B------:R-:W-:-:S02]  /*2e640*/  IMAD.MOV.U32 R232, RZ, RZ, R234 ;  /* 0x000000ffffe87224 */ /* 0x000fc400078e00ea */
[----:B------:R-:W-:Y:S01]  /*2e650*/  IMAD.MOV.U32 R173, RZ, RZ, R176 ;  /* 0x000000ffffad7224 */ /* 0x000fe200078e00b0 */
[----:B------:R-:W2:Y:S01]  /*2e660*/  LDL.LU.64 R6, [R1+0x20] ;  /* 0x0000200001067983 */ /* 0x000ea20000300a00 */
[----:B------:R-:W-:Y:S01]  /*2e670*/  IMAD.MOV.U32 R171, RZ, RZ, R190 ;  /* 0x000000ffffab7224 */ /* 0x000fe200078e00be */
[----:B------:R-:W-:Y:S01]  /*2e680*/  MOV R176, R191 ;  /* 0x000000bf00b07202 */ /* 0x000fe20000000f00 */
[----:B------:R-:W-:Y:S01]  /*2e690*/  IMAD.MOV.U32 R169, RZ, RZ, R174 ;  /* 0x000000ffffa97224 */ /* 0x000fe200078e00ae */
[----:B------:R-:W2:Y:S01]  /*2e6a0*/  LDL.LU.64 R16, [R1+0x30] ;  /* 0x0000300001107983 */ /* 0x000ea20000300a00 */
[----:B------:R-:W-:Y:S01]  /*2e6b0*/  IMAD.MOV.U32 R174, RZ, RZ, R177 ;  /* 0x000000ffffae7224 */ /* 0x000fe200078e00b1 */
[----:B------:R-:W-:Y:S01]  /*2e6c0*/  LEA.HI R44, R44, R186, RZ, 0x7 ;  /* 0x000000ba2c2c7211 */ /* 0x000fe200078f38ff */
[----:B------:R-:W-:Y:S01]  /*2e6d0*/  IMAD.MOV.U32 R155, RZ, RZ, R160 ;  /* 0x000000ffff9b7224 */ /* 0x000fe200078e00a0 */
[----:B------:R-:W2:Y:S01]  /*2e6e0*/  LDL.LU.64 R14, [R1+0x50] ;  /* 0x00005000010e7983 */ /* 0x000ea20000300a00 */
[----:B------:R-:W-:-:S03]  /*2e6f0*/  IMAD.MOV.U32 R160, RZ, RZ, R181 ;  /* 0x000000ffffa07224 */ /* 0x000fc600078e00b5 */
[----:B------:R-:W2:Y:S04]  /*2e700*/  LDL.LU.64 R4, [R1+0x60] ;  /* 0x0000600001047983 */ /* 0x000ea80000300a00 */
[----:B------:R-:W2:Y:S01]  /*2e710*/  LDL.LU.64 R2, [R1+0x70] ;  /* 0x0000700001027983 */ /* 0x000ea20000300a00 */
[----:B----4-:R-:W-:Y:S02]  /*2e720*/  IMAD.MOV.U32 R233, RZ, RZ, R237 ;  /* 0x000000ffffe97224 */ /* 0x010fe400078e00ed */
[----:B---3--:R-:W-:Y:S02]  /*2e730*/  IMAD.MOV.U32 R238, RZ, RZ, R242 ;  /* 0x000000ffffee7224 */ /* 0x008fe400078e00f2 */
[----:B------:R-:W-:Y:S02]  /*2e740*/  IMAD.MOV.U32 R237, RZ, RZ, R243 ;  /* 0x000000ffffed7224 */ /* 0x000fe400078e00f3 */
[----:B------:R-:W-:-:S02]  /*2e750*/  IMAD.MOV.U32 R242, RZ, RZ, R244 ;  /* 0x000000fffff27224 */ /* 0x000fc400078e00f4 */
[----:B------:R-:W-:Y:S01]  /*2e760*/  IMAD.MOV.U32 R244, RZ, RZ, R182 ;  /* 0x000000fffff47224 */ /* 0x000fe200078e00b6 */
[----:B------:R-:W-:Y:S02]  /*2e770*/  MOV R243, R183 ;  /* 0x000000b700f37202 */ /* 0x000fe40000000f00 */
[----:B------:R-:W3:Y:S01]  /*2e780*/  LDL.LU.64 R182, [R1+0x78] ;  /* 0x0000780001b67983 */ /* 0x000ee20000300a00 */
[----:B------:R-:W-:Y:S01]  /*2e790*/  IMAD.MOV.U32 R234, RZ, RZ, R236 ;  /* 0x000000ffffea7224 */ /* 0x000fe200078e00ec */
[----:B------:R-:W-:Y:S01]  /*2e7a0*/  MOV R235, R241 ;  /* 0x000000f100eb7202 */ /* 0x000fe20000000f00 */
[----:B------:R-:W-:Y:S02]  /*2e7b0*/  IMAD.MOV.U32 R236, RZ, RZ, R240 ;  /* 0x000000ffffec7224 */ /* 0x000fe400078e00f0 */
[----:B------:R-:W-:Y:S02]  /*2e7c0*/  IMAD.MOV.U32 R240, RZ, RZ, R246 ;  /* 0x000000fffff07224 */ /* 0x000fe400078e00f6 */
[----:B------:R-:W-:-:S02]  /*2e7d0*/  IMAD.MOV.U32 R241, RZ, RZ, R245 ;  /* 0x000000fffff17224 */ /* 0x000fc400078e00f5 */
[----:B------:R-:W-:Y:S02]  /*2e7e0*/  IMAD.MOV.U32 R246, RZ, RZ, R184 ;  /* 0x000000fffff67224 */ /* 0x000fe400078e00b8 */
[----:B------:R-:W-:Y:S02]  /*2e7f0*/  IMAD.MOV.U32 R245, RZ, RZ, R185 ;  /* 0x000000fffff57224 */ /* 0x000fe400078e00b9 */
[----:B------:R-:W4:Y:S04]  /*2e800*/  LDL.LU.64 R184, [R1+0x98] ;  /* 0x0000980001b87983 */ /* 0x000f280000300a00 */
[----:B------:R-:W4:Y:S04]  /*2e810*/  LDL.LU.64 R12, [R1+0xb8] ;  /* 0x0000b800010c7983 */ /* 0x000f280000300a00 */
[----:B------:R-:W4:Y:S01]  /*2e820*/  LDL.LU.64 R10, [R1+0x348] ;  /* 0x00034800010a7983 */ /* 0x000f220000300a00 */
[----:B--2---:R-:W-:-:S02]  /*2e830*/  IMAD.MOV.U32 R252, RZ, RZ, R18 ;  /* 0x000000fffffc7224 */ /* 0x004fc400078e0012 */
[----:B------:R-:W-:Y:S02]  /*2e840*/  IMAD.MOV.U32 R251, RZ, RZ, R19 ;  /* 0x000000fffffb7224 */ /* 0x000fe400078e0013 */
[----:B------:R-:W2:Y:S01]  /*2e850*/  LDL.LU.64 R18, [R1+0x358] ;  /* 0x0003580001127983 */ /* 0x000ea20000300a00 */
[----:B------:R-:W-:-:S03]  /*2e860*/  IMAD.MOV.U32 R20, RZ, RZ, R9 ;  /* 0x000000ffff147224 */ /* 0x000fc600078e0009 */
[----:B------:R1:W-:Y:S04]  /*2e870*/  STL [R1+0x4], R8 ;  /* 0x0000040801007387 */ /* 0x0003e80000100800 */
[----:B-1----:R-:W2:Y:S04]  /*2e880*/  LDL.LU.64 R8, [R1+0x360] ;  /* 0x0003600001087983 */ /* 0x002ea80000300a00 */
[----:B------:R1:W-:Y:S04]  /*2e890*/  STL [R1], R20 ;  /* 0x0000001401007387 */ /* 0x0003e80000100800 */
[----:B------:R1:W-:Y:S02]  /*2e8a0*/  STL [R1+0xc], R6 ;  /* 0x00000c0601007387 */ /* 0x0003e40000100800 */
[----:B-1----:R-:W-:-:S02]  /*2e8b0*/  MOV R20, R7 ;  /* 0x0000000700147202 */ /* 0x002fc40000000f00 */
[----:B------:R-:W2:Y:S04]  /*2e8c0*/  LDL.LU.64 R6, [R1+0x368] ;  /* 0x0003680001067983 */ /* 0x000ea80000300a00 */
[----:B------:R1:W-:Y:S04]  /*2e8d0*/  STL [R1+0x8], R20 ;  /* 0x0000081401007387 */ /* 0x0003e80000100800 */
[----:B------:R1:W-:Y:S02]  /*2e8e0*/  STL [R1+0x14], R16 ;  /* 0x0000141001007387 */ /* 0x0003e40000100800 */
[----:B-1----:R-:W-:-:S02]  /*2e8f0*/  IMAD.MOV.U32 R20, RZ, RZ, R17 ;  /* 0x000000ffff147224 */ /* 0x002fc400078e0011 */
        /* <DEDUP_REMOVED lines=11> */
[----:B-1----:R-:W-:-:S02]  /*2e9b0*/  MOV R20, R3 ;  /* 0x0000000300147202 */ /* 0x002fc40000000f00 */
[----:B------:R-:W2:Y:S04]  /*2e9c0*/  LDL.LU.64 R2, [R1+0x328] ;  /* 0x0003280001027983 */ /* 0x000ea80000300a00 */
[----:B------:R1:W-:Y:S04]  /*2e9d0*/  STL [R1+0x28], R20 ;  /* 0x0000281401007387 */ /* 0x0003e80000100800 */
[----:B---3--:R3:W-:Y:S01]  /*2e9e0*/  STL [R1+0x34], R182 ;  /* 0x000034b601007387 */ /* 0x0087e20000100800 */
[----:B-1----:R-:W-:-:S03]  /*2e9f0*/  IMAD.MOV.U32 R20, RZ, RZ, R183 ;  /* 0x000000ffff147224 */ /* 0x002fc600078e00b7 */
[----:B---3--:R-:W3:Y:S04]  /*2ea00*/  LDL.LU.64 R182, [R1+0x2b8] ;  /* 0x0002b80001b67983 */ /* 0x008ee80000300a00 */
[----:B------:R1:W-:Y:S04]  /*2ea10*/  STL [R1+0x30], R20 ;  /* 0x0000301401007387 */ /* 0x0003e80000100800 */
[----:B----4-:R4:W-:Y:S01]  /*2ea20*/  STL [R1+0x3c], R184 ;  /* 0x00003cb801007387 */ /* 0x0109e20000100800 */
[----:B-1----:R-:W-:-:S03]  /*2ea30*/  IMAD.MOV.U32 R20, RZ, RZ, R185 ;  /* 0x000000ffff147224 */ /* 0x002fc600078e00b9 */
[----:B----4-:R-:W4:Y:S04]  /*2ea40*/  LDL.LU.64 R184, [R1+0x2c8] ;  /* 0x0002c80001b87983 */ /* 0x010f280000300a00 */
[----:B------:R1:W-:Y:S04]  /*2ea50*/  STL [R1+0x38], R20 ;  /* 0x0000381401007387 */ /* 0x0003e80000100800 */
[----:B------:R1:W-:Y:S02]  /*2ea60*/  STL [R1+0x44], R12 ;  /* 0x0000440c01007387 */ /* 0x0003e40000100800 */
[----:B-1----:R-:W-:-:S02]  /*2ea70*/  IMAD.MOV.U32 R20, RZ, RZ, R13 ;  /* 0x000000ffff147224 */ /* 0x002fc400078e000d */
[----:B------:R-:W4:Y:S04]  /*2ea80*/  LDL.LU.64 R12, [R1+0x2d0] ;  /* 0x0002d000010c7983 */ /* 0x000f280000300a00 */
[----:B------:R1:W-:Y:S04]  /*2ea90*/  STL [R1+0x40], R20 ;  /* 0x0000401401007387 */ /* 0x0003e80000100800 */
[----:B------:R1:W-:Y:S02]  /*2eaa0*/  STL [R1+0x4c], R10 ;  /* 0x00004c0a01007387 */ /* 0x0003e40000100800 */
[----:B-1----:R-:W-:-:S02]  /*2eab0*/  MOV R20, R11 ;  /* 0x0000000b00147202 */ /* 0x002fc40000000f00 */
[----:B------:R-:W4:Y:S04]  /*2eac0*/  LDL.LU.64 R10, [R1+0x2d8] ;  /* 0x0002d800010a7983 */ /* 0x000f280000300a00 */
[----:B------:R1:W-:Y:S04]  /*2ead0*/  STL [R1+0x48], R20 ;  /* 0x0000481401007387 */ /* 0x0003e80000100800 */
[----:B--2---:R2:W-:Y:S01]  /*2eae0*/  STL [R1+0x54], R18 ;  /* 0x0000541201007387 */ /* 0x0045e20000100800 */
[----:B-1----:R-:W-:-:S03]  /*2eaf0*/  IMAD.MOV.U32 R20, RZ, RZ, R19 ;  /* 0x000000ffff147224 */ /* 0x002fc600078e0013 */
[----:B--2---:R-:W2:Y:S04]  /*2eb00*/  LDL.LU.64 R18, [R1+0x258] ;  /* 0x0002580001127983 */ /* 0x004ea80000300a00 */
        /* <DEDUP_REMOVED lines=25> */
[----:B---3--:R3:W-:Y:S01]  /*2eca0*/  STL [R1+0x8c], R182 ;  /* 0x00008cb601007387 */ /* 0x0087e20000100800 */
[----:B-1----:R-:W-:-:S03]  /*2ecb0*/  MOV R20, R183 ;  /* 0x000000b700147202 */ /* 0x002fc60000000f00 */
        /* <DEDUP_REMOVED lines=11> */
[----:B-1----:R-:W-:-:S02]  /*2ed70*/  IMAD.MOV.U32 R20, RZ, RZ, R11 ;  /* 0x000000ffff147224 */ /* 0x002fc400078e000b */
[----:B------:R-:W4:Y:S04]  /*2ed80*/  LDL.LU.64 R10, [R1+0x1f8] ;  /* 0x0001f800010a7983 */ /* 0x000f280000300a00 */
[----:B------:R1:W-:Y:S04]  /*2ed90*/  STL [R1+0xa0], R20 ;  /* 0x0000a01401007387 */ /* 0x0003e80000100800 */
[----:B--2---:R2:W-:Y:S01]  /*2eda0*/  STL [R1+0xac], R18 ;  /* 0x0000ac1201007387 */ /* 0x0045e20000100800 */
[----:B-1----:R-:W-:-:S03]  /*2edb0*/  MOV R20, R19 ;  /* 0x0000001300147202 */ /* 0x002fc60000000f00 */
        /* <DEDUP_REMOVED lines=27> */
[----:B-1----:R-:W-:-:S03]  /*2ef70*/  IMAD.MOV.U32 R20, RZ, RZ, R183 ;  /* 0x000000ffff147224 */ /* 0x002fc600078e00b7 */
[----:B---3--:R-:W3:Y:S04]  /*2ef80*/  LDL.LU.64 R182, [R1+0x298] ;  /* 0x0002980001b67983 */ /* 0x008ee80000300a00 */
[----:B------:R1:W-:Y:S04]  /*2ef90*/  STL [R1+0xe0], R20 ;  /* 0x0000e01401007387 */ /* 0x0003e80000100800 */
[----:B----4-:R4:W-:Y:S01]  /*2efa0*/  STL [R1+0xec], R184 ;  /* 0x0000ecb801007387 */ /* 0x0109e20000100800 */
[----:B-1----:R-:W-:-:S03]  /*2efb0*/  MOV R20, R185 ;  /* 0x000000b900147202 */ /* 0x002fc60000000f00 */
        /* <DEDUP_REMOVED lines=11> */
[----:B-1----:R-:W-:-:S03]  /*2f070*/  IMAD.MOV.U32 R20, RZ, RZ, R19 ;  /* 0x000000ffff147224 */ /* 0x002fc600078e0013 */
[----:B--2---:R-:W2:Y:S04]  /*2f080*/  LDL.LU.64 R18, [R1+0x688] ;  /* 0x0006880001127983 */ /* 0x004ea80000300a00 */
        /* <DEDUP_REMOVED lines=34> */
[----:B-1----:R-:W-:-:S02]  /*2f2b0*/  MOV R20, R13 ;  /* 0x0000000d00147202 */ /* 0x002fc40000000f00 */
        /* <DEDUP_REMOVED lines=374> */
[----:B------:R1:W-:Y:S04]  /*30a20*/  STL [R1+0x43c], R14 ;  /* 0x00043c0e01007387 */ /* 0x0003e80000100800 */
[----:B-1----:R-:W2:Y:S01]  /*30a30*/  LDL.LU.64 R20, [R1+0x780] ;  /* 0x0007800001147983 */ /* 0x002ea20000300a00 */
[----:B------:R-:W-:-:S05]  /*30a40*/  IMAD.MOV.U32 R14, RZ, RZ, R15 ;  /* 0x000000ffff0e7224 */ /* 0x000fca00078e000f */
[----:B------:R1:W-:Y:S04]  /*30a50*/  STL [R1+0x438], R14 ;  /* 0x0004380e01007387 */ /* 0x0003e80000100800 */
[----:B------:R1:W-:Y:S02]  /*30a60*/  STL [R1+0x444], R4 ;  /* 0x0004440401007387 */ /* 0x0003e40000100800 */
[----:B-1----:R-:W-:Y:S02]  /*30a70*/  IMAD.MOV.U32 R14, RZ, RZ, R5 ;  /* 0x000000ffff0e7224 */ /* 0x002fe400078e0005 */
        /* <DEDUP_REMOVED lines=14> */
[----:B------:R1:W-:Y:S04]  /*30b60*/  STL [R1+0x464], R12 ;  /* 0x0004640c01007387 */ /* 0x0003e80000100800 */
[----:B-1----:R-:W4:Y:S01]  /*30b70*/  LDL.LU.64 R14, [R1+0x5c8] ;  /* 0x0005c800010e7983 */ /* 0x002f220000300a00 */
[----:B------:R-:W-:-:S05]  /*30b80*/  IMAD.MOV.U32 R12, RZ, RZ, R13 ;  /* 0x000000ffff0c7224 */ /* 0x000fca00078e000d */
[----:B------:R1:W-:Y:S04]  /*30b90*/  STL [R1+0x460], R12 ;  /* 0x0004600c01007387 */ /* 0x0003e80000100800 */
[----:B------:R1:W-:Y:S04]  /*30ba0*/  STL [R1+0x46c], R10 ;  /* 0x00046c0a01007387 */ /* 0x0003e80000100800 */
[----:B-1----:R-:W4:Y:S01]  /*30bb0*/  LDL.LU.64 R12, [R1+0x5a8] ;  /* 0x0005a800010c7983 */ /* 0x002f220000300a00 */
[----:B------:R-:W-:-:S05]  /*30bc0*/  MOV R10, R11 ;  /* 0x0000000b000a7202 */ /* 0x000fca0000000f00 */
[----:B------:R1:W-:Y:S04]  /*30bd0*/  STL [R1+0x468], R10 ;  /* 0x0004680a01007387 */ /* 0x0003e80000100800 */
[----:B--2---:R2:W-:Y:S04]  /*30be0*/  STL [R1+0x474], R18 ;  /* 0x0004741201007387 */ /* 0x0045e80000100800 */
[----:B-1----:R-:W4:Y:S01]  /*30bf0*/  LDL.LU.64 R10, [R1+0x7e8] ;  /* 0x0007e800010a7983 */ /* 0x002f220000300a00 */
[----:B--2---:R-:W-:-:S03]  /*30c00*/  IMAD.MOV.U32 R18, RZ, RZ, R19 ;  /* 0x000000ffff127224 */ /* 0x004fc600078e0013 */
[----:B------:R1:W-:Y:S04]  /*30c10*/  STL [R1+0x47c], R8 ;  /* 0x00047c0801007387 */ /* 0x0003e80000100800 */
[----:B------:R2:W-:Y:S01]  /*30c20*/  STL [R1+0x470], R18 ;  /* 0x0004701201007387 */ /* 0x0005e20000100800 */
[----:B-1----:R-:W-:-:S03]  /*30c30*/  IMAD.MOV.U32 R8, RZ, RZ, R9 ;  /* 0x000000ffff087224 */ /* 0x002fc600078e0009 */
[----:B--2---:R-:W2:Y:S04]  /*30c40*/  LDL.LU.64 R18, [R1+0x7b0] ;  /* 0x0007b00001127983 */ /* 0x004ea80000300a00 */
[----:B------:R-:W-:Y:S04]  /*30c50*/  STL [R1+0x484], R6 ;  /* 0x0004840601007387 */ /* 0x000fe80000100800 */
[----:B------:R1:W-:Y:S04]  /*30c60*/  STL [R1+0x478], R8 ;  /* 0x0004780801007387 */ /* 0x0003e80000100800 */
[----:B-1----:R-:W2:Y:S01]  /*30c70*/  LDL.LU.64 R8, [R1+0x778] ;  /* 0x0007780001087983 */ /* 0x002ea20000300a00 */
[----:B------:R-:W-:-:S03]  /*30c80*/  IMAD.MOV.U32 R6, RZ, RZ, R7 ;  /* 0x000000ffff067224 */ /* 0x000fc600078e0007 */
[----:B------:R1:W-:Y:S04]  /*30c90*/  STL [R1+0x48c], R16 ;  /* 0x00048c1001007387 */ /* 0x0003e80000100800 */
[----:B------:R1:W-:Y:S02]  /*30ca0*/  STL [R1+0x480], R6 ;  /* 0x0004800601007387 */ /* 0x0003e40000100800 */
[----:B-1----:R-:W-:Y:S02]  /*30cb0*/  MOV R16, R17 ;  /* 0x0000001100107202 */ /* 0x002fe40000000f00 */
[----:B------:R-:W2:Y:S04]  /*30cc0*/  LDL.LU.64 R6, [R1+0x738] ;  /* 0x0007380001067983 */ /* 0x000ea80000300a00 */
[----:B------:R-:W-:Y:S04]  /*30cd0*/  STL [R1+0x494], R20 ;  /* 0x0004941401007387 */ /* 0x000fe80000100800 */
[----:B------:R1:W-:Y:S04]  /*30ce0*/  STL [R1+0x488], R16 ;  /* 0x0004881001007387 */ /* 0x0003e80000100800 */
[----:B-1----:R-:W2:Y:S01]  /*30cf0*/  LDL.LU.64 R16, [R1+0x668] ;  /* 0x0006680001107983 */ /* 0x002ea20000300a00 */
[----:B------:R-:W-:-:S03]  /*30d00*/  IMAD.MOV.U32 R20, RZ, RZ, R21 ;  /* 0x000000ffff147224 */ /* 0x000fc600078e0015 */
[----:B------:R-:W-:Y:S04]  /*30d10*/  STL [R1+0x49c], R4 ;  /* 0x00049c0401007387 */ /* 0x000fe80000100800 */
[----:B------:R1:W-:Y:S02]  /*30d20*/  STL [R1+0x490], R20 ;  /* 0x0004901401007387 */ /* 0x0003e40000100800 */
[----:B-1----:R-:W-:Y:S02]  /*30d30*/  IMAD.MOV.U32 R20, RZ, RZ, R5 ;  /* 0x000000ffff147224 */ /* 0x002fe400078e0005 */
        /* <DEDUP_REMOVED lines=17> */
[----:B------:R-:W-:Y:S04]  /*30e50*/  STL [R1+0x4b8], R20 ;  /* 0x0004b81401007387 */ /* 0x000fe80000100800 */
[----:B------:R1:W-:Y:S02]  /*30e60*/  STL [R1+0x4c4], R12 ;  /* 0x0004c40c01007387 */ /* 0x0003e40000100800 */
[----:B-1----:R-:W-:-:S02]  /*30e70*/  IMAD.MOV.U32 R12, RZ, RZ, R13 ;  /* 0x000000ffff0c7224 */ /* 0x002fc400078e000d */
[----:B------:R1:W-:Y:S04]  /*30e80*/  STL [R1+0x4cc], R10 ;  /* 0x0004cc0a01007387 */ /* 0x0003e80000100800 */
[----:B------:R1:W-:Y:S02]  /*30e90*/  STL [R1+0x4c0], R12 ;  /* 0x0004c00c01007387 */ /* 0x0003e40000100800 */
[----:B-1----:R-:W-:Y:S02]  /*30ea0*/  MOV R10, R11 ;  /* 0x0000000b000a7202 */ /* 0x002fe40000000f00 */
[----:B------:R-:W4:Y:S04]  /*30eb0*/  LDL.LU.64 R12, [R1+0x7a8] ;  /* 0x0007a800010c7983 */ /* 0x000f280000300a00 */
[----:B--2---:R1:W-:Y:S04]  /*30ec0*/  STL [R1+0x4d4], R18 ;  /* 0x0004d41201007387 */ /* 0x0043e80000100800 */
[----:B------:R2:W-:Y:S01]  /*30ed0*/  STL [R1+0x4c8], R10 ;  /* 0x0004c80a01007387 */ /* 0x0005e20000100800 */
[----:B-1----:R-:W-:-:S03]  /*30ee0*/  IMAD.MOV.U32 R18, RZ, RZ, R19 ;  /* 0x000000ffff127224 */ /* 0x002fc600078e0013 */
[----:B--2---:R-:W2:Y:S04]  /*30ef0*/  LDL.LU.64 R10, [R1+0x770] ;  /* 0x00077000010a7983 */ /* 0x004ea80000300a00 */
[----:B------:R1:W-:Y:S04]  /*30f00*/  STL [R1+0x4dc], R8 ;  /* 0x0004dc0801007387 */ /* 0x0003e80000100800 */
[----:B------:R-:W-:Y:S04]  /*30f10*/  STL [R1+0x4d0], R18 ;  /* 0x0004d01201007387 */ /* 0x000fe80000100800 */
[----:B------:R-:W2:Y:S01]  /*30f20*/  LDL.LU.64 R22, [R1+0x6d0] ;  /* 0x0006d00001167983 */ /* 0x000ea20000300a00 */
[----:B-1----:R-:W-:-:S03]  /*30f30*/  IMAD.MOV.U32 R8, RZ, RZ, R9 ;  /* 0x000000ffff087224 */ /* 0x002fc600078e0009 */
[----:B------:R1:W-:Y:S04]  /*30f40*/  STL [R1+0x4e4], R6 ;  /* 0x0004e40601007387 */ /* 0x0003e80000100800 */
[----:B------:R1:W-:Y:S02]  /*30f50*/  STL [R1+0x4d8], R8 ;  /* 0x0004d80801007387 */ /* 0x0003e40000100800 */
[----:B-1----:R-:W-:Y:S02]  /*30f60*/  IMAD.MOV.U32 R6, RZ, RZ, R7 ;  /* 0x000000ffff067224 */ /* 0x002fe400078e0007 */
[----:B------:R-:W2:Y:S04]  /*30f70*/  LDL.LU.64 R8, [R1+0x698] ;  /* 0x0006980001087983 */ /* 0x000ea80000300a00 */
[----:B------:R-:W-:Y:S04]  /*30f80*/  STL [R1+0x4ec], R16 ;  /* 0x0004ec1001007387 */ /* 0x000fe80000100800 */
[----:B------:R1:W-:Y:S04]  /*30f90*/  STL [R1+0x4e0], R6 ;  /* 0x0004e00601007387 */ /* 0x0003e80000100800 */
[----:B-1----:R-:W2:Y:S04]  /*30fa0*/  LDL.LU.64 R6, [R1+0x650] ;  /* 0x0006500001067983 */ /* 0x002ea80000300a00 */
[----:B------:R-:W2:Y:S01]  /*30fb0*/  LDL.LU.64 R20, [R1+0x618] ;  /* 0x0006180001147983 */ /* 0x000ea20000300a00 */
[----:B------:R-:W-:-:S05]  /*30fc0*/  MOV R16, R17 ;  /* 0x0000001100107202 */ /* 0x000fca0000000f00 */
[----:B------:R1:W-:Y:S04]  /*30fd0*/  STL [R1+0x4e8], R16 ;  /* 0x0004e81001007387 */ /* 0x0003e80000100800 */
        /* <DEDUP_REMOVED lines=8> */
[----:B---3--:R3:W-:Y:S04]  /*31060*/  STL [R1+0x504], R182 ;  /* 0x000504b601007387 */ /* 0x0087e80000100800 */
[----:B------:R-:W2:Y:S01]  /*31070*/  LDL.LU.64 R18, [R1+0x7d8] ;  /* 0x0007d80001127983 */ /* 0x000ea20000300a00 */
[----:B-1----:R-:W-:-:S03]  /*31080*/  IMAD.MOV.U32 R16, RZ, RZ, R183 ;  /* 0x000000ffff107224 */ /* 0x002fc600078e00b7 */
[----:B----4-:R-:W-:Y:S04]  /*31090*/  STL [R1+0x50c], R184 ;  /* 0x00050cb801007387 */ /* 0x010fe80000100800 */
[----:B------:R1:W-:Y:S04]  /*310a0*/  STL [R1+0x500], R16 ;  /* 0x0005001001007387 */ /* 0x0003e80000100800 */
[----:B---3--:R-:W3:Y:S01]  /*310b0*/  LDL.LU.64 R182, [R1+0x7a0] ;  /* 0x0007a00001b67983 */ /* 0x008ee20000300a00 */
[----:B-1----:R-:W-:-:S03]  /*310c0*/  MOV R16, R185 ;  /* 0x000000b900107202 */ /* 0x002fc60000000f00 */
[----:B------:R-:W-:Y:S04]  /*310d0*/  STL [R1+0x514], R14 ;  /* 0x0005140e01007387 */ /* 0x000fe80000100800 */
[----:B------:R1:W-:Y:S04]  /*310e0*/  STL [R1+0x508], R16 ;  /* 0x0005081001007387 */ /* 0x0003e80000100800 */
[----:B------:R-:W4:Y:S04]  /*310f0*/  LDL.LU.64 R184, [R1+0x768] ;  /* 0x0007680001b87983 */ /* 0x000f280000300a00 */
[----:B-1----:R-:W4:Y:S01]  /*31100*/  LDL.LU.64 R16, [R1+0x6c8] ;  /* 0x0006c80001107983 */ /* 0x002f220000300a00 */
[----:B------:R-:W-:-:S05]  /*31110*/  IMAD.MOV.U32 R14, RZ, RZ, R15 ;  /* 0x000000ffff0e7224 */ /* 0x000fca00078e000f */
[----:B------:R1:W-:Y:S04]  /*31120*/  STL [R1+0x510], R14 ;  /* 0x0005100e01007387 */ /* 0x0003e80000100800 */
[----:B------:R1:W-:Y:S04]  /*31130*/  STL [R1+0x51c], R12 ;  /* 0x00051c0c01007387 */ /* 0x0003e80000100800 */
[----:B-1----:R-:W4:Y:S01]  /*31140*/  LDL.LU.64 R14, [R1+0x6a0] ;  /* 0x0006a000010e7983 */ /* 0x002f220000300a00 */
[----:B------:R-:W-:-:S05]  /*31150*/  IMAD.MOV.U32 R12, RZ, RZ, R13 ;  /* 0x000000ffff0c7224 */ /* 0x000fca00078e000d */
[----:B------:R1:W-:Y:S04]  /*31160*/  STL [R1+0x518], R12 ;  /* 0x0005180c01007387 */ /* 0x0003e80000100800 */
[----:B--2---:R2:W-:Y:S04]  /*31170*/  STL [R1+0x524], R10 ;  /* 0x0005240a01007387 */ /* 0x0045e80000100800 */
[----:B-1----:R-:W4:Y:S01]  /*31180*/  LDL.LU.64 R12, [R1+0x660] ;  /* 0x00066000010c7983 */ /* 0x002f220000300a00 */
[----:B--2---:R-:W-:-:S05]  /*31190*/  IMAD.MOV.U32 R10, RZ, RZ, R11 ;  /* 0x000000ffff0a7224 */ /* 0x004fca00078e000b */
[----:B------:R1:W-:Y:S04]  /*311a0*/  STL [R1+0x520], R10 ;  /* 0x0005200a01007387 */ /* 0x0003e80000100800 */
[----:B------:R2:W-:Y:S04]  /*311b0*/  STL [R1+0x52c], R22 ;  /* 0x00052c1601007387 */ /* 0x0005e80000100800 */
[----:B-1----:R-:W4:Y:S01]  /*311c0*/  LDL.LU.64 R10, [R1+0x850] ;  /* 0x00085000010a7983 */ /* 0x002f220000300a00 */
[----:B--2---:R-:W-:-:S03]  /*311d0*/  MOV R22, R23 ;  /* 0x0000001700167202 */ /* 0x004fc60000000f00 */
[----:B------:R-:W-:Y:S04]  /*311e0*/  STL [R1+0x534], R8 ;  /* 0x0005340801007387 */ /* 0x000fe80000100800 */
[----:B------:R1:W-:Y:S02]  /*311f0*/  STL [R1+0x528], R22 ;  /* 0x0005281601007387 */ /* 0x0003e40000100800 */
[----:B-1----:R-:W-:Y:S02]  /*31200*/  IMAD.MOV.U32 R22, RZ, RZ, R9 ;  /* 0x000000ffff167224 */ /* 0x002fe400078e0009 */
[----:B------:R-:W2:Y:S04]  /*31210*/  LDL.LU.64 R8, [R1+0x830] ;  /* 0x0008300001087983 */ /* 0x000ea80000300a00 */
[----:B------:R-:W-:Y:S04]  /*31220*/  STL [R1+0x530], R22 ;  /* 0x0005301601007387 */ /* 0x000fe80000100800 */
[----:B------:R1:W-:Y:S04]  /*31230*/  STL [R1+0x53c], R6 ;  /* 0x00053c0601007387 */ /* 0x0003e80000100800 */
[----:B------:R1:W-:Y:S02]  /*31240*/  STL [R1+0x544], R20 ;  /* 0x0005441401007387 */ /* 0x0003e40000100800 */
[----:B-1----:R-:W-:-:S05]  /*31250*/  IMAD.MOV.U32 R6, RZ, RZ, R7 ;  /* 0x000000ffff067224 */ /* 0x002fca00078e0007 */
[----:B------:R1:W-:Y:S01]  /*31260*/  STL [R1+0x538], R6 ;  /* 0x0005380601007387 */ /* 0x0003e20000100800 */
[----:B------:R-:W-:-:S03]  /*31270*/  IMAD.MOV.U32 R20, RZ, RZ, R21 ;  /* 0x000000ffff147224 */ /* 0x000fc600078e0015 */
[----:B-1----:R-:W2:Y:S04]  /*31280*/  LDL.LU.64 R6, [R1+0x808] ;  /* 0x0008080001067983 */ /* 0x002ea80000300a00 */
[----:B------:R-:W-:Y:S04]  /*31290*/  STL [R1+0x54c], R4 ;  /* 0x00054c0401007387 */ /* 0x000fe80000100800 */
[----:B------:R1:W-:Y:S02]  /*312a0*/  STL [R1+0x540], R20 ;  /* 0x0005401401007387 */ /* 0x0003e40000100800 */
[----:B-1----:R-:W-:-:S02]  /*312b0*/  MOV R20, R5 ;  /* 0x0000000500147202 */ /* 0x002fc40000000f00 */
[----:B------:R-:W2:Y:S04]  /*312c0*/  LDL.LU.64 R4, [R1+0x7d0] ;  /* 0x0007d00001047983 */ /* 0x000ea80000300a00 */
[----:B------:R-:W-:Y:S04]  /*312d0*/  STL [R1+0x548], R20 ;  /* 0x0005481401007387 */ /* 0x000fe80000100800 */
[----:B------:R1:W-:Y:S02]  /*312e0*/  STL [R1+0x554], R2 ;  /* 0x0005540201007387 */ /* 0x0003e40000100800 */
[----:B-1----:R-:W-:-:S02]  /*312f0*/  IMAD.MOV.U32 R2, RZ, RZ, R3 ;  /* 0x000000ffff027224 */ /* 0x002fc400078e0003 */
[----:B------:R-:W-:Y:S04]  /*31300*/  STL [R1+0x55c], R18 ;  /* 0x00055c1201007387 */ /* 0x000fe80000100800 */
[----:B------:R1:W-:Y:S04]  /*31310*/  STL [R1+0x550], R2 ;  /* 0x0005500201007387 */ /* 0x0003e80000100800 */
[----:B-1----:R-:W2:Y:S01]  /*31320*/  LDL.LU.64 R2, [R1+0x798] ;  /* 0x0007980001027983 */ /* 0x002ea20000300a00 */
[----:B------:R-:W-:-:S03]  /*31330*/  IMAD.MOV.U32 R18, RZ, RZ, R19 ;  /* 0x000000ffff127224 */ /* 0x000fc600078e0013 */
[----:B---3--:R-:W-:Y:S04]  /*31340*/  STL [R1+0x564], R182 ;  /* 0x000564b601007387 */ /* 0x008fe80000100800 */
[----:B------:R1:W-:Y:S02]  /*31350*/  STL [R1+0x558], R18 ;  /* 0x0005581201007387 */ /* 0x0003e40000100800 */
[----:B-1----:R-:W-:Y:S02]  /*31360*/  IMAD.MOV.U32 R18, RZ, RZ, R183 ;  /* 0x000000ffff127224 */ /* 0x002fe400078e00b7 */
[----:B------:R-:W3:Y:S04]  /*31370*/  LDL.LU.64 R182, [R1+0x6e8] ;  /* 0x0006e80001b67983 */ /* 0x000ee80000300a00 */
[----:B------:R1:W-:Y:S04]  /*31380*/  STL [R1+0x560], R18 ;  /* 0x0005601201007387 */ /* 0x0003e80000100800 */
[----:B----4-:R4:W-:Y:S01]  /*31390*/  STL [R1+0x56c], R184 ;  /* 0x00056cb801007387 */ /* 0x0109e20000100800 */
[----:B-1----:R-:W-:-:S03]  /*313a0*/  MOV R18, R185 ;  /* 0x000000b900127202 */ /* 0x002fc60000000f00 */
[----:B------:R1:W-:Y:S04]  /*313b0*/  STL [R1+0x574], R16 ;  /* 0x0005741001007387 */ /* 0x0003e80000100800 */
[----:B------:R-:W-:Y:S04]  /*313c0*/  STL [R1+0x568], R18 ;  /* 0x0005681201007387 */ /* 0x000fe80000100800 */
[----:B----4-:R-:W4:Y:S01]  /*313d0*/  LDL.LU.64 R184, [R1+0x6b8] ;  /* 0x0006b80001b87983 */ /* 0x010f220000300a00 */
[----:B-1----:R-:W-:-:S03]  /*313e0*/  IMAD.MOV.U32 R16, RZ, RZ, R17 ;  /* 0x000000ffff107224 */ /* 0x002fc600078e0011 */
[----:B------:R1:W-:Y:S04]  /*313f0*/  STL [R1+0x57c], R14 ;  /* 0x00057c0e01007387 */ /* 0x0003e80000100800 */
[----:B------:R-:W-:Y:S04]  /*31400*/  STL [R1+0x570], R16 ;  /* 0x0005701001007387 */ /* 0x000fe80000100800 */
[----:B------:R-:W4:Y:S01]  /*31410*/  LDL.LU.64 R190, [R1+0x6a8] ;  /* 0x0006a80001be7983 */ /* 0x000f220000300a00 */
[----:B-1----:R-:W-:-:S05]  /*31420*/  IMAD.MOV.U32 R14, RZ, RZ, R15 ;  /* 0x000000ffff0e7224 */ /* 0x002fca00078e000f */
[----:B------:R-:W-:Y:S04]  /*31430*/  STL [R1+0x578], R14 ;  /* 0x0005780e01007387 */ /* 0x000fe80000100800 */
[----:B------:R1:W-:Y:S02]  /*31440*/  STL [R1+0x584], R12 ;  /* 0x0005840c01007387 */ /* 0x0003e40000100800 */
[----:B-1----:R-:W-:Y:S02]  /*31450*/  IMAD.MOV.U32 R12, RZ, RZ, R13 ;  /* 0x000000ffff0c7224 */ /* 0x002fe400078e000d */
[----:B------:R1:W-:Y:S04]  /*31460*/  STL [R1+0x58c], R10 ;  /* 0x00058c0a01007387 */ /* 0x0003e80000100800 */
[----:B------:R-:W-:Y:S04]  /*31470*/  STL [R1+0x580], R12 ;  /* 0x0005800c01007387 */ /* 0x000fe80000100800 */
[----:B------:R-:W4:Y:S01]  /*31480*/  LDL.LU.64 R152, [R1+0x860] ;  /* 0x0008600001987983 */ /* 0x000f220000300a00 */
[----:B-1----:R-:W-:-:S03]  /*31490*/  MOV R10, R11 ;  /* 0x0000000b000a7202 */ /* 0x002fc60000000f00 */
[----:B------:R-:W4:Y:S04]  /*314a0*/  LDL.LU.64 R188, [R1+0x848] ;  /* 0x0008480001bc7983 */ /* 0x000f280000300a00 */
[----:B------:R-:W-:Y:S04]  /*314b0*/  STL [R1+0x588], R10 ;  /* 0x0005880a01007387 */ /* 0x000fe80000100800 */
[----:B--2---:R1:W-:Y:S04]  /*314c0*/  STL [R1+0x594], R8 ;  /* 0x0005940801007387 */ /* 0x0043e80000100800 */
[----:B------:R-:W2:Y:S04]  /*314d0*/  LDL.LU.64 R22, [R1+0x828] ;  /* 0x0008280001167983 */ /* 0x000ea80000300a00 */
[----:B------:R-:W2:Y:S01]  /*314e0*/  LDL.LU.64 R20, [R1+0x800] ;  /* 0x0008000001147983 */ /* 0x000ea20000300a00 */
[----:B-1----:R-:W-:-:S05]  /*314f0*/  IMAD.MOV.U32 R8, RZ, RZ, R9 ;  /* 0x000000ffff087224 */ /* 0x002fca00078e0009 */
[----:B------:R-:W-:Y:S04]  /*31500*/  STL [R1+0x590], R8 ;  /* 0x0005900801007387 */ /* 0x000fe80000100800 */
[----:B------:R1:W-:Y:S04]  /*31510*/  STL [R1+0x59c], R6 ;  /* 0x00059c0601007387 */ /* 0x0003e80000100800 */
        /* <DEDUP_REMOVED lines=12> */
[----:B-1----:R-:W-:-:S05]  /*315e0*/  MOV R2, R3 ;  /* 0x0000000300027202 */ /* 0x002fca0000000f00 */
[----:B------:R1:W-:Y:S04]  /*315f0*/  STL [R1+0x5a8], R2 ;  /* 0x0005a80201007387 */ /* 0x0003e80000100800 */
[----:B---3--:R3:W-:Y:S04]  /*31600*/  STL [R1+0x5b4], R182 ;  /* 0x0005b4b601007387 */ /* 0x0087e80000100800 */
[----:B------:R-:W2:Y:S01]  /*31610*/  LDL.LU.64 R6, [R1+0x840] ;  /* 0x0008400001067983 */ /* 0x000ea20000300a00 */
[----:B-1----:R-:W-:-:S03]  /*31620*/  IMAD.MOV.U32 R2, RZ, RZ, R183 ;  /* 0x000000ffff027224 */ /* 0x002fc600078e00b7 */
[----:B------:R-:W2:Y:S04]  /*31630*/  LDL.LU.64 R4, [R1+0x820] ;  /* 0x0008200001047983 */ /* 0x000ea80000300a00 */
[----:B------:R1:W-:Y:S04]  /*31640*/  STL [R1+0x5b0], R2 ;  /* 0x0005b00201007387 */ /* 0x0003e80000100800 */
[----:B----4-:R4:W-:Y:S04]  /*31650*/  STL [R1+0x5bc], R184 ;  /* 0x0005bcb801007387 */ /* 0x0109e80000100800 */
[----:B---3--:R-:W3:Y:S01]  /*31660*/  LDL.LU.64 R182, [R1+0x7f8] ;  /* 0x0007f80001b67983 */ /* 0x008ee20000300a00 */
[----:B-1----:R-:W-:-:S03]  /*31670*/  IMAD.MOV.U32 R2, RZ, RZ, R185 ;  /* 0x000000ffff027224 */ /* 0x002fc600078e00b9 */
[----:B----4-:R-:W4:Y:S04]  /*31680*/  LDL.LU.64 R184, [R1+0x7c0] ;  /* 0x0007c00001b87983 */ /* 0x010f280000300a00 */
[----:B------:R1:W-:Y:S01]  /*31690*/  STL [R1+0x5b8], R2 ;  /* 0x0005b80201007387 */ /* 0x0003e20000100800 */
[----:B------:R-:W-:-:S03]  /*316a0*/  IMAD.MOV.U32 R177, RZ, RZ, R191 ;  /* 0x000000ffffb17224 */ /* 0x000fc600078e00bf */
[----:B------:R1:W-:Y:S04]  /*316b0*/  STL [R1+0x5c4], R190 ;  /* 0x0005c4be01007387 */ /* 0x0003e80000100800 */
[----:B-1----:R-:W4:Y:S04]  /*316c0*/  LDL.LU.64 R2, [R1+0x6f8] ;  /* 0x0006f80001027983 */ /* 0x002f280000300a00 */
[----:B------:R-:W4:Y:S04]  /*316d0*/  LDL.LU.64 R190, [R1+0x6e0] ;  /* 0x0006e00001be7983 */ /* 0x000f280000300a00 */
[----:B------:R1:W-:Y:S02]  /*316e0*/  STL [R1+0x5c0], R177 ;  /* 0x0005c0b101007387 */ /* 0x0003e40000100800 */
[----:B-1----:R-:W-:-:S02]  /*316f0*/  MOV R177, R153 ;  /* 0x0000009900b17202 */ /* 0x002fc40000000f00 */
[----:B------:R1:W-:Y:S04]  /*31700*/  STL [R1+0x5cc], R152 ;  /* 0x0005cc9801007387 */ /* 0x0003e80000100800 */
[----:B-1----:R1:W5:Y:S04]  /*31710*/  LDL.LU.64 R152, [R1+0xad8] ;  /* 0x000ad80001987983 */ /* 0x0023680000300a00 */
[----:B------:R1:W-:Y:S04]  /*31720*/  STL [R1+0x5d4], R188 ;  /* 0x0005d4bc01007387 */ /* 0x0003e80000100800 */
[----:B------:R2:W-:Y:S04]  /*31730*/  STL [R1+0x5c8], R177 ;  /* 0x0005c8b101007387 */ /* 0x0005e80000100800 */
[----:B-1----:R1:W5:Y:S01]  /*31740*/  LDL.LU R188, [R1+0xad0] ;  /* 0x000ad00001bc7983 */ /* 0x0023620000300800 */
[----:B--2---:R-:W-:-:S03]  /*31750*/  IMAD.MOV.U32 R177, RZ, RZ, R189 ;  /* 0x000000ffffb17224 */ /* 0x004fc600078e00bd */
[----:B------:R-:W-:Y:S04]  /*31760*/  STL [R1+0x5dc], R22 ;  /* 0x0005dc1601007387 */ /* 0x000fe80000100800 */
[----:B------:R2:W-:Y:S02]  /*31770*/  STL [R1+0x5d0], R177 ;  /* 0x0005d0b101007387 */ /* 0x0005e40000100800 */
[----:B--2---:R-:W-:Y:S02]  /*31780*/  IMAD.MOV.U32 R177, RZ, RZ, R23 ;  /* 0x000000ffffb17224 */ /* 0x004fe400078e0017 */
[----:B------:R1:W5:Y:S04]  /*31790*/  LDL.LU.64 R22, [R1+0xac8] ;  /* 0x000ac80001167983 */ /* 0x0003680000300a00 */
[----:B------:R-:W-:Y:S04]  /*317a0*/  STL [R1+0x5e4], R20 ;  /* 0x0005e41401007387 */ /* 0x000fe80000100800 */
[----:B------:R2:W-:Y:S02]  /*317b0*/  STL [R1+0x5d8], R177 ;  /* 0x0005d8b101007387 */ /* 0x0005e40000100800 */
[----:B--2---:R-:W-:-:S02]  /*317c0*/  IMAD.MOV.U32 R177, RZ, RZ, R21 ;  /* 0x000000ffffb17224 */ /* 0x004fc400078e0015 */
[----:B------:R1:W5:Y:S04]  /*317d0*/  LDL.LU.64 R20, [R1+0xac0] ;  /* 0x000ac00001147983 */ /* 0x0003680000300a00 */
[----:B------:R-:W-:Y:S04]  /*317e0*/  STL [R1+0x5ec], R18 ;  /* 0x0005ec1201007387 */ /* 0x000fe80000100800 */
[----:B------:R2:W-:Y:S02]  /*317f0*/  STL [R1+0x5e0], R177 ;  /* 0x0005e0b101007387 */ /* 0x0005e40000100800 */
[----:B--2---:R-:W-:-:S02]  /*31800*/  MOV R177, R19 ;  /* 0x0000001300b17202 */ /* 0x004fc40000000f00 */
[----:B------:R1:W5:Y:S04]  /*31810*/  LDL.LU.64 R18, [R1+0xab8] ;  /* 0x000ab80001127983 */ /* 0x0003680000300a00 */
[----:B------:R-:W-:Y:S04]  /*31820*/  STL [R1+0x5f4], R16 ;  /* 0x0005f41001007387 */ /* 0x000fe80000100800 */
[----:B------:R2:W-:Y:S02]  /*31830*/  STL [R1+0x5e8], R177 ;  /* 0x0005e8b101007387 */ /* 0x0005e40000100800 */
[----:B--2---:R-:W-:-:S02]  /*31840*/  IMAD.MOV.U32 R177, RZ, RZ, R17 ;  /* 0x000000ffffb17224 */ /* 0x004fc400078e0011 */
        /* <DEDUP_REMOVED lines=25> */
[----:B---3--:R-:W-:Y:S04]  /*319e0*/  STL [R1+0x62c], R182 ;  /* 0x00062cb601007387 */ /* 0x008fe80000100800 */
[----:B------:R2:W-:Y:S02]  /*319f0*/  STL [R1+0x620], R177 ;  /* 0x000620b101007387 */ /* 0x0005e40000100800 */
[----:B--2---:R-:W-:-:S02]  /*31a00*/  MOV R177, R183 ;  /* 0x000000b700b17202 */ /* 0x004fc40000000f00 */
[----:B------:R-:W2:Y:S04]  /*31a10*/  LDL.LU R183, [R1+0xa7c] ;  /* 0x000a7c0001b77983 */ /* 0x000ea80000300800 */
[----:B----4-:R-:W-:Y:S04]  /*31a20*/  STL [R1+0x634], R184 ;  /* 0x000634b801007387 */ /* 0x010fe80000100800 */
[----:B------:R3:W-:Y:S02]  /*31a30*/  STL [R1+0x628], R177 ;  /* 0x000628b101007387 */ /* 0x0007e40000100800 */
[----:B---3--:R-:W-:-:S02]  /*31a40*/  IMAD.MOV.U32 R177, RZ, RZ, R185 ;  /* 0x000000ffffb17224 */ /* 0x008fc400078e00b9 */
[----:B------:R-:W3:Y:S04]  /*31a50*/  LDL.LU R185, [R1+0xa78] ;  /* 0x000a780001b97983 */ /* 0x000ee80000300800 */
[----:B------:R-:W-:Y:S04]  /*31a60*/  STL [R1+0x63c], R2 ;  /* 0x00063c0201007387 */ /* 0x000fe80000100800 */
[----:B------:R4:W-:Y:S02]  /*31a70*/  STL [R1+0x630], R177 ;  /* 0x000630b101007387 */ /* 0x0009e40000100800 */
[----:B----4-:R-:W-:-:S02]  /*31a80*/  IMAD.MOV.U32 R177, RZ, RZ, R3 ;  /* 0x000000ffffb17224 */ /* 0x010fc400078e0003 */
[----:B------:R1:W5:Y:S04]  /*31a90*/  LDL.LU.64 R2, [R1+0xa70] ;  /* 0x000a700001027983 */ /* 0x0003680000300a00 */
[----:B------:R-:W-:Y:S04]  /*31aa0*/  STL [R1+0x644], R190 ;  /* 0x000644be01007387 */ /* 0x000fe80000100800 */
[----:B------:R4:W-:Y:S02]  /*31ab0*/  STL [R1+0x638], R177 ;  /* 0x000638b101007387 */ /* 0x0009e40000100800 */
[----:B----4-:R-:W-:-:S05]  /*31ac0*/  IMAD.MOV.U32 R177, RZ, RZ, R191 ;  /* 0x000000ffffb17224 */ /* 0x010fca00078e00bf */
[----:B------:R4:W-:Y:S02]  /*31ad0*/  STL [R1+0x640], R177 ;  /* 0x000640b101007387 */ /* 0x0009e40000100800 */
[----:B----4-:R-:W-:-:S05]  /*31ae0*/  IMAD.MOV.U32 R177, RZ, RZ, 0x6 ;  /* 0x00000006ffb17424 */ /* 0x010fca00078e00ff */
[----:B------:R4:W-:Y:S01]  /*31af0*/  STL [R1+0x648], R177 ;  /* 0x000648b101007387 */ /* 0x0009e20000100800 */
[----:B------:R-:W-:Y:S01]  /*31b00*/  UMOV UR4, 0xffffffff ;  /* 0xffffffff00047882 */ /* 0x000fe20000000000 */
[----:B----4-:R-:W-:-:S04]  /*31b10*/  SHF.R.S32.HI R177, RZ, 0x7, R44 ;  /* 0x00000007ffb17819 */ /* 0x010fc8000001142c */
[----:B------:R-:W-:Y:S01]  /*31b20*/  IADD3 R181, R177, -0x7, RZ ;  /* 0xfffffff9b1b57810 */ /* 0x000fe20007ffe0ff */
[----:B------:R4:W-:Y:S04]  /*31b30*/  STL [R1+0x650], R177 ;  /* 0x000650b101007387 */ /* 0x0009e80000100800 */
[----:B------:R1:W-:Y:S01]  /*31b40*/  STL [R1+0x654], R181 ;  /* 0x000654b501007387 */ /* 0x0003e20000100800 */
[----:B----4-:R-:W-:-:S05]  /*31b50*/  IMAD.U32 R177, RZ, RZ, UR4 ;  /* 0x00000004ffb17e24 */ /* 0x010fca000f8e00ff */
[----:B------:R1:W-:Y:S01]  /*31b60*/  STL [R1+0x64c], R177 ;  /* 0x00064cb101007387 */ /* 0x0003e20000100800 */
[----:B------:R-:W-:Y:S01]  /*31b70*/  IMAD.MOV.U32 R213, RZ, RZ, R214 ;  /* 0x000000ffffd57224 */ /* 0x000fe200078e00d6 */
[----:B------:R-:W-:Y:S01]  /*31b80*/  MOV R214, R221 ;  /* 0x000000dd00d67202 */ /* 0x000fe20000000f00 */
[----:B------:R-:W-:Y:S01]  /*31b90*/  IMAD.MOV.U32 R221, RZ, RZ, R224 ;  /* 0x000000ffffdd7224 */ /* 0x000fe200078e00e0 */
[----:B------:R-:W-:Y:S01]  /*31ba0*/  CS2R R88, SRZ ;  /* 0x0000000000587805 */ /* 0x000fe2000001ff00 */
[----:B------:R-:W-:Y:S01]  /*31bb0*/  IMAD.MOV.U32 R224, RZ, RZ, R222 ;  /* 0x000000ffffe07224 */ /* 0x000fe200078e00de */
[----:B------:R-:W-:Y:S01]  /*31bc0*/  MOV R222, R223 ;  /* 0x000000df00de7202 */ /* 0x000fe20000000f00 */
[----:B------:R-:W-:Y:S01]  /*31bd0*/  IMAD.MOV.U32 R186, RZ, RZ, RZ ;  /* 0x000000ffffba7224 */ /* 0x000fe200078e00ff */
        /* <DEDUP_REMOVED lines=63> */
[----:B--2---:R-:W-:-:S04]  /*31fd0*/  SHF.R.S32.HI R182, RZ, 0x1f, R183 ;  /* 0x0000001fffb67819 */ /* 0x004fc800000114b7 */
[C---:B------:R-:W-:Y:S02]  /*31fe0*/  SHF.L.U64.HI R182, R183.reuse, 0x2, R182 ;  /* 0x00000002b7b67819 */ /* 0x040fe400000102b6 */
[----:B------:R-:W-:Y:S02]  /*31ff0*/  SHF.L.U32 R183, R183, 0x2, RZ ;  /* 0x00000002b7b77819 */ /* 0x000fe400000006ff */
[----:B---3--:R-:W-:-:S04]  /*32000*/  SHF.R.S32.HI R184, RZ, 0x1f, R185 ;  /* 0x0000001fffb87819 */ /* 0x008fc800000114b9 */
[C---:B------:R-:W-:Y:S01]  /*32010*/  SHF.L.U64.HI R184, R185.reuse, 0x2, R184 ;  /* 0x00000002b9b87819 */ /* 0x040fe200000102b8 */
[----:B-1----:R-:W-:-:S07]  /*32020*/  IMAD.SHL.U32 R185, R185, 0x4, RZ ;  /* 0x00000004b9b97824 */ /* 0x002fce00078e00ff */
.L_x_1:
[----:B------:R-:W2:Y:S01]  /*32030*/  LDL.LU R181, [R1+0x64c] ;  /* 0x00064c0001b57983 */ /* 0x000ea20000300800 */
[----:B------:R-:W-:-:S04]  /*32040*/  DEPBAR.LE SB0, 0xc ;  /* 0x000083000000791a */ /* 0x000fc80000000000 */
[----:B------:R-:W3:Y:S01]  /*32050*/  LDL R177, [R1+0x7f0] ;  /* 0x0007f00001b17983 */ /* 0x000ee20000100800 */
[----:B------:R-:W-:Y:S06]  /*32060*/  BAR.SYNC.DEFER_BLOCKING 0x0 ;  /* 0x0000000000007b1d */ /* 0x000fec0000010000 */
[----:B------:R-:W-:Y:S01]  /*32070*/  UMOV UR7, 0x40000040 ;  /* 0x4000004000077882 */ /* 0x000fe20000000000 */
[----:B-----5:R1:W-:Y:S01]  /*32080*/  STL [R1+0xa70], R0 ;  /* 0x000a700001007387 */ /* 0x0203e20000100800 */
[----:B------:R-:W-:Y:S01]  /*32090*/  WARPGROUP.ARRIVE ;  /* 0x00000000000079c5 */ /* 0x000fe20000000000 */
[----:B--2---:R-:W-:-:S02]  /*320a0*/  R2UR UR4, R181 ;  /* 0x00000000b50472ca */ /* 0x004fc400000e0000 */
[----:B------:R-:W2:Y:S01]  /*320b0*/  LDL R181, [R1+0x654] ;  /* 0x0006540001b57983 */ /* 0x000ea20000100800 */
[----:B---3--:R-:W-:-:S03]  /*320c0*/  R2UR UR20, R177 ;  /* 0x00000000b11472ca */ /* 0x008fc600000e0000 */
[----:B-1----:R-:W3:Y:S07]  /*320d0*/  LDL.LU R0, [R1+0x648] ;  /* 0x0006480001007983 */ /* 0x002eee0000300800 */
[----:B------:R-:W-:-:S04]  /*320e0*/  UIADD3 UR4, UR4, 0x1, URZ ;  /* 0x0000000104047890 */ /* 0x000fc8000fffe03f */
[----:B------:R-:W-:-:S04]  /*320f0*/  UISETP.GT.AND UP0, UPT, UR4, 0x7, UPT ;  /* 0x000000070400788c */ /* 0x000fc8000bf04270 */
[----:B------:R-:W-:-:S04]  /*32100*/  USEL UR5, UR4, URZ, !UP0 ;  /* 0x0000003f04057287 */ /* 0x000fc8000c000000 */
[----:B------:R-:W-:Y:S02]  /*32110*/  ULEA UR4, UR5, UR20, 0x10 ;  /* 0x0000001405047291 */ /* 0x000fe4000f8e803f */
[----:B------:R-:W-:Y:S02]  /*32120*/  IMAD.U32 R177, RZ, RZ, UR5 ;  /* 0x00000005ffb17e24 */ /* 0x000fe4000f8e00ff */
[----:B------:R-:W-:Y:S02]  /*32130*/  UIADD3 UR5, UR4, 0x80000, URZ ;  /* 0x0008000004057890 */ /* 0x000fe4000fffe03f */
[----:B------:R-:W-:Y:S02]  /*32140*/  USHF.R.U32.HI UR4, URZ, 0x4, UR4 ;  /* 0x000000043f047899 */ /* 0x000fe40008011604 */
[----:B------:R-:W-:Y:S02]  /*32150*/  USHF.R.U32.HI UR5, URZ, 0x4, UR5 ;  /* 0x000000043f057899 */ /* 0x000fe40008011605 */
[----:B------:R-:W-:-:S02]  /*32160*/  USGXT.U32 UR4, UR4, 0xe ;  /* 0x0000000e0404789a */ /* 0x000fc40008000000 */
[----:B------:R-:W-:-:S03]  /*32170*/  USGXT.U32 UR6, UR5, 0xe ;  /* 0x0000000e0506789a */ /* 0x000fc60008000000 */
[----:B------:R-:W-:-:S06]  /*32180*/  UMOV UR5, 0x40000040 ;  /* 0x4000004000057882 */ /* 0x000fcc0000000000 */
[----:B------:R-:W-:Y:S01]  /*32190*/  HGMMA.64x128x8.F32.TF32 R88, gdesc[UR4], R88 ;  /* 0x05e00000045879f0 */ /* 0x000fe20008702858 */
[----:B------:R-:W-:Y:S02]  /*321a0*/  UIADD3 UR8, UP0, UR4, 0x2, URZ ;  /* 0x0000000204087890 */ /* 0x000fe4000ff1e03f */
[----:B------:R-:W-:Y:S01]  /*321b0*/  UIADD3 UR10, UP1, UR6, 0x2, URZ ;  /* 0x00000002060a7890 */ /* 0x000fe2000ff3e03f */
[----:B------:R-:W-:Y:S01]  /*321c0*/  UMOV UR4, URZ ;  /* 0x0000003f00047c82 */ /* 0x000fe20008000000 */
[----:B------:R-:W-:Y:S01]  /*321d0*/  UMOV UR5, URZ ;  /* 0x0000003f00057c82 */ /* 0x000fe20008000000 */
[----:B------:R-:W-:Y:S02]  /*321e0*/  UIADD3.X UR9, UR4, 0x40000040, URZ, UP0, !UPT ;  /* 0x4000004004097890 */ /* 0x000fe400087fe43f */
[----:B------:R-:W-:-:S09]  /*321f0*/  UIADD3.X UR11, UR5, 0x40000040, URZ, UP1, !UPT ;  /* 0x40000040050b7890 */ /* 0x000fd20008ffe43f */
[----:B------:R-:W-:Y:S01]  /*32200*/  HGMMA.64x128x8.F32.TF32 R88, gdesc[UR8], R88 ;  /* 0x05e00000085879f0 */ /* 0x000fe20008702858 */
[----:B------:R-:W-:Y:S02]  /*32210*/  UIADD3.64 UR12, UR8, 0x2, URZ ;  /* 0x00000002080c7897 */ /* 0x000fe4000fffe03f */
[----:B------:R-:W-:-:S09]  /*32220*/  UIADD3.64 UR14, UR10, 0x2, URZ ;  /* 0x000000020a0e7897 */ /* 0x000fd2000fffe03f */
[----:B------:R-:W-:Y:S01]  /*32230*/  HGMMA.64x128x8.F32.TF32 R88, gdesc[UR12], R88 ;  /* 0x05e000000c5879f0 */ /* 0x000fe20008702858 */
[----:B------:R-:W-:Y:S02]  /*32240*/  UIADD3.64 UR12, UR8, 0x4, URZ ;  /* 0x00000004080c7897 */ /* 0x000fe4000fffe03f */
[----:B------:R-:W-:Y:S02]  /*32250*/  UIADD3.64 UR14, UR10, 0x4, URZ ;  /* 0x000000040a0e7897 */ /* 0x000fe4000fffe03f */
[----:B------:R-:W-:Y:S02]  /*32260*/  UIADD3.64 UR16, UR8, 0x3fe, URZ ;  /* 0x000003fe08107897 */ /* 0x000fe4000fffe03f */
[----:B------:R-:W-:-:S05]  /*32270*/  UIADD3.64 UR18, UR10, 0x3fe, URZ ;  /* 0x000003fe0a127897 */ /* 0x000fca000fffe03f */
[----:B------:R-:W-:Y:S02]  /*32280*/  HGMMA.64x128x8.F32.TF32 R88, gdesc[UR12], R88 ;  /* 0x05e000000c5879f0 */ /* 0x000fe40008702858 */
[----:B------:R-:W-:Y:S01]  /*32290*/  UMOV UR4, UR18 ;  /* 0x0000001200047c82 */ /* 0x000fe20008000000 */
[----:B------:R-:W-:-:S09]  /*322a0*/  UMOV UR5, UR19 ;  /* 0x0000001300057c82 */ /* 0x000fd20008000000 */
[----:B------:R-:W-:Y:S01]  /*322b0*/  HGMMA.64x128x8.F32.TF32 R88, gdesc[UR16], R88 ;  /* 0x05e00000105879f0 */ /* 0x000fe20008702858 */
[----:B------:R-:W-:Y:S02]  /*322c0*/  UIADD3.64 UR16, UR8, 0x400, URZ ;  /* 0x0000040008107897 */ /* 0x000fe4000fffe03f */
[----:B------:R-:W-:Y:S02]  /*322d0*/  UIADD3.64 UR18, UR10, 0x400, URZ ;  /* 0x000004000a127897 */ /* 0x000fe4000fffe03f */
[----:B------:R-:W-:-:S07]  /*322e0*/  UIADD3.64 UR22, UR10, 0x402, URZ ;  /* 0x000004020a167897 */ /* 0x000fce000fffe03f */
[----:B------:R-:W-:Y:S01]  /*322f0*/  HGMMA.64x128x8.F32.TF32 R88, gdesc[UR16], R88 ;  /* 0x05e00000105879f0 */ /* 0x000fe20008702858 */
[----:B------:R-:W-:Y:S01]  /*32300*/  UMOV UR17, UR20 ;  /* 0x0000001400117c82 */ /* 0x000fe20008000000 */
[----:B------:R-:W-:Y:S02]  /*32310*/  UIADD3.64 UR20, UR8, 0x402, URZ ;  /* 0x0000040208147897 */ /* 0x000fe4000fffe03f */
[----:B------:R-:W-:Y:S02]  /*32320*/  UIADD3.64 UR24, UR8, 0x404, URZ ;  /* 0x0000040408187897 */ /* 0x000fe4000fffe03f */
[----:B------:R-:W-:-:S06]  /*32330*/  UIADD3.64 UR26, UR10, 0x404, URZ ;  /* 0x000004040a1a7897 */ /* 0x000fcc000fffe03f */
[----:B------:R-:W-:Y:S01]  /*32340*/  HGMMA.64x128x8.F32.TF32 R88, gdesc[UR20], R88 ;  /* 0x05e00000145879f0 */ /* 0x000fe20008702858 */
[----:B------:R-:W-:Y:S02]  /*32350*/  UIADD3.64 UR28, UR8, 0x7fe, URZ ;  /* 0x000007fe081c7897 */ /* 0x000fe4000fffe03f */
[----:B------:R-:W-:-:S09]  /*32360*/  UIADD3.64 UR30, UR10, 0x7fe, URZ ;  /* 0x000007fe0a1e7897 */ /* 0x000fd2000fffe03f */
        /* <DEDUP_REMOVED lines=19> */
[----:B------:R-:W-:Y:S01]  /*324a0*/  UMOV UR20, UR4 ;  /* 0x0000000400147c82 */ /* 0x000fe20008000000 */
[----:B------:R-:W-:Y:S01]  /*324b0*/  UMOV UR21, UR5 ;  /* 0x0000000500157c82 */ /* 0x000fe20008000000 */
[----:B------:R-:W-:Y:S02]  /*324c0*/  UIADD3.64 UR56, UR8, 0xc04, URZ ;  /* 0x00000c0408387897 */ /* 0x000fe4000fffe03f */
[----:B------:R-:W-:Y:S02]  /*324d0*/  UIADD3.64 UR58, UR10, 0xc04, URZ ;  /* 0x00000c040a3a7897 */ /* 0x000fe4000fffe03f */
[----:B------:R-:W-:-:S05]  /*324e0*/  UIADD3.64 UR4, UR8, 0x1fe, URZ ;  /* 0x000001fe08047897 */ /* 0x000fca000fffe03f */
[----:B------:R-:W-:-:S12]  /*324f0*/  HGMMA.64x128x8.F32.TF32 R88, gdesc[UR52], R88 ;  /* 0x05e00000345879f0 */ /* 0x000fd80008702858 */
[----:B------:R-:W-:-:S12]  /*32500*/  HGMMA.64x128x8.F32.TF32 R88, gdesc[UR56], R88 ;  /* 0x05e00000385879f0 */ /* 0x000fd80008702858 */
[----:B------:R-:W-:Y:S01]  /*32510*/  HGMMA.64x128x8.F32.TF32 R24, gdesc[UR4], R24 ;  /* 0x05e00000041879f0 */ /* 0x000fe20008702818 */
[----:B------:R-:W-:Y:S01]  /*32520*/  UIADD3.64 UR4, UR8, 0x200, URZ ;  /* 0x0000020008047897 */ /* 0x000fe2000fffe03f */
[----:B------:R-:W-:Y:S01]  /*32530*/  UMOV UR6, UR10 ;  /* 0x0000000a00067c82 */ /* 0x000fe20008000000 */
[----:B------:R-:W-:Y:S01]  /*32540*/  UMOV UR7, UR11 ;  /* 0x0000000b00077c82 */ /* 0x000fe20008000000 */
[----:B------:R-:W-:-:S08]  /*32550*/  UIADD3.64 UR12, UR10, 0x2, URZ ;  /* 0x000000020a0c7897 */ /* 0x000fd0000fffe03f */
[----:B------:R-:W-:Y:S01]  /*32560*/  HGMMA.64x128x8.F32.TF32 R24, gdesc[UR4], R24 ;  /* 0x05e00000041879f0 */ /* 0x000fe20008702818 */
[----:B------:R-:W-:Y:S01]  /*32570*/  UIADD3.64 UR4, UR8, 0x202, URZ ;  /* 0x0000020208047897 */ /* 0x000fe2000fffe03f */
[----:B------:R-:W-:Y:S01]  /*32580*/  UMOV UR6, UR12 ;  /* 0x0000000c00067c82 */ /* 0x000fe20008000000 */
[----:B------:R-:W-:Y:S01]  /*32590*/  UMOV UR7, UR13 ;  /* 0x0000000d00077c82 */ /* 0x000fe20008000000 */
[----:B------:R-:W-:-:S08]  /*325a0*/  UIADD3.64 UR12, UR8, 0x204, URZ ;  /* 0x00000204080c7897 */ /* 0x000fd0000fffe03f */
[----:B------:R-:W-:Y:S01]  /*325b0*/  HGMMA.64x128x8.F32.TF32 R24, gdesc[UR4], R24 ;  /* 0x05e00000041879f0 */ /* 0x000fe20008702818 */
[----:B------:R-:W-:-:S11]  /*325c0*/  UIADD3.64 UR4, UR8, 0x5fe, URZ ;  /* 0x000005fe08047897 */ /* 0x000fd6000fffe03f */
[----:B------:R-:W-:Y:S01]  /*325d0*/  HGMMA.64x128x8.F32.TF32 R24, gdesc[UR12], R24 ;  /* 0x05e000000c1879f0 */ /* 0x000fe20008702818 */
[----:B------:R-:W-:Y:S01]  /*325e0*/  UMOV UR6, UR20 ;  /* 0x0000001400067c82 */ /* 0x000fe20008000000 */
[----:B------:R-:W-:Y:S01]  /*325f0*/  UMOV UR7, UR21 ;  /* 0x0000001500077c82 */ /* 0x000fe20008000000 */
[----:B------:R-:W-:Y:S01]  /*32600*/  UMOV UR11, UR17 ;  /* 0x00000011000b7c82 */ /* 0x000fe20008000000 */
[----:B------:R-:W-:-:S08]  /*32610*/  UIADD3.64 UR16, UR8, 0x600, URZ ;  /* 0x0000060008107897 */ /* 0x000fd0000fffe03f */
[----:B------:R-:W-:Y:S01]  /*32620*/  HGMMA.64x128x8.F32.TF32 R24, gdesc[UR4], R24 ;  /* 0x05e00000041879f0 */ /* 0x000fe20008702818 */
[----:B------:R-:W-:-:S11]  /*32630*/  UIADD3.64 UR20, UR8, 0x602, URZ ;  /* 0x0000060208147897 */ /* 0x000fd6000fffe03f */
        /* <DEDUP_REMOVED lines=19> */
[----:B------:R1:W-:Y:S02]  /*32770*/  STL [R1+0x64c], R177 ;  /* 0x00064cb101007387 */ /* 0x0003e40000100800 */
[----:B-1----:R-:W1:Y:S09]  /*32780*/  LDC R177, c[0x0][0x230] ;  /* 0x00008c00ffb17b82 */ /* 0x002e720000000800 */
[----:B------:R-:W-:Y:S01]  /*32790*/  HGMMA.64x128x8.F32.TF32 R24, gdesc[UR56], R24, gsb0 ;  /* 0x05e00000381879f0 */ /* 0x000fe20008002818 */
[----:B-1----:R-:W-:-:S04]  /*327a0*/  VIADD R177, R177, 0xfffffc80 ;  /* 0xfffffc80b1b17836 */ /* 0x002fc80000000000 */
[C---:B------:R-:W-:Y:S01]  /*327b0*/  IMAD R177, R186.reuse, -0x80, R177 ;  /* 0xffffff80bab17824 */ /* 0x040fe200078e02b1 */
[----:B--2---:R-:W-:-:S04]  /*327c0*/  ISETP.GE.AND P0, PT, R186, R181, PT ;  /* 0x000000b5ba00720c */ /* 0x004fc80003f06270 */
[----:B------:R-:W-:-:S04]  /*327d0*/  ISETP.GT.AND P1, PT, R177, RZ, PT ;  /* 0x000000ffb100720c */ /* 0x000fc80003f24270 */
[----:B------:R-:W-:-:S04]  /*327e0*/  SEL R181, RZ, 0x4, !P1 ;  /* 0x00000004ffb57807 */ /* 0x000fc80004800000 */
[----:B------:R-:W-:Y:S02]  /*327f0*/  SEL R181, R181, RZ, !P0 ;  /* 0x000000ffb5b57207 */ /* 0x000fe40004000000 */
[----:B------:R-:W-:Y:S02]  /*32800*/  ISETP.GT.AND P1, PT, R177, 0x1, PT ;  /* 0x00000001b100780c */ /* 0x000fe40003f24270 */
[----:B------:R-:W-:Y:S02]  /*32810*/  ISETP.NE.U32.AND P2, PT, R181, RZ, PT ;  /* 0x000000ffb500720c */ /* 0x000fe40003f45070 */
[----:B---3--:R-:W-:Y:S02]  /*32820*/  IADD3 R181, R0, 0x1, RZ ;  /* 0x0000000100b57810 */ /* 0x008fe40007ffe0ff */
[----:B------:R-:W-:Y:S02]  /*32830*/  SEL R189, RZ, 0x4, !P1 ;  /* 0x00000004ffbd7807 */ /* 0x000fe40004800000 */
[----:B------:R-:W-:-:S04]  /*32840*/  ISETP.GT.AND P1, PT, R181, 0x7, PT ;  /* 0x00000007b500780c */ /* 0x000fc80003f24270 */
[----:B------:R-:W-:Y:S02]  /*32850*/  SEL R0, R181, RZ, !P1 ;  /* 0x000000ffb5007207 */ /* 0x000fe40004800000 */
[----:B-----5:R-:W-:Y:S02]  /*32860*/  IADD3 R4, P1, R4, R183, RZ ;  /* 0x000000b704047210 */ /* 0x020fe40007f3e0ff */
[----:B------:R-:W-:-:S03]  /*32870*/  SEL R189, R189, RZ, !P0 ;  /* 0x000000ffbdbd7207 */ /* 0x000fc60004000000 */
[----:B------:R-:W-:Y:S01]  /*32880*/  IMAD.X R5, R5, 0x1, R182, P1 ;  /* 0x0000000105057824 */ /* 0x000fe200008e06b6 */
[----:B------:R-:W-:Y:S02]  /*32890*/  ISETP.GT.AND P1, PT, R177, 0x2, PT ;  /* 0x00000002b100780c */ /* 0x000fe40003f24270 */
[----:B------:R-:W-:Y:S02]  /*328a0*/  LEA R181, R0, UR11, 0x10 ;  /* 0x0000000b00b57c11 */ /* 0x000fe4000f8e80ff */
[----:B------:R-:W-:Y:S02]  /*328b0*/  SEL R190, RZ, 0x4, !P1 ;  /* 0x00000004ffbe7807 */ /* 0x000fe40004800000 */
[----:B------:R-:W-:Y:S01]  /*328c0*/  ISETP.NE.U32.AND P3, PT, R189, RZ, PT ;  /* 0x000000ffbd00720c */ /* 0x000fe20003f65070 */
[----:B------:R-:W-:Y:S01]  /*328d0*/  IMAD.IADD R189, R3, 0x1, R181 ;  /* 0x0000000103bd7824 */ /* 0x000fe200078e02b5 */
[----:B------:R-:W-:Y:S02]  /*328e0*/  SEL R190, R190, RZ, !P0 ;  /* 0x000000ffbebe7207 */ /* 0x000fe40004000000 */
[----:B------:R-:W-:-:S02]  /*328f0*/  ISETP.GT.AND P1, PT, R177, 0x3, PT ;  /* 0x00000003b100780c */ /* 0x000fc40003f24270 */
[----:B------:R-:W-:-:S05]  /*32900*/  IADD3 R6, P4, R6, R183, RZ ;  /* 0x000000b706067210 */ /* 0x000fca0007f9e0ff */
[----:B------:R-:W-:Y:S01]  /*32910*/  IMAD.X R7, R7, 0x1, R182, P4 ;  /* 0x0000000107077824 */ /* 0x000fe200020e06b6 */
[----:B------:R-:W-:-:S05]  /*32920*/  IADD3 R10, P4, R10, R183, RZ ;  /* 0x000000b70a0a7210 */ /* 0x000fca0007f9e0ff */
[----:B------:R-:W-:Y:S01]  /*32930*/  IMAD.X R11, R11, 0x1, R182, P4 ;  /* 0x000000010b0b7824 */ /* 0x000fe200020e06b6 */
[----:B------:R-:W-:Y:S01]  /*32940*/  IADD3 R209, P4, R209, R183, RZ ;  /* 0x000000b7d1d17210 */ /* 0x000fe20007f9e0ff */
[----:B------:R-:W-:Y:S02]  /*32950*/  WARPGROUP.DEPBAR.LE gsb0, 0x1 ;  /* 0x00008000000079c5 */ /* 0x000fe40000010100 */
[----:B------:R-:W-:Y:S06]  /*32960*/  BAR.SYNC.DEFER_BLOCKING 0x0 ;  /* 0x0000000000007b1d */ /* 0x000fec0000010000 */
[----:B------:R-:W-:Y:S01]  /*32970*/  @!PT LDS RZ, [RZ] ;  /* 0x00000000fffff984 */ /* 0x000fe20000000800 */
[----:B------:R-:W-:Y:S01]  /*32980*/  @!PT LDS RZ, [RZ] ;  /* 0x00000000fffff984 */ /* 0x000fe20000000800 */
[----:B------:R-:W-:Y:S01]  /*32990*/  @!PT LDS RZ, [RZ] ;  /* 0x00000000fffff984 */ /* 0x000fe20000000800 */
[----:B------:R-:W-:Y:S01]  /*329a0*/  LDGSTS.E [R189], desc[UR60][R4.64], P2 ;  /* 0x0000000004bd7fae */ /* 0x000fe2000912187c */
[----:B------:R-:W-:-:S02]  /*329b0*/  ISETP.NE.U32.AND P2, PT, R190, RZ, PT ;  /* 0x000000ffbe00720c */ /* 0x000fc40003f45070 */
[----:B------:R-:W-:Y:S01]  /*329c0*/  SEL R190, RZ, 0x4, !P1 ;  /* 0x00000004ffbe7807 */ /* 0x000fe20004800000 */
[----:B------:R-:W-:Y:S03]  /*329d0*/  LDGSTS.E [R189+0x4], desc[UR60][R6.64], P3 ;  /* 0x0000400006bd7fae */ /* 0x000fe6000992187c */
[----:B------:R-:W-:-:S04]  /*329e0*/  SEL R190, R190, RZ, !P0 ;  /* 0x000000ffbebe7207 */ /* 0x000fc80004000000 */
[----:B------:R-:W-:Y:S02]  /*329f0*/  ISETP.NE.U32.AND P1, PT, R190, RZ, PT ;  /* 0x000000ffbe00720c */ /* 0x000fe40003f25070 */
[----:B------:R-:W-:-:S04]  /*32a00*/  IADD3 R8, P3, R8, R183, RZ ;  /* 0x000000b708087210 */ /* 0x000fc80007f7e0ff */
[----:B------:R-:W-:-:S05]  /*32a10*/  IADD3.X R9, R9, R182, RZ, P3, !PT ;  /* 0x000000b609097210 */ /* 0x000fca0001ffe4ff */
[----:B------:R-:W-:Y:S04]  /*32a20*/  LDGSTS.E [R189+0x8], desc[UR60][R8.64], P2 ;  /* 0x0000800008bd7fae */ /* 0x000fe8000912187c */
[----:B------:R-:W-:Y:S01]  /*32a30*/  LDGSTS.E [R189+0xc], desc[UR60][R10.64], P1 ;  /* 0x0000c0000abd7fae */ /* 0x000fe2000892187c */
[----:B------:R-:W-:-:S04]  /*32a40*/  ISETP.GT.AND P1, PT, R177, 0x20, PT ;  /* 0x00000020b100780c */ /* 0x000fc80003f24270 */
[----:B------:R-:W-:Y:S02]  /*32a50*/  SEL R190, RZ, 0x4, !P1 ;  /* 0x00000004ffbe7807 */ /* 0x000fe40004800000 */
[----:B------:R-:W-:Y:S02]  /*32a60*/  ISETP.GT.AND P1, PT, R177, 0x21, PT ;  /* 0x00000021b100780c */ /* 0x000fe40003f24270 */
[----:B------:R-:W-:Y:S02]  /*32a70*/  SEL R190, R190, RZ, !P0 ;  /* 0x000000ffbebe7207 */ /* 0x000fe40004000000 */
[----:B------:R-:W-:Y:S02]  /*32a80*/  IADD3 R207, P3, R207, R183, RZ ;  /* 0x000000b7cfcf7210 */ /* 0x000fe40007f7e0ff */
[----:B------:R-:W-:Y:S02]  /*32a90*/  ISETP.NE.U32.AND P2, PT, R190, RZ, PT ;  /* 0x000000ffbe00720c */ /* 0x000fe40003f45070 */
[----:B------:R-:W-:Y:S01]  /*32aa0*/  SEL R190, RZ, 0x4, !P1 ;  /* 0x00000004ffbe7807 */ /* 0x000fe20004800000 */
[----:B------:R-:W-:-:S03]  /*32ab0*/  IMAD.X R206, R206, 0x1, R182, P3 ;  /* 0x00000001cece7824 */ /* 0x000fc600018e06b6 */
[----:B------:R-:W-:Y:S01]  /*32ac0*/  SEL R190, R190, RZ, !P0 ;  /* 0x000000ffbebe7207 */ /* 0x000fe20004000000 */
[----:B------:R-:W-:-:S03]  /*32ad0*/  IMAD.MOV.U32 R191, RZ, RZ, R206 ;  /* 0x000000ffffbf7224 */ /* 0x000fc600078e00ce */
[----:B------:R-:W-:Y:S02]  /*32ae0*/  ISETP.NE.U32.AND P1, PT, R190, RZ, PT ;  /* 0x000000ffbe00720c */ /* 0x000fe40003f25070 */
[----:B------:R-:W-:Y:S01]  /*32af0*/  MOV R190, R207 ;  /* 0x000000cf00be7202 */ /* 0x000fe20000000f00 */
[----:B------:R-:W-:-:S04]  /*32b00*/  IMAD.X R208, R208, 0x1, R182, P4 ;  /* 0x00000001d0d07824 */ /* 0x000fc800020e06b6 */
[----:B------:R1:W-:Y:S02]  /*32b10*/  LDGSTS.E [R189+0x4000], desc[UR60][R190.64], P2 ;  /* 0x04000000bebd7fae */ /* 0x0003e4000912187c */
[----:B-1----:R-:W-:Y:S02]  /*32b20*/  IMAD.MOV.U32 R190, RZ, RZ, R209 ;  /* 0x000000ffffbe7224 */ /* 0x002fe400078e00d1 */
[----:B------:R-:W-:-:S05]  /*32b30*/  IMAD.MOV.U32 R191, RZ, RZ, R208 ;  /* 0x000000ffffbf7224 */ /* 0x000fca00078e00d0 */
[----:B------:R1:W-:Y:S01]  /*32b40*/  LDGSTS.E [R189+0x4004], desc[UR60][R190.64], P1 ;  /* 0x04004000bebd7fae */ /* 0x0003e2000892187c */
[----:B------:R-:W-:-:S04]  /*32b50*/  ISETP.GT.AND P1, PT, R177, 0x22, PT ;  /* 0x00000022b100780c */ /* 0x000fc80003f24270 */
[----:B-1----:R-:W-:Y:S02]  /*32b60*/  SEL R190, RZ, 0x4, !P1 ;  /* 0x00000004ffbe7807 */ /* 0x002fe40004800000 */
[----:B------:R-:W-:Y:S02]  /*32b70*/  ISETP.GT.AND P1, PT, R177, 0x23, PT ;  /* 0x00000023b100780c */ /* 0x000fe40003f24270 */
[----:B------:R-:W-:Y:S02]  /*32b80*/  SEL R190, R190, RZ, !P0 ;  /* 0x000000ffbebe7207 */ /* 0x000fe40004000000 */
[----:B------:R-:W-:Y:S02]  /*32b90*/  IADD3 R211, P3, R211, R183, RZ ;  /* 0x000000b7d3d37210 */ /* 0x000fe40007f7e0ff */
[----:B------:R-:W-:Y:S02]  /*32ba0*/  ISETP.NE.U32.AND P2, PT, R190, RZ, PT ;  /* 0x000000ffbe00720c */ /* 0x000fe40003f45070 */
[----:B------:R-:W-:Y:S01]  /*32bb0*/  SEL R190, RZ, 0x4, !P1 ;  /* 0x00000004ffbe7807 */ /* 0x000fe20004800000 */
[----:B------:R1:W-:Y:S01]  /*32bc0*/  STL [R1+0xa74], R186 ;  /* 0x000a74ba01007387 */ /* 0x0003e20000100800 */
[----:B------:R-:W-:-:S02]  /*32bd0*/  IADD3.X R210, R210, R182, RZ, P3, !PT ;  /* 0x000000b6d2d27210 */ /* 0x000fc40001ffe4ff */
[----:B------:R-:W-:Y:S01]  /*32be0*/  SEL R190, R190, RZ, !P0 ;  /* 0x000000ffbebe7207 */ /* 0x000fe20004000000 */
[----:B------:R2:W-:Y:S01]  /*32bf0*/  STL [R1+0x648], R0 ;  /* 0x0006480001007387 */ /* 0x0005e20000100800 */
[----:B------:R-:W-:Y:S02]  /*32c00*/  IADD3 R213, P4, R213, R183, RZ ;  /* 0x000000b7d5d57210 */ /* 0x000fe40007f9e0ff */
[----:B------:R-:W-:Y:S01]  /*32c10*/  ISETP.NE.U32.AND P1, PT, R190, RZ, PT ;  /* 0x000000ffbe00720c */ /* 0x000fe20003f25070 */
[----:B------:R-:W3:Y:S01]  /*32c20*/  LDL.LU R223, [R1+0x5c] ;  /* 0x00005c0001df7983 */ /* 0x000ee20000300800 */
[----:B------:R-:W-:-:S03]  /*32c30*/  IMAD.MOV.U32 R190, RZ, RZ, R211 ;  /* 0x000000ffffbe7224 */ /* 0x000fc600078e00d3 */
[----:B-1----:R-:W4:Y:S01]  /*32c40*/  LDL.LU R186, [R1+0x60] ;  /* 0x0000600001ba7983 */ /* 0x002f220000300800 */
[----:B------:R-:W-:-:S03]  /*32c50*/  IMAD.MOV.U32 R191, RZ, RZ, R210 ;  /* 0x000000ffffbf7224 */ /* 0x000fc600078e00d2 */
[----:B--2---:R-:W2:Y:S01]  /*32c60*/  LDL.LU R0, [R1+0x64] ;  /* 0x0000640001007983 */ /* 0x004ea20000300800 */
[----:B------:R-:W-:-:S03]  /*32c70*/  IMAD.X R212, R212, 0x1, R182, P4 ;  /* 0x00000001d4d47824 */ /* 0x000fc600020e06b6 */
[----:B------:R1:W-:Y:S04]  /*32c80*/  STL [R1+0xa7c], R4 ;  /* 0x000a7c0401007387 */ /* 0x0003e80000100800 */
[----:B------:R1:W-:Y:S04]  /*32c90*/  LDGSTS.E [R189+0x4008], desc[UR60][R190.64], P2 ;  /* 0x04008000bebd7fae */ /* 0x0003e8000912187c */
[----:B-1----:R-:W4:Y:S04]  /*32ca0*/  LDL.LU R4, [R1+0x58] ;  /* 0x0000580001047983 */ /* 0x002f280000300800 */
[----:B------:R1:W-:Y:S01]  /*32cb0*/  STL [R1+0xa78], R5 ;  /* 0x000a780501007387 */ /* 0x0003e20000100800 */
[----:B------:R-:W-:Y:S01]  /*32cc0*/  MOV R190, R213 ;  /* 0x000000d500be7202 */ /* 0x000fe20000000f00 */
[----:B------:R-:W-:-:S05]  /*32cd0*/  IMAD.MOV.U32 R191, RZ, RZ, R212 ;  /* 0x000000ffffbf7224 */ /* 0x000fca00078e00d4 */
[----:B------:R1:W-:Y:S04]  /*32ce0*/  LDGSTS.E [R189+0x400c], desc[UR60][R190.64], P1 ;  /* 0x0400c000bebd7fae */ /* 0x0003e8000892187c */
[----:B-1----:R-:W3:Y:S04]  /*32cf0*/  LDL.LU R5, [R1+0x54] ;  /* 0x0000540001057983 */ /* 0x002ee80000300800 */
[----:B------:R1:W-:Y:S04]  /*32d00*/  STL [R1+0xa84], R6 ;  /* 0x000a840601007387 */ /* 0x0003e80000100800 */
[----:B-1----:R-:W2:Y:S04]  /*32d10*/  LDL.LU R6, [R1+0x50] ;  /* 0x0000500001067983 */ /* 0x002ea80000300800 */
[----:B------:R1:W-:Y:S04]  /*32d20*/  STL [R1+0xa80], R7 ;  /* 0x000a800701007387 */ /* 0x0003e80000100800 */
[----:B-1----:R-:W4:Y:S04]  /*32d30*/  LDL.LU R7, [R1+0x4c] ;  /* 0x00004c0001077983 */ /* 0x002f280000300800 */
[----:B------:R-:W4:Y:S01]  /*32d40*/  LDL.LU R191, [R1+0x48] ;  /* 0x0000480001bf7983 */ /* 0x000f220000300800 */
[----:B------:R-:W-:-:S04]  /*32d50*/  ISETP.GT.AND P1, PT, R177, 0x40, PT ;  /* 0x00000040b100780c */ /* 0x000fc80003f24270 */
[----:B------:R-:W-:Y:S02]  /*32d60*/  SEL R190, RZ, 0x4, !P1 ;  /* 0x00000004ffbe7807 */ /* 0x000fe40004800000 */
[----:B------:R-:W-:Y:S02]  /*32d70*/  ISETP.GT.AND P1, PT, R177, 0x41, PT ;  /* 0x00000041b100780c */ /* 0x000fe40003f24270 */
[----:B------:R-:W-:-:S04]  /*32d80*/  SEL R190, R190, RZ, !P0 ;  /* 0x000000ffbebe7207 */ /* 0x000fc80004000000 */
[----:B------:R-:W-:Y:S02]  /*32d90*/  ISETP.NE.U32.AND P2, PT, R190, RZ, PT ;  /* 0x000000ffbe00720c */ /* 0x000fe40003f45070 */
[----:B------:R-:W-:-:S04]  /*32da0*/  SEL R190, RZ, 0x4, !P1 ;  /* 0x00000004ffbe7807 */ /* 0x000fc80004800000 */
[----:B------:R-:W-:-:S04]  /*32db0*/  SEL R190, R190, RZ, !P0 ;  /* 0x000000ffbebe7207 */ /* 0x000fc80004000000 */
[----:B------:R-:W-:Y:S02]  /*32dc0*/  ISETP.NE.U32.AND P1, PT, R190, RZ, PT ;  /* 0x000000ffbe00720c */ /* 0x000fe40003f25070 */
[----:B---3--:R-:W-:-:S05]  /*32dd0*/  IADD3 R5, P4, R5, R183, RZ ;  /* 0x000000b705057210 */ /* 0x008fca0007f9e0ff */
[----:B--2---:R-:W-:Y:S01]  /*32de0*/  IMAD.X R6, R6, 0x1, R182, P4 ;  /* 0x0000000106067824 */ /* 0x004fe200020e06b6 */
[----:B----4-:R-:W-:-:S04]  /*32df0*/  IADD3 R7, P3, R7, R183, RZ ;  /* 0x000000b707077210 */ /* 0x010fc80007f7e0ff */
[----:B------:R-:W-:Y:S01]  /*32e00*/  MOV R190, R7 ;  /* 0x0000000700be7202 */ /* 0x000fe20000000f00 */
[----:B------:R-:W-:Y:S01]  /*32e10*/  IMAD.X R191, R191, 0x1, R182, P3 ;  /* 0x00000001bfbf7824 */ /* 0x000fe200018e06b6 */
[----:B------:R-:W-:Y:S04]  /*32e20*/  STL [R1+0x4c], R7 ;  /* 0x00004c0701007387 */ /* 0x000fe80000100800 */
[----:B------:R1:W-:Y:S04]  /*32e30*/  STL [R1+0x48], R191 ;  /* 0x000048bf01007387 */ /* 0x0003e80000100800 */
[----:B------:R2:W-:Y:S02]  /*32e40*/  LDGSTS.E [R189+0x8000], desc[UR60][R190.64], P2 ;  /* 0x08000000bebd7fae */ /* 0x0005e4000912187c */
[----:B--2---:R-:W-:-:S02]  /*32e50*/  IMAD.MOV.U32 R190, RZ, RZ, R5 ;  /* 0x000000ffffbe7224 */ /* 0x004fc400078e0005 */
[----:B-1----:R-:W-:-:S05]  /*32e60*/  IMAD.MOV.U32 R191, RZ, RZ, R6 ;  /* 0x000000ffffbf7224 */ /* 0x002fca00078e0006 */
[----:B------:R1:W-:Y:S01]  /*32e70*/  LDGSTS.E [R189+0x8004], desc[UR60][R190.64], P1 ;  /* 0x08004000bebd7fae */ /* 0x0003e2000892187c */
[----:B------:R-:W-:-:S04]  /*32e80*/  ISETP.GT.AND P1, PT, R177, 0x42, PT ;  /* 0x00000042b100780c */ /* 0x000fc80003f24270 */
[----:B-1----:R-:W-:Y:S02]  /*32e90*/  SEL R190, RZ, 0x4, !P1 ;  /* 0x00000004ffbe7807 */ /* 0x002fe40004800000 */
[----:B------:R-:W-:Y:S02]  /*32ea0*/  ISETP.GT.AND P1, PT, R177, 0x43, PT ;  /* 0x00000043b100780c */ /* 0x000fe40003f24270 */
[----:B------:R-:W-:Y:S02]  /*32eb0*/  SEL R190, R190, RZ, !P0 ;  /* 0x000000ffbebe7207 */ /* 0x000fe40004000000 */
[-C--:B------:R-:W-:Y:S02]  /*32ec0*/  IADD3 R223, P3, R223, R183.reuse, RZ ;  /* 0x000000b7dfdf7210 */ /* 0x080fe40007f7e0ff */
[----:B------:R-:W-:Y:S02]  /*32ed0*/  ISETP.NE.U32.AND P2, PT, R190, RZ, PT ;  /* 0x000000ffbe00720c */ /* 0x000fe40003f45070 */
[----:B------:R-:W-:Y:S01]  /*32ee0*/  SEL R190, RZ, 0x4, !P1 ;  /* 0x00000004ffbe7807 */ /* 0x000fe20004800000 */
[----:B------:R-:W-:Y:S01]  /*32ef0*/  IMAD.X R4, R4, 0x1, R182, P3 ;  /* 0x0000000104047824 */ /* 0x000fe200018e06b6 */
[----:B------:R-:W-:-:S02]  /*32f00*/  IADD3 R0, P4, R0, R183, RZ ;  /* 0x000000b700007210 */ /* 0x000fc40007f9e0ff */
[----:B------:R-:W-:Y:S01]  /*32f10*/  SEL R190, R190, RZ, !P0 ;  /* 0x000000ffbebe7207 */ /* 0x000fe20004000000 */
[----:B------:R-:W-:Y:S01]  /*32f20*/  STL [R1+0x54], R5 ;  /* 0x0000540501007387 */ /* 0x000fe20000100800 */
[----:B------:R-:W-:Y:S02]  /*32f30*/  IADD3.X R186, R186, R182, RZ, P4, !PT ;  /* 0x000000b6baba7210 */ /* 0x000fe400027fe4ff */
[----:B------:R-:W-:Y:S01]  /*32f40*/  ISETP.NE.U32.AND P1, PT, R190, RZ, PT ;  /* 0x000000ffbe00720c */ /* 0x000fe20003f25070 */
[----:B------:R-:W-:Y:S01]  /*32f50*/  STL [R1+0x50], R6 ;  /* 0x0000500601007387 */ /* 0x000fe20000100800 */
[----:B------:R-:W-:Y:S02]  /*32f60*/  IMAD.MOV.U32 R190, RZ, RZ, R223 ;  /* 0x000000ffffbe7224 */ /* 0x000fe400078e00df */
[----:B------:R-:W-:Y:S01]  /*32f70*/  IMAD.MOV.U32 R191, RZ, RZ, R4 ;  /* 0x000000ffffbf7224 */ /* 0x000fe200078e0004 */
[----:B------:R1:W-:Y:S04]  /*32f80*/  STL [R1+0x5c], R223 ;  /* 0x00005cdf01007387 */ /* 0x0003e80000100800 */
[----:B------:R-:W-:Y:S04]  /*32f90*/  STL [R1+0x58], R4 ;  /* 0x0000580401007387 */ /* 0x000fe80000100800 */
[----:B------:R-:W-:Y:S04]  /*32fa0*/  STL [R1+0x64], R0 ;  /* 0x0000640001007387 */ /* 0x000fe80000100800 */
[----:B-1----:R-:W2:Y:S04]  /*32fb0*/  LDL.LU R223, [R1+0x14c] ;  /* 0x00014c0001df7983 */ /* 0x002ea80000300800 */
[----:B------:R1:W-:Y:S04]  /*32fc0*/  STL [R1+0x60], R186 ;  /* 0x000060ba01007387 */ /* 0x0003e80000100800 */
[----:B------:R3:W-:Y:S04]  /*32fd0*/  LDGSTS.E [R189+0x8008], desc[UR60][R190.64], P2 ;  /* 0x08008000bebd7fae */ /* 0x0007e8000912187c */
[----:B------:R-:W4:Y:S01]  /*32fe0*/  LDL.LU R7, [R1+0x154] ;  /* 0x0001540001077983 */ /* 0x000f220000300800 */
[----:B---3--:R-:W-:Y:S01]  /*32ff0*/  IMAD.MOV.U32 R190, RZ, RZ, R0 ;  /* 0x000000ffffbe7224 */ /* 0x008fe200078e0000 */
[----:B------:R-:W-:-:S02]  /*33000*/  MOV R191, R186 ;  /* 0x000000ba00bf7202 */ /* 0x000fc40000000f00 */
[----:B-1----:R-:W3:Y:S04]  /*33010*/  LDL.LU R186, [R1+0x150] ;  /* 0x0001500001ba7983 */ /* 0x002ee80000300800 */
[----:B------:R-:W3:Y:S04]  /*33020*/  LDL.LU R6, [R1+0x158] ;  /* 0x0001580001067983 */ /* 0x000ee80000300800 */
[----:B------:R-:W3:Y:S04]  /*33030*/  LDL.LU R5, [R1+0x15c] ;  /* 0x00015c0001057983 */ /* 0x000ee80000300800 */
[----:B------:R-:W3:Y:S04]  /*33040*/  LDL.LU R4, [R1+0x160] ;  /* 0x0001600001047983 */ /* 0x000ee80000300800 */
[----:B------:R-:W3:Y:S04]  /*33050*/  LDL.LU R0, [R1+0x164] ;  /* 0x0001640001007983 */ /* 0x000ee80000300800 */
[----:B------:R1:W-:Y:S04]  /*33060*/  LDGSTS.E [R189+0x800c], desc[UR60][R190.64], P1 ;  /* 0x0800c000bebd7fae */ /* 0x0003e8000892187c */
[----:B------:R-:W3:Y:S01]  /*33070*/  LDL.LU R191, [R1+0x148] ;  /* 0x0001480001bf7983 */ /* 0x000ee20000300800 */
[----:B------:R-:W-:-:S04]  /*33080*/  ISETP.GT.AND P1, PT, R177, 0x60, PT ;  /* 0x00000060b100780c */ /* 0x000fc80003f24270 */
[----:B-1----:R-:W-:Y:S02]  /*33090*/  SEL R190, RZ, 0x4, !P1 ;  /* 0x00000004ffbe7807 */ /* 0x002fe40004800000 */
[----:B------:R-:W-:Y:S02]  /*330a0*/  ISETP.GT.AND P1, PT, R177, 0x61, PT ;  /* 0x00000061b100780c */ /* 0x000fe40003f24270 */
[----:B------:R-:W-:-:S04]  /*330b0*/  SEL R190, R190, RZ, !P0 ;  /* 0x000000ffbebe7207 */ /* 0x000fc80004000000 */
[----:B------:R-:W-:Y:S02]  /*330c0*/  ISETP.NE.U32.AND P2, PT, R190, RZ, PT ;  /* 0x000000ffbe00720c */ /* 0x000fe40003f45070 */
[----:B------:R-:W-:-:S04]  /*330d0*/  SEL R190, RZ, 0x4, !P1 ;  /* 0x00000004ffbe7807 */ /* 0x000fc80004800000 */
[----:B------:R-:W-:-:S04]  /*330e0*/  SEL R190, R190, RZ, !P0 ;  /* 0x000000ffbebe7207 */ /* 0x000fc80004000000 */
[----:B------:R-:W-:Y:S02]  /*330f0*/  ISETP.NE.U32.AND P1, PT, R190, RZ, PT ;  /* 0x000000ffbe00720c */ /* 0x000fe40003f25070 */
[----:B--2---:R-:W-:-:S05]  /*33100*/  IADD3 R223, P3, R223, R183, RZ ;  /* 0x000000b7dfdf7210 */ /* 0x004fca0007f7e0ff */
[----:B------:R-:W-:Y:S01]  /*33110*/  IMAD.MOV.U32 R190, RZ, RZ, R223 ;  /* 0x000000ffffbe7224 */ /* 0x000fe200078e00df */
[----:B----4-:R-:W-:Y:S01]  /*33120*/  IADD3 R7, P4, R7, R183, RZ ;  /* 0x000000b707077210 */ /* 0x010fe20007f9e0ff */
[----:B------:R-:W-:Y:S04]  /*33130*/  STL [R1+0x14c], R223 ;  /* 0x00014cdf01007387 */ /* 0x000fe80000100800 */
[--C-:B---3--:R-:W-:Y:S02]  /*33140*/  IMAD.X R186, R186, 0x1, R182.reuse, P4 ;  /* 0x00000001baba7824 */ /* 0x108fe400020e06b6 */
[----:B------:R-:W-:-:S05]  /*33150*/  IMAD.X R191, R191, 0x1, R182, P3 ;  /* 0x00000001bfbf7824 */ /* 0x000fca00018e06b6 */
[----:B------:R1:W-:Y:S04]  /*33160*/  STL [R1+0x148], R191 ;  /* 0x000148bf01007387 */ /* 0x0003e80000100800 */
[----:B------:R2:W-:Y:S02]  /*33170*/  LDGSTS.E [R189+0xc000], desc[UR60][R190.64], P2 ;  /* 0x0c000000bebd7fae */ /* 0x0005e4000912187c */
[----:B--2---:R-:W-:Y:S01]  /*33180*/  MOV R190, R7 ;  /* 0x0000000700be7202 */ /* 0x004fe20000000f00 */
[----:B-1----:R-:W-:-:S05]  /*33190*/  IMAD.MOV.U32 R191, RZ, RZ, R186 ;  /* 0x000000ffffbf7224 */ /* 0x002fca00078e00ba */
        /* <DEDUP_REMOVED lines=8> */
[----:B------:R-:W-:-:S03]  /*33220*/  IMAD.X R6, R6, 0x1, R182, P3 ;  /* 0x0000000106067824 */ /* 0x000fc600018e06b6 */
[----:B------:R-:W-:Y:S02]  /*33230*/  SEL R190, R190, RZ, !P0 ;  /* 0x000000ffbebe7207 */ /* 0x000fe40004000000 */
[----:B------:R-:W-:Y:S02]  /*33240*/  IADD3 R0, P4, R0, R183, RZ ;  /* 0x000000b700007210 */ /* 0x000fe40007f9e0ff */
[----:B------:R-:W-:Y:S01]  /*33250*/  ISETP.NE.U32.AND P1, PT, R190, RZ, PT ;  /* 0x000000ffbe00720c */ /* 0x000fe20003f25070 */
[----:B------:R-:W-:Y:S01]  /*33260*/  IMAD.MOV.U32 R191, RZ, RZ, R6 ;  /* 0x000000ffffbf7224 */ /* 0x000fe200078e0006 */
[----:B------:R-:W-:Y:S01]  /*33270*/  MOV R190, R5 ;  /* 0x0000000500be7202 */ /* 0x000fe20000000f00 */
[----:B------:R-:W-:-:S04]  /*33280*/  IMAD.X R4, R4, 0x1, R182, P4 ;  /* 0x0000000104047824 */ /* 0x000fc800020e06b6 */
[----:B------:R1:W-:Y:S02]  /*33290*/  LDGSTS.E [R189+0xc008], desc[UR60][R190.64], P2 ;  /* 0x0c008000bebd7fae */ /* 0x0003e4000912187c */
[----:B-1----:R-:W-:Y:S02]  /*332a0*/  IMAD.MOV.U32 R190, RZ, RZ, R0 ;  /* 0x000000ffffbe7224 */ /* 0x002fe400078e0000 */
[----:B------:R-:W-:-:S05]  /*332b0*/  IMAD.MOV.U32 R191, RZ, RZ, R4 ;  /* 0x000000ffffbf7224 */ /* 0x000fca00078e0004 */
[----:B------:R1:W-:Y:S01]  /*332c0*/  LDGSTS.E [R189+0xc00c], desc[UR60][R190.64], P1 ;  /* 0x0c00c000bebd7fae */ /* 0x0003e2000892187c */
[C---:B------:R-:W-:Y:S02]  /*332d0*/  ISETP.GT.AND P1, PT, R177.reuse, 0x4, PT ;  /* 0x00000004b100780c */ /* 0x040fe40003f24270 */
[----:B------:R-:W-:Y:S02]  /*332e0*/  ISETP.GT.AND P2, PT, R177, 0x5, PT ;  /* 0x00000005b100780c */ /* 0x000fe40003f44270 */
[----:B-1----:R-:W-:-:S04]  /*332f0*/  SEL R189, RZ, 0x4, !P1 ;  /* 0x00000004ffbd7807 */ /* 0x002fc80004800000 */
[----:B------:R-:W-:-:S04]  /*33300*/  SEL R189, R189, RZ, !P0 ;  /* 0x000000ffbdbd7207 */ /* 0x000fc80004000000 */
[----:B------:R-:W-:Y:S02]  /*33310*/  ISETP.NE.U32.AND P1, PT, R189, RZ, PT ;  /* 0x000000ffbd00720c */ /* 0x000fe40003f25070 */
[----:B------:R-:W-:Y:S02]  /*33320*/  LOP3.LUT R189, R3, 0x10, RZ, 0x3c, !PT ;  /* 0x0000001003bd7812 */ /* 0x000fe400078e3cff */
[----:B------:R-:W-:Y:S02]  /*33330*/  SEL R190, RZ, 0x4, !P2 ;  /* 0x00000004ffbe7807 */ /* 0x000fe40005000000 */
[----:B------:R-:W-:Y:S01]  /*33340*/  IADD3 R12, P3, R12, R183, RZ ;  /* 0x000000b70c0c7210 */ /* 0x000fe20007f7e0ff */
[----:B------:R-:W-:Y:S01]  /*33350*/  IMAD.IADD R189, R189, 0x1, R181 ;  /* 0x00000001bdbd7824 */ /* 0x000fe200078e02b5 */
[----:B------:R-:W-:Y:S02]  /*33360*/  SEL R190, R190, RZ, !P0 ;  /* 0x000000ffbebe7207 */ /* 0x000fe40004000000 */
[----:B------:R-:W-:-:S02]  /*33370*/  IADD3.X R13, R13, R182, RZ, P3, !PT ;  /* 0x000000b60d0d7210 */ /* 0x000fc40001ffe4ff */
[----:B------:R-:W-:-:S03]  /*33380*/  ISETP.NE.U32.AND P2, PT, R190, RZ, PT ;  /* 0x000000ffbe00720c */ /* 0x000fc60003f45070 */
[----:B------:R-:W-:Y:S01]  /*33390*/  LDGSTS.E [R189], desc[UR60][R12.64], P1 ;  /* 0x000000000cbd7fae */ /* 0x000fe2000892187c */
[----:B------:R-:W-:Y:S02]  /*333a0*/  ISETP.GT.AND P1, PT, R177, 0x6, PT ;  /* 0x00000006b100780c */ /* 0x000fe40003f24270 */
[----:B------:R-:W-:Y:S02]  /*333b0*/  IADD3 R14, P4, R14, R183, RZ ;  /* 0x000000b70e0e7210 */ /* 0x000fe40007f9e0ff */
[----:B------:R-:W-:-:S03]  /*333c0*/  SEL R190, RZ, 0x4, !P1 ;  /* 0x00000004ffbe7807 */ /* 0x000fc60004800000 */
[----:B------:R-:W-:Y:S01]  /*333d0*/  IMAD.X R15, R15, 0x1, R182, P4 ;  /* 0x000000010f0f7824 */ /* 0x000fe200020e06b6 */
[----:B------:R-:W-:Y:S02]  /*333e0*/  SEL R190, R190, RZ, !P0 ;  /* 0x000000ffbebe7207 */ /* 0x000fe40004000000 */
[----:B------:R-:W-:Y:S02]  /*333f0*/  ISETP.GT.AND P1, PT, R177, 0x7, PT ;  /* 0x00000007b100780c */ /* 0x000fe40003f24270 */
[----:B------:R-:W-:Y:S01]  /*33400*/  LDGSTS.E [R189+0x4], desc[UR60][R14.64], P2 ;  /* 0x000040000ebd7fae */ /* 0x000fe2000912187c */
[----:B------:R-:W-:Y:S02]  /*33410*/  ISETP.NE.U32.AND P2, PT, R190, RZ, PT ;  /* 0x000000ffbe00720c */ /* 0x000fe40003f45070 */
[----:B------:R-:W-:-:S04]  /*33420*/  SEL R190, RZ, 0x4, !P1 ;  /* 0x00000004ffbe7807 */ /* 0x000fc80004800000 */
[----:B------:R-:W-:Y:S02]  /*33430*/  SEL R190, R190, RZ, !P0 ;  /* 0x000000ffbebe7207 */ /* 0x000fe40004000000 */
[-C--:B------:R-:W-:Y:S02]  /*33440*/  IADD3 R16, P3, R16, R183.reuse, RZ ;  /* 0x000000b710107210 */ /* 0x080fe40007f7e0ff */
[----:B------:R-:W-:Y:S02]  /*33450*/  ISETP.NE.U32.AND P1, PT, R190, RZ, PT ;  /* 0x000000ffbe00720c */ /* 0x000fe40003f25070 */
[----:B------:R-:W-:Y:S01]  /*33460*/  IADD3 R18, P4, R18, R183, RZ ;  /* 0x000000b712127210 */ /* 0x000fe20007f9e0ff */
[----:B------:R-:W-:-:S03]  /*33470*/  IMAD.X R17, R17, 0x1, R182, P3 ;  /* 0x0000000111117824 */ /* 0x000fc600018e06b6 */
[----:B------:R-:W-:Y:S02]  /*33480*/  IADD3.X R19, R19, R182, RZ, P4, !PT ;  /* 0x000000b613137210 */ /* 0x000fe400027fe4ff */
[----:B------:R-:W-:Y:S05]  /*33490*/  LDGSTS.E [R189+0x8], desc[UR60][R16.64], P2 ;  /* 0x0000800010bd7fae */ /* 0x000fea000912187c */
        /* <DEDUP_REMOVED lines=27> */
[----:B------:R-:W-:Y:S01]  /*33650*/  SEL R190, R190, RZ, !P0 ;  /* 0x000000ffbebe7207 */ /* 0x000fe20004000000 */
[----:B------:R-:W-:Y:S01]  /*33660*/  STL [R1+0x154], R7 ;  /* 0x0001540701007387 */ /* 0x000fe20000100800 */
[----:B------:R-:W-:Y:S02]  /*33670*/  IADD3 R221, P4, R221, R183, RZ ;  /* 0x000000b7dddd7210 */ /* 0x000fe40007f9e0ff */
[----:B------:R-:W-:Y:S01]  /*33680*/  ISETP.NE.U32.AND P1, PT, R190, RZ, PT ;  /* 0x000000ffbe00720c */ /* 0x000fe20003f25070 */
[----:B------:R1:W-:Y:S01]  /*33690*/  STL [R1+0x150], R186 ;  /* 0x000150ba01007387 */ /* 0x0003e20000100800 */
[----:B------:R-:W-:Y:S02]  /*336a0*/  IMAD.MOV.U32 R190, RZ, RZ, R219 ;  /* 0x000000ffffbe7224 */ /* 0x000fe400078e00db */
[----:B------:R-:W-:Y:S01]  /*336b0*/  IMAD.MOV.U32 R191, RZ, RZ, R218 ;  /* 0x000000ffffbf7224 */ /* 0x000fe200078e00da */
[----:B------:R-:W-:Y:S01]  /*336c0*/  STL [R1+0x15c], R5 ;  /* 0x00015c0501007387 */ /* 0x000fe20000100800 */
[----:B------:R-:W-:-:S03]  /*336d0*/  IADD3.X R220, R220, R182, RZ, P4, !PT ;  /* 0x000000b6dcdc7210 */ /* 0x000fc600027fe4ff */
[----:B------:R2:W-:Y:S04]  /*336e0*/  STL [R1+0x158], R6 ;  /* 0x0001580601007387 */ /* 0x0005e80000100800 */
[----:B------:R-:W-:Y:S04]  /*336f0*/  STL [R1+0x164], R0 ;  /* 0x0001640001007387 */ /* 0x000fe80000100800 */
[----:B------:R3:W-:Y:S04]  /*33700*/  STL [R1+0x160], R4 ;  /* 0x0001600401007387 */ /* 0x0007e80000100800 */
[----:B------:R-:W4:Y:S04]  /*33710*/  LDL.LU R223, [R1+0x6c] ;  /* 0x00006c0001df7983 */ /* 0x000f280000300800 */
[----:B------:R2:W-:Y:S04]  /*33720*/  LDGSTS.E [R189+0x4008], desc[UR60][R190.64], P2 ;  /* 0x04008000bebd7fae */ /* 0x0005e8000912187c */
[----:B-1----:R-:W4:Y:S04]  /*33730*/  LDL.LU R186, [R1+0x70] ;  /* 0x0000700001ba7983 */ /* 0x002f280000300800 */
[----:B------:R-:W4:Y:S01]  /*33740*/  LDL.LU R7, [R1+0x74] ;  /* 0x0000740001077983 */ /* 0x000f220000300800 */
[----:B--2---:R-:W-:Y:S01]  /*33750*/  IMAD.MOV.U32 R190, RZ, RZ, R221 ;  /* 0x000000ffffbe7224 */ /* 0x004fe200078e00dd */
[----:B------:R-:W-:-:S02]  /*33760*/  MOV R191, R220 ;  /* 0x000000dc00bf7202 */ /* 0x000fc40000000f00 */
[----:B------:R-:W2:Y:S04]  /*33770*/  LDL.LU R6, [R1+0x78] ;  /* 0x0000780001067983 */ /* 0x000ea80000300800 */
[----:B------:R-:W2:Y:S04]  /*33780*/  LDL.LU R5, [R1+0x7c] ;  /* 0x00007c0001057983 */ /* 0x000ea80000300800 */
[----:B---3--:R-:W3:Y:S04]  /*33790*/  LDL.LU R4, [R1+0x80] ;  /* 0x0000800001047983 */ /* 0x008ee80000300800 */
[----:B------:R-:W3:Y:S04]  /*337a0*/  LDL.LU R0, [R1+0x84] ;  /* 0x0000840001007983 */ /* 0x000ee80000300800 */
[----:B------:R1:W-:Y:S04]  /*337b0*/  LDGSTS.E [R189+0x400c], desc[UR60][R190.64], P1 ;  /* 0x0400c000bebd7fae */ /* 0x0003e8000892187c */
[----:B------:R-:W2:Y:S01]  /*337c0*/  LDL.LU R191, [R1+0x68] ;  /* 0x0000680001bf7983 */ /* 0x000ea20000300800 */
        /* <DEDUP_REMOVED lines=8> */
[----:B----4-:R-:W-:-:S05]  /*33850*/  IADD3 R223, P3, R223, R183, RZ ;  /* 0x000000b7dfdf7210 */ /* 0x010fca0007f7e0ff */
[----:B------:R-:W-:Y:S01]  /*33860*/  IMAD.MOV.U32 R190, RZ, RZ, R223 ;  /* 0x000000ffffbe7224 */ /* 0x000fe200078e00df */
[----:B------:R-:W-:Y:S01]  /*33870*/  IADD3 R7, P4, R7, R183, RZ ;  /* 0x000000b707077210 */ /* 0x000fe20007f9e0ff */
[----:B------:R-:W-:Y:S04]  /*33880*/  STL [R1+0x6c], R223 ;  /* 0x00006cdf01007387 */ /* 0x000fe80000100800 */
[--C-:B------:R-:W-:Y:S02]  /*33890*/  IMAD.X R186, R186, 0x1, R182.reuse, P4 ;  /* 0x00000001baba7824 */ /* 0x100fe400020e06b6 */
[----:B--2---:R-:W-:-:S05]  /*338a0*/  IMAD.X R191, R191, 0x1, R182, P3 ;  /* 0x00000001bfbf7824 */ /* 0x004fca00018e06b6 */
        /* <DEDUP_REMOVED lines=13> */
[----:B---3--:R-:W-:-:S02]  /*33980*/  IADD3 R0, P4, R0, R183, RZ ;  /* 0x000000b700007210 */ /* 0x008fc40007f9e0ff */
[----:B------:R-:W-:Y:S01]  /*33990*/  SEL R190, R190, RZ, !P0 ;  /* 0x000000ffbebe7207 */ /* 0x000fe20004000000 */
[----:B------:R1:W-:Y:S01]  /*339a0*/  STL [R1+0x74], R7 ;  /* 0x0000740701007387 */ /* 0x0003e20000100800 */
[----:B------:R-:W-:Y:S02]  /*339b0*/  IMAD.MOV.U32 R191, RZ, RZ, R6 ;  /* 0x000000ffffbf7224 */ /* 0x000fe400078e0006 */
[----:B------:R-:W-:Y:S01]  /*339c0*/  ISETP.NE.U32.AND P1, PT, R190, RZ, PT ;  /* 0x000000ffbe00720c */ /* 0x000fe20003f25070 */
[----:B------:R2:W-:Y:S01]  /*339d0*/  STL [R1+0x70], R186 ;  /* 0x000070ba01007387 */ /* 0x0005e20000100800 */
[----:B------:R-:W-:Y:S01]  /*339e0*/  IMAD.X R4, R4, 0x1, R182, P4 ;  /* 0x0000000104047824 */ /* 0x000fe200020e06b6 */
[----:B------:R-:W-:Y:S02]  /*339f0*/  MOV R190, R5 ;  /* 0x0000000500be7202 */ /* 0x000fe40000000f00 */
[----:B------:R-:W-:Y:S04]  /*33a00*/  STL [R1+0x7c], R5 ;  /* 0x00007c0501007387 */ /* 0x000fe80000100800 */
[----:B------:R3:W-:Y:S04]  /*33a10*/  STL [R1+0x78], R6 ;  /* 0x0000780601007387 */ /* 0x0007e80000100800 */
[----:B------:R-:W-:Y:S04]  /*33a20*/  STL [R1+0x84], R0 ;  /* 0x0000840001007387 */ /* 0x000fe80000100800 */
[----:B------:R-:W4:Y:S04]  /*33a30*/  LDL.LU R223, [R1+0x16c] ;  /* 0x00016c0001df7983 */ /* 0x000f280000300800 */
[----:B------:R3:W-:Y:S04]  /*33a40*/  STL [R1+0x80], R4 ;  /* 0x0000800401007387 */ /* 0x0007e80000100800 */
[----:B------:R3:W-:Y:S04]  /*33a50*/  LDGSTS.E [R189+0x8008], desc[UR60][R190.64], P2 ;  /* 0x08008000bebd7fae */ /* 0x0007e8000912187c */
[----:B-1----:R-:W4:Y:S04]  /*33a60*/  LDL.LU R7, [R1+0x174] ;  /* 0x0001740001077983 */ /* 0x002f280000300800 */
[----:B--2---:R-:W2:Y:S01]  /*33a70*/  LDL.LU R186, [R1+0x170] ;  /* 0x0001700001ba7983 */ /* 0x004ea20000300800 */
[----:B---3--:R-:W-:-:S03]  /*33a80*/  IMAD.MOV.U32 R190, RZ, RZ, R0 ;  /* 0x000000ffffbe7224 */ /* 0x008fc600078e0000 */
[----:B------:R-:W3:Y:S01]  /*33a90*/  LDL.LU R6, [R1+0x178] ;  /* 0x0001780001067983 */ /* 0x000ee20000300800 */
[----:B------:R-:W-:-:S03]  /*33aa0*/  IMAD.MOV.U32 R191, RZ, RZ, R4 ;  /* 0x000000ffffbf7224 */ /* 0x000fc600078e0004 */
        /* <DEDUP_REMOVED lines=17> */
[----:B--2---:R-:W-:Y:S01]  /*33bc0*/  IMAD.X R186, R186, 0x1, R182, P4 ;  /* 0x00000001baba7824 */ /* 0x004fe200020e06b6 */
[----:B---3--:R-:W-:-:S05]  /*33bd0*/  IADD3.X R191, R191, R182, RZ, P3, !PT ;  /* 0x000000b6bfbf7210 */ /* 0x008fca0001ffe4ff */
[----:B------:R1:W-:Y:S04]  /*33be0*/  STL [R1+0x168], R191 ;  /* 0x000168bf01007387 */ /* 0x0003e80000100800 */
[----:B------:R2:W-:Y:S02]  /*33bf0*/  LDGSTS.E [R189+0xc000], desc[UR60][R190.64], P2 ;  /* 0x0c000000bebd7fae */ /* 0x0005e4000912187c */
[----:B--2---:R-:W-:Y:S01]  /*33c00*/  IMAD.MOV.U32 R190, RZ, RZ, R7 ;  /* 0x000000ffffbe7224 */ /* 0x004fe200078e0007 */
[----:B-1----:R-:W-:-:S05]  /*33c10*/  MOV R191, R186 ;  /* 0x000000ba00bf7202 */ /* 0x002fca0000000f00 */
[----:B------:R1:W-:Y:S01]  /*33c20*/  LDGSTS.E [R189+0xc004], desc[UR60][R190.64], P1 ;  /* 0x0c004000bebd7fae */ /* 0x0003e2000892187c */
[----:B------:R-:W-:Y:S02]  /*33c30*/  ISETP.GT.AND P1, PT, R177, 0x66, PT ;  /* 0x00000066b100780c */ /* 0x000fe40003f24270 */
[----:B------:R-:W-:Y:S02]  /*33c40*/  IADD3 R5, P3, R5, R183, RZ ;  /* 0x000000b705057210 */ /* 0x000fe40007f7e0ff */
[----:B-1----:R-:W-:Y:S02]  /*33c50*/  SEL R190, RZ, 0x4, !P1 ;  /* 0x00000004ffbe7807 */ /* 0x002fe40004800000 */
[----:B------:R-:W-:Y:S02]  /*33c60*/  ISETP.GT.AND P1, PT, R177, 0x67, PT ;  /* 0x00000067b100780c */ /* 0x000fe40003f24270 */
[----:B------:R-:W-:-:S04]  /*33c70*/  SEL R190, R190, RZ, !P0 ;  /* 0x000000ffbebe7207 */ /* 0x000fc80004000000 */
        /* <DEDUP_REMOVED lines=18> */
[----:B------:R-:W-:Y:S02]  /*33da0*/  IADD3 R20, P3, R20, R183, RZ ;  /* 0x000000b714147210 */ /* 0x000fe40007f7e0ff */
[----:B------:R-:W-:Y:S02]  /*33db0*/  SEL R190, RZ, 0x4, !P2 ;  /* 0x00000004ffbe7807 */ /* 0x000fe40005000000 */
[----:B------:R-:W-:Y:S01]  /*33dc0*/  LOP3.LUT R223, R3, 0x20, RZ, 0x3c, !PT ;  /* 0x0000002003df7812 */ /* 0x000fe200078e3cff */
[----:B------:R-:W-:Y:S01]  /*33dd0*/  IMAD.X R21, R21, 0x1, R182, P3 ;  /* 0x0000000115157824 */ /* 0x000fe200018e06b6 */
[----:B------:R-:W-:Y:S02]  /*33de0*/  SEL R190, R190, RZ, !P0 ;  /* 0x000000ffbebe7207 */ /* 0x000fe40004000000 */
[----:B------:R-:W-:-:S02]  /*33df0*/  IADD3 R223, R223, R181, RZ ;  /* 0x000000b5dfdf7210 */ /* 0x000fc40007ffe0ff */
        /* <DEDUP_REMOVED lines=10> */
[----:B------:R-:W-:Y:S02]  /*33ea0*/  SEL R189, RZ, 0x4, !P1 ;  /* 0x00000004ffbd7807 */ /* 0x000fe40004800000 */
[----:B------:R-:W-:-:S02]  /*33eb0*/  IADD3 R188, P3, R188, R183, RZ ;  /* 0x000000b7bcbc7210 */ /* 0x000fc40007f7e0ff */
[----:B------:R-:W-:-:S04]  /*33ec0*/  SEL R189, R189, RZ, !P0 ;  /* 0x000000ffbdbd7207 */ /* 0x000fc80004000000 */
[----:B------:R-:W-:Y:S01]  /*33ed0*/  ISETP.NE.U32.AND P1, PT, R189, RZ, PT ;  /* 0x000000ffbd00720c */ /* 0x000fe20003f25070 */
[----:B------:R-:W-:Y:S01]  /*33ee0*/  IMAD.X R154, R154, 0x1, R182, P3 ;  /* 0x000000019a9a7824 */ /* 0x000fe200018e06b6 */
[----:B------:R-:W-:-:S04]  /*33ef0*/  IADD3 R152, P4, R152, R183, RZ ;  /* 0x000000b798987210 */ /* 0x000fc80007f9e0ff */
[----:B------:R-:W-:Y:S01]  /*33f00*/  MOV R189, R154 ;  /* 0x0000009a00bd7202 */ /* 0x000fe20000000f00 */
[----:B------:R-:W-:-:S04]  /*33f10*/  IMAD.X R153, R153, 0x1, R182, P4 ;  /* 0x0000000199997824 */ /* 0x000fc800020e06b6 */
[----:B------:R1:W-:Y:S04]  /*33f20*/  LDGSTS.E [R223+0x8], desc[UR60][R188.64], P2 ;  /* 0x00008000bcdf7fae */ /* 0x0003e8000912187c */
[----:B------:R-:W-:Y:S01]  /*33f30*/  LDGSTS.E [R223+0xc], desc[UR60][R152.64], P1 ;  /* 0x0000c00098df7fae */ /* 0x000fe2000892187c */
        /* <DEDUP_REMOVED lines=29> */
[----:B------:R-:W-:Y:S01]  /*34110*/  STL [R1+0x174], R7 ;  /* 0x0001740701007387 */ /* 0x000fe20000100800 */
[----:B-1----:R-:W-:Y:S02]  /*34120*/  IMAD.MOV.U32 R190, RZ, RZ, R228 ;  /* 0x000000ffffbe7224 */ /* 0x002fe400078e00e4 */
[----:B------:R-:W-:Y:S01]  /*34130*/  IMAD.MOV.U32 R191, RZ, RZ, R227 ;  /* 0x000000ffffbf7224 */ /* 0x000fe200078e00e3 */
[----:B------:R1:W-:Y:S01]  /*34140*/  STL [R1+0x170], R186 ;  /* 0x000170ba01007387 */ /* 0x0003e20000100800 */
[----:B------:R-:W-:-:S03]  /*34150*/  IADD3.X R229, R229, R182, RZ, P4, !PT ;  /* 0x000000b6e5e57210 */ /* 0x000fc600027fe4ff */
[----:B------:R-:W-:Y:S04]  /*34160*/  STL [R1+0x17c], R5 ;  /* 0x00017c0501007387 */ /* 0x000fe80000100800 */
[----:B------:R2:W-:Y:S04]  /*34170*/  STL [R1+0x178], R6 ;  /* 0x0001780601007387 */ /* 0x0005e80000100800 */
[----:B------:R-:W-:Y:S04]  /*34180*/  STL [R1+0x184], R0 ;  /* 0x0001840001007387 */ /* 0x000fe80000100800 */
[----:B------:R3:W-:Y:S04]  /*34190*/  STL [R1+0x180], R4 ;  /* 0x0001800401007387 */ /* 0x0007e80000100800 */
[----:B------:R4:W-:Y:S04]  /*341a0*/  LDGSTS.E [R223+0x4008], desc[UR60][R190.64], P2 ;  /* 0x04008000bedf7fae */ /* 0x0009e8000912187c */
[----:B-1----:R-:W3:Y:S04]  /*341b0*/  LDL.LU R186, [R1+0x90] ;  /* 0x0000900001ba7983 */ /* 0x002ee80000300800 */
[----:B------:R-:W3:Y:S01]  /*341c0*/  LDL.LU R7, [R1+0x94] ;  /* 0x0000940001077983 */ /* 0x000ee20000300800 */
[----:B----4-:R-:W-:Y:S01]  /*341d0*/  IMAD.MOV.U32 R190, RZ, RZ, R230 ;  /* 0x000000ffffbe7224 */ /* 0x010fe200078e00e6 */
[----:B------:R-:W-:-:S02]  /*341e0*/  MOV R191, R229 ;  /* 0x000000e500bf7202 */ /* 0x000fc40000000f00 */
[----:B--2---:R-:W2:Y:S04]  /*341f0*/  LDL.LU R6, [R1+0x98] ;  /* 0x0000980001067983 */ /* 0x004ea80000300800 */
[----:B------:R-:W4:Y:S04]  /*34200*/  LDL.LU R5, [R1+0x9c] ;  /* 0x00009c0001057983 */ /* 0x000f280000300800 */
[----:B---3--:R-:W3:Y:S04]  /*34210*/  LDL.LU R4, [R1+0xa0] ;  /* 0x0000a00001047983 */ /* 0x008ee80000300800 */
[----:B------:R-:W3:Y:S04]  /*34220*/  LDL.LU R0, [R1+0xa4] ;  /* 0x0000a40001007983 */ /* 0x000ee80000300800 */
[----:B------:R1:W-:Y:S04]  /*34230*/  LDGSTS.E [R223+0x400c], desc[UR60][R190.64], P1 ;  /* 0x0400c000bedf7fae */ /* 0x0003e8000892187c */
[----:B------:R-:W2:Y:S04]  /*34240*/  LDL.LU R190, [R1+0x88] ;  /* 0x0000880001be7983 */ /* 0x000ea80000300800 */
[----:B------:R-:W1:Y:S01]  /*34250*/  LDL.LU R191, [R1+0x8c] ;  /* 0x00008c0001bf7983 */ /* 0x000e620000300800 */
        /* <DEDUP_REMOVED lines=8> */
[----:B------:R-:W-:-:S05]  /*342e0*/  IADD3 R7, P4, R7, R183, RZ ;  /* 0x000000b707077210 */ /* 0x000fca0007f9e0ff */
[----:B------:R-:W-:Y:S01]  /*342f0*/  IMAD.X R186, R186, 0x1, R182, P4 ;  /* 0x00000001baba7824 */ /* 0x000fe200020e06b6 */
[----:B-1----:R-:W-:-:S05]  /*34300*/  IADD3 R191, P3, R191, R183, RZ ;  /* 0x000000b7bfbf7210 */ /* 0x002fca0007f7e0ff */
[----:B--2---:R-:W-:Y:S01]  /*34310*/  IMAD.X R190, R190, 0x1, R182, P3 ;  /* 0x00000001bebe7824 */ /* 0x004fe200018e06b6 */
[----:B------:R1:W-:Y:S04]  /*34320*/  STL [R1+0x8c], R191 ;  /* 0x00008cbf01007387 */ /* 0x0003e80000100800 */
[----:B------:R2:W-:Y:S01]  /*34330*/  STL [R1+0x88], R190 ;  /* 0x000088be01007387 */ /* 0x0005e20000100800 */
[----:B-1----:R-:W-:-:S04]  /*34340*/  LOP3.LUT R191, R191, R190, RZ, 0x3c, !PT ;  /* 0x000000bebfbf7212 */ /* 0x002fc800078e3cff */
[----:B--2---:R-:W-:-:S04]  /*34350*/  LOP3.LUT R190, R191, R190, RZ, 0x3c, !PT ;  /* 0x000000bebfbe7212 */ /* 0x004fc800078e3cff */
[----:B------:R-:W-:-:S05]  /*34360*/  LOP3.LUT R191, R191, R190, RZ, 0x3c, !PT ;  /* 0x000000bebfbf7212 */ /* 0x000fca00078e3cff */
[----:B------:R1:W-:Y:S02]  /*34370*/  LDGSTS.E [R223+0x8000], desc[UR60][R190.64], P2 ;  /* 0x08000000bedf7fae */ /* 0x0003e4000912187c */
[----:B-1----:R-:W-:Y:S01]  /*34380*/  IMAD.MOV.U32 R190, RZ, RZ, R7 ;  /* 0x000000ffffbe7224 */ /* 0x002fe200078e0007 */
[----:B------:R-:W-:-:S05]  /*34390*/  MOV R191, R186 ;  /* 0x000000ba00bf7202 */ /* 0x000fca0000000f00 */
[----:B------:R1:W-:Y:S01]  /*343a0*/  LDGSTS.E [R223+0x8004], desc[UR60][R190.64], P1 ;  /* 0x08004000bedf7fae */ /* 0x0003e2000892187c */
[----:B------:R-:W-:-:S04]  /*343b0*/  ISETP.GT.AND P1, PT, R177, 0x4a, PT ;  /* 0x0000004ab100780c */ /* 0x000fc80003f24270 */
[----:B------:R-:W-:Y:S02]  /*343c0*/  SEL R189, RZ, 0x4, !P1 ;  /* 0x00000004ffbd7807 */ /* 0x000fe40004800000 */
[----:B------:R-:W-:Y:S02]  /*343d0*/  ISETP.GT.AND P1, PT, R177, 0x4b, PT ;  /* 0x0000004bb100780c */ /* 0x000fe40003f24270 */
[----:B------:R-:W-:Y:S02]  /*343e0*/  SEL R189, R189, RZ, !P0 ;  /* 0x000000ffbdbd7207 */ /* 0x000fe40004000000 */
[-C--:B----4-:R-:W-:Y:S02]  /*343f0*/  IADD3 R5, P3, R5, R183.reuse, RZ ;  /* 0x000000b705057210 */ /* 0x090fe40007f7e0ff */
[----:B------:R-:W-:Y:S02]  /*34400*/  ISETP.NE.U32.AND P2, PT, R189, RZ, PT ;  /* 0x000000ffbd00720c */ /* 0x000fe40003f45070 */
[----:B------:R-:W-:Y:S01]  /*34410*/  SEL R189, RZ, 0x4, !P1 ;  /* 0x00000004ffbd7807 */ /* 0x000fe20004800000 */
[----:B------:R-:W-:Y:S01]  /*34420*/  IMAD.X R6, R6, 0x1, R182, P3 ;  /* 0x0000000106067824 */ /* 0x000fe200018e06b6 */
[----:B---3--:R-:W-:-:S02]  /*34430*/  IADD3 R0, P4, R0, R183, RZ ;  /* 0x000000b700007210 */ /* 0x008fc40007f9e0ff */
[----:B------:R-:W-:Y:S01]  /*34440*/  SEL R189, R189, RZ, !P0 ;  /* 0x000000ffbdbd7207 */ /* 0x000fe20004000000 */
[----:B------:R2:W-:Y:S01]  /*34450*/  STL [R1+0x94], R7 ;  /* 0x0000940701007387 */ /* 0x0005e20000100800 */
[----:B-1----:R-:W-:Y:S02]  /*34460*/  IMAD.MOV.U32 R190, RZ, RZ, R5 ;  /* 0x000000ffffbe7224 */ /* 0x002fe400078e0005 */
[----:B------:R-:W-:Y:S01]  /*34470*/  ISETP.NE.U32.AND P1, PT, R189, RZ, PT ;  /* 0x000000ffbd00720c */ /* 0x000fe20003f25070 */
[----:B------:R1:W-:Y:S01]  /*34480*/  STL [R1+0x90], R186 ;  /* 0x000090ba01007387 */ /* 0x0003e20000100800 */
[----:B------:R-:W-:Y:S01]  /*34490*/  MOV R191, R6 ;  /* 0x0000000600bf7202 */ /* 0x000fe20000000f00 */
[----:B------:R-:W-:Y:S02]  /*344a0*/  IMAD.X R4, R4, 0x1, R182, P4 ;  /* 0x0000000104047824 */ /* 0x000fe400020e06b6 */
[----:B------:R-:W-:Y:S04]  /*344b0*/  STL [R1+0x9c], R5 ;  /* 0x00009c0501007387 */ /* 0x000fe80000100800 */
[----:B------:R3:W-:Y:S04]  /*344c0*/  STL [R1+0x98], R6 ;  /* 0x0000980601007387 */ /* 0x0007e80000100800 */
[----:B------:R-:W-:Y:S04]  /*344d0*/  STL [R1+0xa4], R0 ;  /* 0x0000a40001007387 */ /* 0x000fe80000100800 */
[----:B--2---:R-:W2:Y:S04]  /*344e0*/  LDL.LU R7, [R1+0x194] ;  /* 0x0001940001077983 */ /* 0x004ea80000300800 */
[----:B------:R4:W-:Y:S04]  /*344f0*/  LDGSTS.E [R223+0x8008], desc[UR60][R190.64], P2 ;  /* 0x08008000bedf7fae */ /* 0x0009e8000912187c */
[----:B------:R3:W-:Y:S04]  /*34500*/  STL [R1+0xa0], R4 ;  /* 0x0000a00401007387 */ /* 0x0007e80000100800 */
[----:B-1----:R-:W2:Y:S01]  /*34510*/  LDL.LU R186, [R1+0x190] ;  /* 0x0001900001ba7983 */ /* 0x002ea20000300800 */
[----:B----4-:R-:W-:-:S03]  /*34520*/  IMAD.MOV.U32 R190, RZ, RZ, R0 ;  /* 0x000000ffffbe7224 */ /* 0x010fc600078e0000 */
[----:B---3--:R-:W3:Y:S01]  /*34530*/  LDL.LU R6, [R1+0x198] ;  /* 0x0001980001067983 */ /* 0x008ee20000300800 */
[----:B------:R-:W-:-:S03]  /*34540*/  IMAD.MOV.U32 R191, RZ, RZ, R4 ;  /* 0x000000ffffbf7224 */ /* 0x000fc600078e0004 */
[----:B------:R-:W4:Y:S04]  /*34550*/  LDL.LU R5, [R1+0x19c] ;  /* 0x00019c0001057983 */ /* 0x000f280000300800 */
[----:B------:R-:W3:Y:S04]  /*34560*/  LDL.LU R4, [R1+0x1a0] ;  /* 0x0001a00001047983 */ /* 0x000ee80000300800 */
[----:B------:R-:W3:Y:S04]  /*34570*/  LDL.LU R0, [R1+0x1a4] ;  /* 0x0001a40001007983 */ /* 0x000ee80000300800 */
[----:B------:R1:W-:Y:S04]  /*34580*/  LDGSTS.E [R223+0x800c], desc[UR60][R190.64], P1 ;  /* 0x0800c000bedf7fae */ /* 0x0003e8000892187c */
[----:B------:R-:W4:Y:S04]  /*34590*/  LDL.LU R190, [R1+0x188] ;  /* 0x0001880001be7983 */ /* 0x000f280000300800 */
        /* <DEDUP_REMOVED lines=9> */
[----:B--2---:R-:W-:-:S04]  /*34630*/  IADD3 R7, P4, R7, R183, RZ ;  /* 0x000000b707077210 */ /* 0x004fc80007f9e0ff */
[----:B------:R-:W-:Y:S02]  /*34640*/  IADD3.X R186, R186, R182, RZ, P4, !PT ;  /* 0x000000b6baba7210 */ /* 0x000fe400027fe4ff */
[----:B-1----:R-:W-:-:S05]  /*34650*/  IADD3 R191, P3, R191, R183, RZ ;  /* 0x000000b7bfbf7210 */ /* 0x002fca0007f7e0ff */
[----:B----4-:R-:W-:Y:S01]  /*34660*/  IMAD.X R190, R190, 0x1, R182, P3 ;  /* 0x00000001bebe7824 */ /* 0x010fe200018e06b6 */
[----:B------:R1:W-:Y:S04]  /*34670*/  STL [R1+0x18c], R191 ;  /* 0x00018cbf01007387 */ /* 0x0003e80000100800 */
[----:B------:R2:W-:Y:S01]  /*34680*/  STL [R1+0x188], R190 ;  /* 0x000188be01007387 */ /* 0x0005e20000100800 */
[----:B-1----:R-:W-:-:S04]  /*34690*/  LOP3.LUT R191, R191, R190, RZ, 0x3c, !PT ;  /* 0x000000bebfbf7212 */ /* 0x002fc800078e3cff */
[----:B--2---:R-:W-:-:S04]  /*346a0*/  LOP3.LUT R190, R191, R190, RZ, 0x3c, !PT ;  /* 0x000000bebfbe7212 */ /* 0x004fc800078e3cff */
[----:B------:R-:W-:-:S05]  /*346b0*/  LOP3.LUT R191, R191, R190, RZ, 0x3c, !PT ;  /* 0x000000bebfbf7212 */ /* 0x000fca00078e3cff */
        /* <DEDUP_REMOVED lines=11> */
[----:B---3--:R-:W-:-:S03]  /*34770*/  IMAD.X R6, R6, 0x1, R182, P3 ;  /* 0x0000000106067824 */ /* 0x008fc600018e06b6 */
[----:B------:R-:W-:Y:S02]  /*34780*/  SEL R189, R189, RZ, !P0 ;  /* 0x000000ffbdbd7207 */ /* 0x000fe40004000000 */
[----:B------:R-:W-:Y:S02]  /*34790*/  IADD3 R0, P4, R0, R183, RZ ;  /* 0x000000b700007210 */ /* 0x000fe40007f9e0ff */
[----:B------:R-:W-:Y:S01]  /*347a0*/  ISETP.NE.U32.AND P1, PT, R189, RZ, PT ;  /* 0x000000ffbd00720c */ /* 0x000fe20003f25070 */
[----:B-1----:R-:W-:Y:S02]  /*347b0*/  IMAD.MOV.U32 R190, RZ, RZ, R5 ;  /* 0x000000ffffbe7224 */ /* 0x002fe400078e0005 */
[----:B------:R-:W-:Y:S01]  /*347c0*/  IMAD.MOV.U32 R191, RZ, RZ, R6 ;  /* 0x000000ffffbf7224 */ /* 0x000fe200078e0006 */
[----:B------:R-:W-:-:S04]  /*347d0*/  IADD3.X R4, R4, R182, RZ, P4, !PT ;  /* 0x000000b604047210 */ /* 0x000fc800027fe4ff */
[----:B------:R1:W-:Y:S02]  /*347e0*/  LDGSTS.E [R223+0xc008], desc[UR60][R190.64], P2 ;  /* 0x0c008000bedf7fae */ /* 0x0003e4000912187c */
[----:B-1----:R-:W-:Y:S01]  /*347f0*/  IMAD.MOV.U32 R190, RZ, RZ, R0 ;  /* 0x000000ffffbe7224 */ /* 0x002fe200078e0000 */
[----:B------:R-:W-:-:S05]  /*34800*/  MOV R191, R4 ;  /* 0x0000000400bf7202 */ /* 0x000fca0000000f00 */
[----:B------:R1:W-:Y:S01]  /*34810*/  LDGSTS.E [R223+0xc00c], desc[UR60][R190.64], P1 ;  /* 0x0c00c000bedf7fae */ /* 0x0003e2000892187c */
[C---:B------:R-:W-:Y:S02]  /*34820*/  ISETP.GT.AND P1, PT, R177.reuse, 0xc, PT ;  /* 0x0000000cb100780c */ /* 0x040fe40003f24270 */
[----:B------:R-:W-:Y:S02]  /*34830*/  ISETP.GT.AND P2, PT, R177, 0xd, PT ;  /* 0x0000000db100780c */ /* 0x000fe40003f44270 */
[----:B------:R-:W-:-:S04]  /*34840*/  SEL R189, RZ, 0x4, !P1 ;  /* 0x00000004ffbd7807 */ /* 0x000fc80004800000 */
[----:B------:R-:W-:Y:S02]  /*34850*/  SEL R189, R189, RZ, !P0 ;  /* 0x000000ffbdbd7207 */ /* 0x000fe40004000000 */
[----:B------:R-:W-:Y:S02]  /*34860*/  IADD3 R187, P3, R187, R183, RZ ;  /* 0x000000b7bbbb7210 */ /* 0x000fe40007f7e0ff */
[----:B-1----:R-:W-:Y:S02]  /*34870*/  SEL R190, RZ, 0x4, !P2 ;  /* 0x00000004ffbe7807 */ /* 0x002fe40005000000 */
[----:B------:R-:W-:Y:S02]  /*34880*/  ISETP.NE.U32.AND P1, PT, R189, RZ, PT ;  /* 0x000000ffbd00720c */ /* 0x000fe40003f25070 */
[----:B------:R-:W-:Y:S01]  /*34890*/  SEL R190, R190, RZ, !P0 ;  /* 0x000000ffbebe7207 */ /* 0x000fe20004000000 */
[----:B------:R-:W-:Y:S01]  /*348a0*/  IMAD.X R156, R156, 0x1, R182, P3 ;  /* 0x000000019c9c7824 */ /* 0x000fe200018e06b6 */
[----:B------:R-:W-:-:S02]  /*348b0*/  LOP3.LUT R189, R3, 0x30, RZ, 0x3c, !PT ;  /* 0x0000003003bd7812 */ /* 0x000fc400078e3cff */
[----:B------:R-:W-:Y:S02]  /*348c0*/  IADD3 R155, P4, R155, R183, RZ ;  /* 0x000000b79b9b7210 */ /* 0x000fe40007f9e0ff */
[----:B------:R-:W-:Y:S01]  /*348d0*/  ISETP.NE.U32.AND P2, PT, R190, RZ, PT ;  /* 0x000000ffbe00720c */ /* 0x000fe20003f45070 */
[----:B------:R-:W-:Y:S01]  /*348e0*/  IMAD.IADD R189, R189, 0x1, R181 ;  /* 0x00000001bdbd7824 */ /* 0x000fe200078e02b5 */
[----:B------:R-:W-:Y:S01]  /*348f0*/  MOV R190, R187 ;  /* 0x000000bb00be7202 */ /* 0x000fe20000000f00 */
[----:B------:R-:W-:Y:S02]  /*34900*/  IMAD.MOV.U32 R191, RZ, RZ, R156 ;  /* 0x000000ffffbf7224 */ /* 0x000fe400078e009c */
[----:B------:R-:W-:-:S03]  /*34910*/  IMAD.X R178, R178, 0x1, R182, P4 ;  /* 0x00000001b2b27824 */ /* 0x000fc600020e06b6 */
[----:B------:R1:W-:Y:S01]  /*34920*/  LDGSTS.E [R189], desc[UR60][R190.64], P1 ;  /* 0x00000000bebd7fae */ /* 0x0003e2000892187c */
[----:B------:R-:W-:Y:S01]  /*34930*/  ISETP.GT.AND P1, PT, R177, 0xe, PT ;  /* 0x0000000eb100780c */ /* 0x000fe20003f24270 */
[----:B-1----:R-:W-:Y:S02]  /*34940*/  IMAD.MOV.U32 R190, RZ, RZ, R155 ;  /* 0x000000ffffbe7224 */ /* 0x002fe400078e009b */
[----:B------:R-:W-:-:S05]  /*34950*/  IMAD.MOV.U32 R191, RZ, RZ, R178 ;  /* 0x000000ffffbf7224 */ /* 0x000fca00078e00b2 */
[----:B------:R1:W-:Y:S01]  /*34960*/  LDGSTS.E [R189+0x4], desc[UR60][R190.64], P2 ;  /* 0x00004000bebd7fae */ /* 0x0003e2000912187c */
[----:B------:R-:W-:Y:S02]  /*34970*/  IADD3 R158, P3, R158, R183, RZ ;  /* 0x000000b79e9e7210 */ /* 0x000fe40007f7e0ff */
[----:B-1----:R-:W-:Y:S02]  /*34980*/  SEL R190, RZ, 0x4, !P1 ;  /* 0x00000004ffbe7807 */ /* 0x002fe40004800000 */
[----:B------:R-:W-:Y:S02]  /*34990*/  ISETP.GT.AND P1, PT, R177, 0xf, PT ;  /* 0x0000000fb100780c */ /* 0x000fe40003f24270 */
[----:B------:R-:W-:-:S04]  /*349a0*/  SEL R190, R190, RZ, !P0 ;  /* 0x000000ffbebe7207 */ /* 0x000fc80004000000 */
[----:B------:R-:W-:Y:S02]  /*349b0*/  ISETP.NE.U32.AND P2, PT, R190, RZ, PT ;  /* 0x000000ffbe00720c */ /* 0x000fe40003f45070 */
[----:B------:R-:W-:Y:S02]  /*349c0*/  SEL R190, RZ, 0x4, !P1 ;  /* 0x00000004ffbe7807 */ /* 0x000fe40004800000 */
[----:B------:R-:W-:Y:S02]  /*349d0*/  IADD3.X R161, R161, R182, RZ, P3, !PT ;  /* 0x000000b6a1a17210 */ /* 0x000fe40001ffe4ff */
[----:B------:R-:W-:Y:S02]  /*349e0*/  SEL R190, R190, RZ, !P0 ;  /* 0x000000ffbebe7207 */ /* 0x000fe40004000000 */
[----:B------:R-:W-:Y:S02]  /*349f0*/  IADD3 R159, P4, R159, R183, RZ ;  /* 0x000000b79f9f7210 */ /* 0x000fe40007f9e0ff */
[----:B------:R-:W-:Y:S01]  /*34a00*/  ISETP.NE.U32.AND P1, PT, R190, RZ, PT ;  /* 0x000000ffbe00720c */ /* 0x000fe20003f25070 */
[----:B------:R-:W-:-:S02]  /*34a10*/  IMAD.MOV.U32 R190, RZ, RZ, R158 ;  /* 0x000000ffffbe7224 */ /* 0x000fc400078e009e */
[----:B------:R-:W-:Y:S02]  /*34a20*/  IMAD.MOV.U32 R191, RZ, RZ, R161 ;  /* 0x000000ffffbf7224 */ /* 0x000fe400078e00a1 */
[----:B------:R-:W-:-:S03]  /*34a30*/  IMAD.X R160, R160, 0x1, R182, P4 ;  /* 0x00000001a0a07824 */ /* 0x000fc600020e06b6 */
[----:B------:R1:W-:Y:S02]  /*34a40*/  LDGSTS.E [R189+0x8], desc[UR60][R190.64], P2 ;  /* 0x00008000bebd7fae */ /* 0x0003e4000912187c */
[----:B-1----:R-:W-:Y:S01]  /*34a50*/  MOV R190, R159 ;  /* 0x0000009f00be7202 */ /* 0x002fe20000000f00 */
        /* <DEDUP_REMOVED lines=27> */
[----:B------:R-:W-:Y:S01]  /*34c10*/  STL [R1+0x194], R7 ;  /* 0x0001940701007387 */ /* 0x000fe20000100800 */
[----:B------:R-:W-:-:S02]  /*34c20*/  IADD3.X R235, R235, R182, RZ, P3, !PT ;  /* 0x000000b6ebeb7210 */ /* 0x000fc40001ffe4ff */
[----:B------:R-:W-:Y:S01]  /*34c30*/  SEL R190, R190, RZ, !P0 ;  /* 0x000000ffbebe7207 */ /* 0x000fe20004000000 */
[----:B------:R1:W-:Y:S01]  /*34c40*/  STL [R1+0x190], R186 ;  /* 0x000190ba01007387 */ /* 0x0003e20000100800 */
[----:B------:R-:W-:Y:S02]  /*34c50*/  IADD3 R238, P4, R238, R183, RZ ;  /* 0x000000b7eeee7210 */ /* 0x000fe40007f9e0ff */
[----:B------:R-:W-:Y:S01]  /*34c60*/  ISETP.NE.U32.AND P1, PT, R190, RZ, PT ;  /* 0x000000ffbe00720c */ /* 0x000fe20003f25070 */
[----:B------:R-:W-:Y:S01]  /*34c70*/  STL [R1+0x19c], R5 ;  /* 0x00019c0501007387 */ /* 0x000fe20000100800 */
[----:B------:R-:W-:-:S03]  /*34c80*/  IMAD.MOV.U32 R190, RZ, RZ, R236 ;  /* 0x000000ffffbe7224 */ /* 0x000fc600078e00ec */
[----:B------:R2:W-:Y:S01]  /*34c90*/  STL [R1+0x198], R6 ;  /* 0x0001980601007387 */ /* 0x0005e20000100800 */
[----:B------:R-:W-:-:S03]  /*34ca0*/  IMAD.MOV.U32 R191, RZ, RZ, R235 ;  /* 0x000000ffffbf7224 */ /* 0x000fc600078e00eb */
[----:B------:R-:W-:Y:S01]  /*34cb0*/  STL [R1+0x1a4], R0 ;  /* 0x0001a40001007387 */ /* 0x000fe20000100800 */
[----:B------:R-:W-:-:S03]  /*34cc0*/  IMAD.X R237, R237, 0x1, R182, P4 ;  /* 0x00000001eded7824 */ /* 0x000fc600020e06b6 */
[----:B------:R3:W-:Y:S04]  /*34cd0*/  STL [R1+0x1a0], R4 ;  /* 0x0001a00401007387 */ /* 0x0007e80000100800 */
[----:B-1----:R-:W4:Y:S04]  /*34ce0*/  LDL.LU R186, [R1+0xb0] ;  /* 0x0000b00001ba7983 */ /* 0x002f280000300800 */
[----:B------:R-:W4:Y:S04]  /*34cf0*/  LDL.LU R7, [R1+0xb4] ;  /* 0x0000b40001077983 */ /* 0x000f280000300800 */
[----:B--2---:R-:W2:Y:S04]  /*34d00*/  LDL.LU R6, [R1+0xb8] ;  /* 0x0000b80001067983 */ /* 0x004ea80000300800 */
[----:B------:R-:W2:Y:S04]  /*34d10*/  LDL.LU R5, [R1+0xbc] ;  /* 0x0000bc0001057983 */ /* 0x000ea80000300800 */
[----:B---3--:R-:W3:Y:S04]  /*34d20*/  LDL.LU R4, [R1+0xc0] ;  /* 0x0000c00001047983 */ /* 0x008ee80000300800 */
[----:B------:R1:W-:Y:S04]  /*34d30*/  LDGSTS.E [R189+0x4008], desc[UR60][R190.64], P2 ;  /* 0x04008000bebd7fae */ /* 0x0003e8000912187c */
[----:B------:R-:W3:Y:S04]  /*34d40*/  LDL.LU R0, [R1+0xc4] ;  /* 0x0000c40001007983 */ /* 0x000ee80000300800 */
[----:B------:R-:W2:Y:S01]  /*34d50*/  LDL.LU R223, [R1+0xac] ;  /* 0x0000ac0001df7983 */ /* 0x000ea20000300800 */
[----:B-1----:R-:W-:Y:S01]  /*34d60*/  MOV R190, R238 ;  /* 0x000000ee00be7202 */ /* 0x002fe20000000f00 */
[----:B------:R-:W-:-:S05]  /*34d70*/  IMAD.MOV.U32 R191, RZ, RZ, R237 ;  /* 0x000000ffffbf7224 */ /* 0x000fca00078e00ed */
        /* <DEDUP_REMOVED lines=11> */
[----:B------:R-:W-:Y:S01]  /*34e30*/  IMAD.X R186, R186, 0x1, R182, P4 ;  /* 0x00000001baba7824 */ /* 0x000fe200020e06b6 */
[----:B--2---:R-:W-:-:S04]  /*34e40*/  IADD3 R223, P3, R223, R183, RZ ;  /* 0x000000b7dfdf7210 */ /* 0x004fc80007f7e0ff */
[----:B------:R-:W-:Y:S01]  /*34e50*/  MOV R190, R223 ;  /* 0x000000df00be7202 */ /* 0x000fe20000000f00 */
[----:B------:R-:W-:Y:S01]  /*34e60*/  STL [R1+0xac], R223 ;  /* 0x0000acdf01007387 */ /* 0x000fe20000100800 */
[----:B---3--:R-:W-:-:S05]  /*34e70*/  IMAD.X R191, R191, 0x1, R182, P3 ;  /* 0x00000001bfbf7824 */ /* 0x008fca00018e06b6 */
[----:B------:R1:W-:Y:S04]  /*34e80*/  STL [R1+0xa8], R191 ;  /* 0x0000a8bf01007387 */ /* 0x0003e80000100800 */
[----:B------:R2:W-:Y:S02]  /*34e90*/  LDGSTS.E [R189+0x8000], desc[UR60][R190.64], P2 ;  /* 0x08000000bebd7fae */ /* 0x0005e4000912187c */
[----:B--2---:R-:W-:Y:S02]  /*34ea0*/  IMAD.MOV.U32 R190, RZ, RZ, R7 ;  /* 0x000000ffffbe7224 */ /* 0x004fe400078e0007 */
        /* <DEDUP_REMOVED lines=12> */
[----:B------:R1:W-:Y:S01]  /*34f70*/  STL [R1+0xb4], R7 ;  /* 0x0000b40701007387 */ /* 0x0003e20000100800 */
[----:B------:R-:W-:Y:S02]  /*34f80*/  IADD3.X R4, R4, R182, RZ, P4, !PT ;  /* 0x000000b604047210 */ /* 0x000fe400027fe4ff */
[----:B------:R-:W-:Y:S01]  /*34f90*/  ISETP.NE.U32.AND P1, PT, R190, RZ, PT ;  /* 0x000000ffbe00720c */ /* 0x000fe20003f25070 */
[----:B------:R2:W-:Y:S01]  /*34fa0*/  STL [R1+0xb0], R186 ;  /* 0x0000b0ba01007387 */ /* 0x0005e20000100800 */
[----:B------:R-:W-:Y:S02]  /*34fb0*/  IMAD.MOV.U32 R190, RZ, RZ, R5 ;  /* 0x000000ffffbe7224 */ /* 0x000fe400078e0005 */
[----:B------:R-:W-:Y:S01]  /*34fc0*/  IMAD.MOV.U32 R191, RZ, RZ, R6 ;  /* 0x000000ffffbf7224 */ /* 0x000fe200078e0006 */
        /* <DEDUP_REMOVED lines=8> */
[----:B---3--:R-:W-:Y:S01]  /*35050*/  IMAD.MOV.U32 R190, RZ, RZ, R0 ;  /* 0x000000ffffbe7224 */ /* 0x008fe200078e0000 */
[----:B------:R-:W-:-:S02]  /*35060*/  MOV R191, R4 ;  /* 0x0000000400bf7202 */ /* 0x000fc40000000f00 */
        /* <DEDUP_REMOVED lines=18> */
[--C-:B--2---:R-:W-:Y:S02]  /*35190*/  IMAD.X R186, R186, 0x1, R182.reuse, P4 ;  /* 0x00000001baba7824 */ /* 0x104fe400020e06b6 */
[----:B---3--:R-:W-:-:S05]  /*351a0*/  IMAD.X R191, R191, 0x1, R182, P3 ;  /* 0x00000001bfbf7824 */ /* 0x008fca00018e06b6 */
        /* <DEDUP_REMOVED lines=25> */
[----:B-1----:R-:W-:Y:S02]  /*35340*/  SEL R189, RZ, 0x4, !P1 ;  /* 0x00000004ffbd7807 */ /* 0x002fe40004800000 */
[----:B------:R-:W-:Y:S02]  /*35350*/  SEL R190, RZ, 0x4, !P2 ;  /* 0x00000004ffbe7807 */ /* 0x000fe40005000000 */
[----:B------:R-:W-:Y:S02]  /*35360*/  SEL R189, R189, RZ, !P0 ;  /* 0x000000ffbdbd7207 */ /* 0x000fe40004000000 */
[----:B------:R-:W-:-:S02]  /*35370*/  IADD3 R157, P3, R157, R183, RZ ;  /* 0x000000b79d9d7210 */ /* 0x000fc40007f7e0ff */
[----:B------:R-:W-:Y:S02]  /*35380*/  ISETP.NE.U32.AND P1, PT, R189, RZ, PT ;  /* 0x000000ffbd00720c */ /* 0x000fe40003f25070 */
[----:B------:R-:W-:Y:S02]  /*35390*/  SEL R190, R190, RZ, !P0 ;  /* 0x000000ffbebe7207 */ /* 0x000fe40004000000 */
[----:B------:R-:W-:Y:S02]  /*353a0*/  LOP3.LUT R189, R3, 0x40, RZ, 0x3c, !PT ;  /* 0x0000004003bd7812 */ /* 0x000fe400078e3cff */
[----:B------:R-:W-:Y:S02]  /*353b0*/  IADD3.X R163, R163, R182, RZ, P3, !PT ;  /* 0x000000b6a3a37210 */ /* 0x000fe40001ffe4ff */
[----:B------:R-:W-:Y:S02]  /*353c0*/  IADD3 R162, P4, R162, R183, RZ ;  /* 0x000000b7a2a27210 */ /* 0x000fe40007f9e0ff */
[----:B------:R-:W-:Y:S01]  /*353d0*/  ISETP.NE.U32.AND P2, PT, R190, RZ, PT ;  /* 0x000000ffbe00720c */ /* 0x000fe20003f45070 */
[----:B------:R-:W-:Y:S01]  /*353e0*/  IMAD.IADD R189, R189, 0x1, R181 ;  /* 0x00000001bdbd7824 */ /* 0x000fe200078e02b5 */
[----:B------:R-:W-:Y:S01]  /*353f0*/  MOV R191, R163 ;  /* 0x000000a300bf7202 */ /* 0x000fe20000000f00 */
[----:B------:R-:W-:-:S02]  /*35400*/  IMAD.MOV.U32 R190, RZ, RZ, R157 ;  /* 0x000000ffffbe7224 */ /* 0x000fc400078e009d */
[----:B------:R-:W-:-:S03]  /*35410*/  IMAD.X R179, R179, 0x1, R182, P4 ;  /* 0x00000001b3b37824 */ /* 0x000fc600020e06b6 */
[----:B------:R1:W-:Y:S01]  /*35420*/  LDGSTS.E [R189], desc[UR60][R190.64], P1 ;  /* 0x00000000bebd7fae */ /* 0x0003e2000892187c */
[----:B------:R-:W-:Y:S01]  /*35430*/  ISETP.GT.AND P1, PT, R177, 0x12, PT ;  /* 0x00000012b100780c */ /* 0x000fe20003f24270 */
[----:B-1----:R-:W-:Y:S02]  /*35440*/  IMAD.MOV.U32 R190, RZ, RZ, R162 ;  /* 0x000000ffffbe7224 */ /* 0x002fe400078e00a2 */
[----:B------:R-:W-:-:S05]  /*35450*/  IMAD.MOV.U32 R191, RZ, RZ, R179 ;  /* 0x000000ffffbf7224 */ /* 0x000fca00078e00b3 */
[----:B------:R1:W-:Y:S02]  /*35460*/  LDGSTS.E [R189+0x4], desc[UR60][R190.64], P2 ;  /* 0x00004000bebd7fae */ /* 0x0003e4000912187c */
[----:B-1----:R-:W-:Y:S02]  /*35470*/  SEL R190, RZ, 0x4, !P1 ;  /* 0x00000004ffbe7807 */ /* 0x002fe40004800000 */
[----:B------:R-:W-:Y:S02]  /*35480*/  ISETP.GT.AND P1, PT, R177, 0x13, PT ;  /* 0x00000013b100780c */ /* 0x000fe40003f24270 */
[----:B------:R-:W-:-:S04]  /*35490*/  SEL R190, R190, RZ, !P0 ;  /* 0x000000ffbebe7207 */ /* 0x000fc80004000000 */
[----:B------:R-:W-:Y:S02]  /*354a0*/  ISETP.NE.U32.AND P2, PT, R190, RZ, PT ;  /* 0x000000ffbe00720c */ /* 0x000fe40003f45070 */
[----:B------:R-:W-:Y:S02]  /*354b0*/  SEL R190, RZ, 0x4, !P1 ;  /* 0x00000004ffbe7807 */ /* 0x000fe40004800000 */
[----:B------:R-:W-:Y:S02]  /*354c0*/  IADD3 R165, P3, R165, R183, RZ ;  /* 0x000000b7a5a57210 */ /* 0x000fe40007f7e0ff */
[----:B------:R-:W-:-:S04]  /*354d0*/  SEL R190, R190, RZ, !P0 ;  /* 0x000000ffbebe7207 */ /* 0x000fc80004000000 */
[----:B------:R-:W-:Y:S01]  /*354e0*/  ISETP.NE.U32.AND P1, PT, R190, RZ, PT ;  /* 0x000000ffbe00720c */ /* 0x000fe20003f25070 */
[----:B------:R-:W-:Y:S01]  /*354f0*/  IMAD.X R168, R168, 0x1, R182, P3 ;  /* 0x00000001a8a87824 */ /* 0x000fe200018e06b6 */
[----:B------:R-:W-:Y:S01]  /*35500*/  IADD3 R166, P4, R166, R183, RZ ;  /* 0x000000b7a6a67210 */ /* 0x000fe20007f9e0ff */
[----:B------:R-:W-:Y:S02]  /*35510*/  IMAD.MOV.U32 R190, RZ, RZ, R165 ;  /* 0x000000ffffbe7224 */ /* 0x000fe400078e00a5 */
[----:B------:R-:W-:Y:S01]  /*35520*/  IMAD.MOV.U32 R191, RZ, RZ, R168 ;  /* 0x000000ffffbf7224 */ /* 0x000fe200078e00a8 */
[----:B------:R-:W-:-:S04]  /*35530*/  IADD3.X R167, R167, R182, RZ, P4, !PT ;  /* 0x000000b6a7a77210 */ /* 0x000fc800027fe4ff */
        /* <DEDUP_REMOVED lines=13> */
[----:B------:R-:W-:Y:S02]  /*35610*/  IMAD.MOV.U32 R190, RZ, RZ, R240 ;  /* 0x000000ffffbe7224 */ /* 0x000fe400078e00f0 */
[----:B------:R-:W-:Y:S01]  /*35620*/  IMAD.MOV.U32 R191, RZ, RZ, R239 ;  /* 0x000000ffffbf7224 */ /* 0x000fe200078e00ef */
[----:B------:R-:W-:-:S04]  /*35630*/  IADD3.X R241, R241, R182, RZ, P4, !PT ;  /* 0x000000b6f1f17210 */ /* 0x000fc800027fe4ff */
[----:B------:R1:W-:Y:S02]  /*35640*/  LDGSTS.E [R189+0x4000], desc[UR60][R190.64], P2 ;  /* 0x04000000bebd7fae */ /* 0x0003e4000912187c */
[----:B-1----:R-:W-:Y:S01]  /*35650*/  IMAD.MOV.U32 R190, RZ, RZ, R242 ;  /* 0x000000ffffbe7224 */ /* 0x002fe200078e00f2 */
[----:B------:R-:W-:-:S05]  /*35660*/  MOV R191, R241 ;  /* 0x000000f100bf7202 */ /* 0x000fca0000000f00 */
[----:B------:R1:W-:Y:S01]  /*35670*/  LDGSTS.E [R189+0x4004], desc[UR60][R190.64], P1 ;  /* 0x04004000bebd7fae */ /* 0x0003e2000892187c */
[C---:B------:R-:W-:Y:S02]  /*35680*/  ISETP.GT.AND P1, PT, R177.reuse, 0x32, PT ;  /* 0x00000032b100780c */ /* 0x040fe40003f24270 */
        /* <DEDUP_REMOVED lines=8> */
[----:B------:R-:W-:Y:S01]  /*35710*/  IADD3 R246, P4, R246, R183, RZ ;  /* 0x000000b7f6f67210 */ /* 0x000fe20007f9e0ff */
[----:B------:R-:W-:Y:S01]  /*35720*/  STL [R1+0x1b4], R7 ;  /* 0x0001b40701007387 */ /* 0x000fe20000100800 */
[----:B------:R-:W-:Y:S01]  /*35730*/  ISETP.NE.U32.AND P1, PT, R190, RZ, PT ;  /* 0x000000ffbe00720c */ /* 0x000fe20003f25070 */
[----:B------:R-:W-:Y:S01]  /*35740*/  IMAD.MOV.U32 R190, RZ, RZ, R244 ;  /* 0x000000ffffbe7224 */ /* 0x000fe200078e00f4 */
[----:B------:R-:W-:Y:S01]  /*35750*/  MOV R191, R243 ;  /* 0x000000f300bf7202 */ /* 0x000fe20000000f00 */
[----:B------:R1:W-:Y:S01]  /*35760*/  STL [R1+0x1b0], R186 ;  /* 0x0001b0ba01007387 */ /* 0x0003e20000100800 */
[----:B------:R-:W-:-:S03]  /*35770*/  IMAD.X R245, R245, 0x1, R182, P4 ;  /* 0x00000001f5f57824 */ /* 0x000fc600020e06b6 */
[----:B------:R-:W-:Y:S04]  /*35780*/  STL [R1+0x1bc], R5 ;  /* 0x0001bc0501007387 */ /* 0x000fe80000100800 */
[----:B------:R2:W-:Y:S04]  /*35790*/  STL [R1+0x1b8], R6 ;  /* 0x0001b80601007387 */ /* 0x0005e80000100800 */
[----:B------:R-:W-:Y:S04]  /*357a0*/  STL [R1+0x1c4], R0 ;  /* 0x0001c40001007387 */ /* 0x000fe80000100800 */
[----:B------:R3:W-:Y:S04]  /*357b0*/  STL [R1+0x1c0], R4 ;  /* 0x0001c00401007387 */ /* 0x0007e80000100800 */
[----:B------:R-:W4:Y:S04]  /*357c0*/  LDL.LU R223, [R1+0xcc] ;  /* 0x0000cc0001df7983 */ /* 0x000f280000300800 */
[----:B------:R2:W-:Y:S04]  /*357d0*/  LDGSTS.E [R189+0x4008], desc[UR60][R190.64], P2 ;  /* 0x04008000bebd7fae */ /* 0x0005e8000912187c */
[----:B-1----:R-:W4:Y:S04]  /*357e0*/  LDL.LU R186, [R1+0xd0] ;  /* 0x0000d00001ba7983 */ /* 0x002f280000300800 */
[----:B------:R-:W4:Y:S01]  /*357f0*/  LDL.LU R7, [R1+0xd4] ;  /* 0x0000d40001077983 */ /* 0x000f220000300800 */
[----:B--2---:R-:W-:-:S03]  /*35800*/  IMAD.MOV.U32 R190, RZ, RZ, R246 ;  /* 0x000000ffffbe7224 */ /* 0x004fc600078e00f6 */
[----:B------:R-:W2:Y:S01]  /*35810*/  LDL.LU R6, [R1+0xd8] ;  /* 0x0000d80001067983 */ /* 0x000ea20000300800 */
[----:B------:R-:W-:-:S03]  /*35820*/  IMAD.MOV.U32 R191, RZ, RZ, R245 ;  /* 0x000000ffffbf7224 */ /* 0x000fc600078e00f5 */
        /* <DEDUP_REMOVED lines=16> */
[----:B------:R-:W-:Y:S03]  /*35930*/  STL [R1+0xcc], R223 ;  /* 0x0000ccdf01007387 */ /* 0x000fe60000100800 */
[----:B------:R-:W-:Y:S01]  /*35940*/  IADD3.X R186, R186, R182, RZ, P4, !PT ;  /* 0x000000b6baba7210 */ /* 0x000fe200027fe4ff */
[----:B--2---:R-:W-:-:S05]  /*35950*/  IMAD.X R191, R191, 0x1, R182, P3 ;  /* 0x00000001bfbf7824 */ /* 0x004fca00018e06b6 */
        /* <DEDUP_REMOVED lines=11> */
[----:B------:R-:W-:-:S02]  /*35a10*/  SEL R190, RZ, 0x4, !P1 ;  /* 0x00000004ffbe7807 */ /* 0x000fc40004800000 */
[----:B---3--:R-:W-:Y:S02]  /*35a20*/  IADD3 R0, P4, R0, R183, RZ ;  /* 0x000000b700007210 */ /* 0x008fe40007f9e0ff */
[----:B------:R-:W-:Y:S02]  /*35a30*/  SEL R190, R190, RZ, !P0 ;  /* 0x000000ffbebe7207 */ /* 0x000fe40004000000 */
[----:B------:R-:W-:Y:S01]  /*35a40*/  IADD3.X R6, R6, R182, RZ, P3, !PT ;  /* 0x000000b606067210 */ /* 0x000fe20001ffe4ff */
[----:B------:R1:W-:Y:S01]  /*35a50*/  STL [R1+0xd4], R7 ;  /* 0x0000d40701007387 */ /* 0x0003e20000100800 */
[----:B------:R-:W-:Y:S01]  /*35a60*/  ISETP.NE.U32.AND P1, PT, R190, RZ, PT ;  /* 0x000000ffbe00720c */ /* 0x000fe20003f25070 */
[----:B------:R-:W-:Y:S02]  /*35a70*/  IMAD.X R4, R4, 0x1, R182, P4 ;  /* 0x0000000104047824 */ /* 0x000fe400020e06b6 */
[----:B------:R2:W-:Y:S01]  /*35a80*/  STL [R1+0xd0], R186 ;  /* 0x0000d0ba01007387 */ /* 0x0005e20000100800 */
[----:B------:R-:W-:-:S02]  /*35a90*/  IMAD.MOV.U32 R190, RZ, RZ, R5 ;  /* 0x000000ffffbe7224 */ /* 0x000fc400078e0005 */
        /* <DEDUP_REMOVED lines=9> */
[----:B---3--:R-:W-:Y:S01]  /*35b30*/  MOV R190, R0 ;  /* 0x0000000000be7202 */ /* 0x008fe20000000f00 */
[----:B------:R-:W-:-:S02]  /*35b40*/  IMAD.MOV.U32 R191, RZ, RZ, R4 ;  /* 0x000000ffffbf7224 */ /* 0x000fc400078e0004 */
        /* <DEDUP_REMOVED lines=14> */
[----:B----4-:R-:W-:-:S04]  /*35c30*/  IADD3 R223, P3, R223, R183, RZ ;  /* 0x000000b7dfdf7210 */ /* 0x010fc80007f7e0ff */
[----:B------:R-:W-:Y:S01]  /*35c40*/  MOV R190, R223 ;  /* 0x000000df00be7202 */ /* 0x000fe20000000f00 */
[----:B------:R-:W-:Y:S01]  /*35c50*/  STL [R1+0x1cc], R223 ;  /* 0x0001ccdf01007387 */ /* 0x000fe20000100800 */
[----:B------:R-:W-:-:S05]  /*35c60*/  IADD3 R7, P4, R7, R183, RZ ;  /* 0x000000b707077210 */ /* 0x000fca0007f9e0ff */
[--C-:B--2---:R-:W-:Y:S02]  /*35c70*/  IMAD.X R186, R186, 0x1, R182.reuse, P4 ;  /* 0x00000001baba7824 */ /* 0x104fe400020e06b6 */
[----:B---3--:R-:W-:-:S05]  /*35c80*/  IMAD.X R191, R191, 0x1, R182, P3 ;  /* 0x00000001bfbf7824 */ /* 0x008fca00018e06b6 */
[----:B------:R1:W-:Y:S04]  /*35c90*/  STL [R1+0x1c8], R191 ;  /* 0x0001c8bf01007387 */ /* 0x0003e80000100800 */
[----:B------:R2:W-:Y:S02]  /*35ca0*/  LDGSTS.E [R189+0xc000], desc[UR60][R190.64], P2 ;  /* 0x0c000000bebd7fae */ /* 0x0005e4000912187c */
[----:B--2---:R-:W-:Y:S02]  /*35cb0*/  IMAD.MOV.U32 R190, RZ, RZ, R7 ;  /* 0x000000ffffbe7224 */ /* 0x004fe400078e0007 */
[----:B-1----:R-:W-:-:S05]  /*35cc0*/  IMAD.MOV.U32 R191, RZ, RZ, R186 ;  /* 0x000000ffffbf7224 */ /* 0x002fca00078e00ba */
        /* <DEDUP_REMOVED lines=8> */
[----:B------:R-:W-:Y:S01]  /*35d50*/  IMAD.X R6, R6, 0x1, R182, P3 ;  /* 0x0000000106067824 */ /* 0x000fe200018e06b6 */
[----:B------:R-:W-:Y:S02]  /*35d60*/  IADD3 R0, P4, R0, R183, RZ ;  /* 0x000000b700007210 */ /* 0x000fe40007f9e0ff */
[----:B------:R-:W-:Y:S01]  /*35d70*/  SEL R190, R190, RZ, !P0 ;  /* 0x000000ffbebe7207 */ /* 0x000fe20004000000 */
[----:B------:R-:W-:Y:S01]  /*35d80*/  IMAD.MOV.U32 R191, RZ, RZ, R6 ;  /* 0x000000ffffbf7224 */ /* 0x000fe200078e0006 */
[----:B------:R-:W-:Y:S02]  /*35d90*/  STL [R1+0x1d4], R7 ;  /* 0x0001d40701007387 */ /* 0x000fe40000100800 */
[----:B------:R-:W-:Y:S01]  /*35da0*/  ISETP.NE.U32.AND P1, PT, R190, RZ, PT ;  /* 0x000000ffbe00720c */ /* 0x000fe20003f25070 */
[----:B------:R-:W-:Y:S01]  /*35db0*/  IMAD.MOV.U32 R190, RZ, RZ, R5 ;  /* 0x000000ffffbe7224 */ /* 0x000fe200078e0005 */
[----:B------:R-:W-:Y:S01]  /*35dc0*/  IADD3.X R4, R4, R182, RZ, P4, !PT ;  /* 0x000000b604047210 */ /* 0x000fe200027fe4ff */
[----:B------:R-:W-:Y:S04]  /*35dd0*/  STL [R1+0x1d0], R186 ;  /* 0x0001d0ba01007387 */ /* 0x000fe80000100800 */
[----:B------:R-:W-:Y:S04]  /*35de0*/  STL [R1+0x1dc], R5 ;  /* 0x0001dc0501007387 */ /* 0x000fe80000100800 */
[----:B------:R-:W-:Y:S04]  /*35df0*/  STL [R1+0x1d8], R6 ;  /* 0x0001d80601007387 */ /* 0x000fe80000100800 */
[----:B------:R-:W-:Y:S04]  /*35e00*/  STL [R1+0x1e4], R0 ;  /* 0x0001e40001007387 */ /* 0x000fe80000100800 */
[----:B------:R1:W-:Y:S04]  /*35e10*/  LDGSTS.E [R189+0xc008], desc[UR60][R190.64], P2 ;  /* 0x0c008000bebd7fae */ /* 0x0003e8000912187c */
[----:B------:R2:W-:Y:S01]  /*35e20*/  STL [R1+0x1e0], R4 ;  /* 0x0001e00401007387 */ /* 0x0005e20000100800 */
[----:B-1----:R-:W-:Y:S01]  /*35e30*/  MOV R191, R4 ;  /* 0x0000000400bf7202 */ /* 0x002fe20000000f00 */
[----:B------:R-:W-:-:S02]  /*35e40*/  IMAD.MOV.U32 R190, RZ, RZ, R0 ;  /* 0x000000ffffbe7224 */ /* 0x000fc400078e0000 */
[----:B--2---:R-:W2:Y:S04]  /*35e50*/  LDL.LU R4, [R1] ;  /* 0x0000000001047983 */ /* 0x004ea80000300800 */
[----:B------:R-:W3:Y:S04]  /*35e60*/  LDL.LU R0, [R1+0x4] ;  /* 0x0000040001007983 */ /* 0x000ee80000300800 */
[----:B------:R1:W-:Y:S01]  /*35e70*/  LDGSTS.E [R189+0xc00c], desc[UR60][R190.64], P1 ;  /* 0x0c00c000bebd7fae */ /* 0x0003e2000892187c */
[C---:B------:R-:W-:Y:S02]  /*35e80*/  ISETP.GT.AND P1, PT, R177.reuse, 0x14, PT ;  /* 0x00000014b100780c */ /* 0x040fe40003f24270 */
[----:B------:R-:W-:Y:S01]  /*35e90*/  ISETP.GT.AND P2, PT, R177, 0x15, PT ;  /* 0x00000015b100780c */ /* 0x000fe20003f44270 */
[----:B------:R-:W4:Y:S01]  /*35ea0*/  LDL.LU R223, [R1+0xec] ;  /* 0x0000ec0001df7983 */ /* 0x000f220000300800 */
[----:B------:R-:W-:-:S02]  /*35eb0*/  IADD3 R164, P3, R164, R183, RZ ;  /* 0x000000b7a4a47210 */ /* 0x000fc40007f7e0ff */
[----:B------:R-:W-:Y:S01]  /*35ec0*/  IADD3 R169, P4, R169, R183, RZ ;  /* 0x000000b7a9a97210 */ /* 0x000fe20007f9e0ff */
[----:B------:R-:W4:Y:S01]  /*35ed0*/  LDL.LU R7, [R1+0xf4] ;  /* 0x0000f40001077983 */ /* 0x000f220000300800 */
[----:B-1----:R-:W-:Y:S02]  /*35ee0*/  SEL R189, RZ, 0x4, !P1 ;  /* 0x00000004ffbd7807 */ /* 0x002fe40004800000 */
[----:B------:R-:W-:Y:S02]  /*35ef0*/  SEL R190, RZ, 0x4, !P2 ;  /* 0x00000004ffbe7807 */ /* 0x000fe40005000000 */
[----:B------:R-:W-:Y:S02]  /*35f00*/  SEL R189, R189, RZ, !P0 ;  /* 0x000000ffbdbd7207 */ /* 0x000fe40004000000 */
[----:B------:R-:W-:Y:S02]  /*35f10*/  SEL R190, R190, RZ, !P0 ;  /* 0x000000ffbebe7207 */ /* 0x000fe40004000000 */
[----:B------:R-:W-:Y:S01]  /*35f20*/  ISETP.NE.U32.AND P1, PT, R189, RZ, PT ;  /* 0x000000ffbd00720c */ /* 0x000fe20003f25070 */
[----:B------:R-:W-:Y:S01]  /*35f30*/  IMAD.X R170, R170, 0x1, R182, P3 ;  /* 0x00000001aaaa7824 */ /* 0x000fe200018e06b6 */
[----:B------:R-:W-:-:S02]  /*35f40*/  LOP3.LUT R189, R3, 0x50, RZ, 0x3c, !PT ;  /* 0x0000005003bd7812 */ /* 0x000fc400078e3cff */
[----:B------:R-:W-:Y:S01]  /*35f50*/  ISETP.NE.U32.AND P2, PT, R190, RZ, PT ;  /* 0x000000ffbe00720c */ /* 0x000fe20003f45070 */
[----:B------:R-:W-:Y:S01]  /*35f60*/  IMAD.MOV.U32 R191, RZ, RZ, R170 ;  /* 0x000000ffffbf7224 */ /* 0x000fe200078e00aa */
[----:B------:R-:W-:Y:S01]  /*35f70*/  MOV R190, R164 ;  /* 0x000000a400be7202 */ /* 0x000fe20000000f00 */
[----:B------:R-:W-:Y:S02]  /*35f80*/  IMAD.IADD R189, R189, 0x1, R181 ;  /* 0x00000001bdbd7824 */ /* 0x000fe400078e02b5 */
[----:B------:R-:W-:-:S04]  /*35f90*/  IMAD.X R180, R180, 0x1, R182, P4 ;  /* 0x00000001b4b47824 */ /* 0x000fc800020e06b6 */
        /* <DEDUP_REMOVED lines=47> */
[----:B------:R-:W-:Y:S02]  /*36290*/  IADD3.X R251, R251, R182, RZ, P3, !PT ;  /* 0x000000b6fbfb7210 */ /* 0x000fe40001ffe4ff */
[----:B------:R-:W-:-:S04]  /*362a0*/  SEL R190, R190, RZ, !P0 ;  /* 0x000000ffbebe7207 */ /* 0x000fc80004000000 */
[----:B------:R-:W-:Y:S01]  /*362b0*/  ISETP.NE.U32.AND P1, PT, R190, RZ, PT ;  /* 0x000000ffbe00720c */ /* 0x000fe20003f25070 */
[----:B------:R-:W-:Y:S02]  /*362c0*/  IMAD.MOV.U32 R190, RZ, RZ, R252 ;  /* 0x000000ffffbe7224 */ /* 0x000fe400078e00fc */
[----:B------:R-:W-:-:S05]  /*362d0*/  IMAD.MOV.U32 R191, RZ, RZ, R251 ;  /* 0x000000ffffbf7224 */ /* 0x000fca00078e00fb */
[----:B------:R1:W-:Y:S01]  /*362e0*/  LDGSTS.E [R189+0x4008], desc[UR60][R190.64], P2 ;  /* 0x04008000bebd7fae */ /* 0x0003e2000912187c */
[----:B---3--:R-:W-:-:S05]  /*362f0*/  IADD3 R0, P4, R0, R183, RZ ;  /* 0x000000b700007210 */ /* 0x008fca0007f9e0ff */
[----:B--2---:R-:W-:Y:S01]  /*36300*/  IMAD.X R4, R4, 0x1, R182, P4 ;  /* 0x0000000104047824 */ /* 0x004fe200020e06b6 */
[----:B------:R-:W-:Y:S01]  /*36310*/  STL [R1+0x4], R0 ;  /* 0x0000040001007387 */ /* 0x000fe20000100800 */
[----:B-1----:R-:W-:Y:S02]  /*36320*/  MOV R190, R0 ;  /* 0x0000000000be7202 */ /* 0x002fe40000000f00 */
[----:B------:R-:W-:Y:S01]  /*36330*/  IMAD.MOV.U32 R191, RZ, RZ, R4 ;  /* 0x000000ffffbf7224 */ /* 0x000fe200078e0004 */
[----:B------:R1:W-:Y:S04]  /*36340*/  STL [R1], R4 ;  /* 0x0000000401007387 */ /* 0x0003e80000100800 */
[----:B------:R-:W2:Y:S04]  /*36350*/  LDL.LU R186, [R1+0xf0] ;  /* 0x0000f00001ba7983 */ /* 0x000ea80000300800 */
[----:B------:R-:W3:Y:S04]  /*36360*/  LDL.LU R6, [R1+0xf8] ;  /* 0x0000f80001067983 */ /* 0x000ee80000300800 */
[----:B------:R-:W3:Y:S04]  /*36370*/  LDL.LU R5, [R1+0xfc] ;  /* 0x0000fc0001057983 */ /* 0x000ee80000300800 */
[----:B-1----:R-:W3:Y:S04]  /*36380*/  LDL.LU R4, [R1+0x100] ;  /* 0x0001000001047983 */ /* 0x002ee80000300800 */
        /* <DEDUP_REMOVED lines=8> */
[----:B------:R-:W-:Y:S02]  /*36410*/  SEL R190, RZ, 0x4, !P1 ;  /* 0x00000004ffbe7807 */ /* 0x000fe40004800000 */
[-C--:B----4-:R-:W-:Y:S02]  /*36420*/  IADD3 R223, P3, R223, R183.reuse, RZ ;  /* 0x000000b7dfdf7210 */ /* 0x090fe40007f7e0ff */
[----:B------:R-:W-:Y:S02]  /*36430*/  SEL R190, R190, RZ, !P0 ;  /* 0x000000ffbebe7207 */ /* 0x000fe40004000000 */
[----:B------:R-:W-:Y:S02]  /*36440*/  IADD3 R7, P4, R7, R183, RZ ;  /* 0x000000b707077210 */ /* 0x000fe40007f9e0ff */
[----:B------:R-:W-:-:S02]  /*36450*/  ISETP.NE.U32.AND P1, PT, R190, RZ, PT ;  /* 0x000000ffbe00720c */ /* 0x000fc40003f25070 */
[----:B------:R-:W-:Y:S01]  /*36460*/  MOV R190, R223 ;  /* 0x000000df00be7202 */ /* 0x000fe20000000f00 */
[----:B------:R-:W-:Y:S01]  /*36470*/  STL [R1+0xec], R223 ;  /* 0x0000ecdf01007387 */ /* 0x000fe20000100800 */
[--C-:B--2---:R-:W-:Y:S02]  /*36480*/  IMAD.X R186, R186, 0x1, R182.reuse, P4 ;  /* 0x00000001baba7824 */ /* 0x104fe400020e06b6 */
        /* <DEDUP_REMOVED lines=204> */
[--C-:B------:R-:W-:Y:S01]  /*37150*/  IMAD.X R6, R6, 0x1, R182.reuse, P3 ;  /* 0x0000000106067824 */ /* 0x100fe200018e06b6 */
[----:B------:R-:W-:Y:S02]  /*37160*/  IADD3 R0, P4, R0, R183, RZ ;  /* 0x000000b700007210 */ /* 0x000fe40007f9e0ff */
[----:B------:R-:W-:Y:S01]  /*37170*/  SEL R190, R190, RZ, !P0 ;  /* 0x000000ffbebe7207 */ /* 0x000fe20004000000 */
[----:B------:R1:W-:Y:S01]  /*37180*/  STL [R1+0x114], R7 ;  /* 0x0001140701007387 */ /* 0x0003e20000100800 */
[----:B------:R-:W-:Y:S02]  /*37190*/  MOV R191, R6 ;  /* 0x0000000600bf7202 */ /* 0x000fe40000000f00 */
[----:B------:R-:W-:Y:S01]  /*371a0*/  ISETP.NE.U32.AND P1, PT, R190, RZ, PT ;  /* 0x000000ffbe00720c */ /* 0x000fe20003f25070 */
[----:B------:R2:W-:Y:S01]  /*371b0*/  STL [R1+0x110], R186 ;  /* 0x000110ba01007387 */ /* 0x0005e20000100800 */
[----:B------:R-:W-:-:S02]  /*371c0*/  IMAD.X R4, R4, 0x1, R182, P4 ;  /* 0x0000000104047824 */ /* 0x000fc400020e06b6 */
        /* <DEDUP_REMOVED lines=29> */
[----:B--2---:R-:W-:Y:S01]  /*373a0*/  IADD3.X R186, R186, R182, RZ, P4, !PT ;  /* 0x000000b6baba7210 */ /* 0x004fe200027fe4ff */
[----:B---3--:R-:W-:-:S05]  /*373b0*/  IMAD.X R191, R191, 0x1, R182, P3 ;  /* 0x00000001bfbf7824 */ /* 0x008fca00018e06b6 */
[----:B------:R1:W-:Y:S04]  /*373c0*/  STL [R1+0x208], R191 ;  /* 0x000208bf01007387 */ /* 0x0003e80000100800 */
[----:B------:R2:W-:Y:S02]  /*373d0*/  LDGSTS.E [R189+0xc000], desc[UR60][R190.64], P2 ;  /* 0x0c000000bebd7fae */ /* 0x0005e4000912187c */
[----:B--2---:R-:W-:Y:S02]  /*373e0*/  IMAD.MOV.U32 R190, RZ, RZ, R7 ;  /* 0x000000ffffbe7224 */ /* 0x004fe400078e0007 */
[----:B-1----:R-:W-:-:S05]  /*373f0*/  IMAD.MOV.U32 R191, RZ, RZ, R186 ;  /* 0x000000ffffbf7224 */ /* 0x002fca00078e00ba */
[----:B------:R1:W-:Y:S01]  /*37400*/  LDGSTS.E [R189+0xc004], desc[UR60][R190.64], P1 ;  /* 0x0c004000bebd7fae */ /* 0x0003e2000892187c */
[----:B------:R-:W-:Y:S02]  /*37410*/  ISETP.GT.AND P1, PT, R177, 0x7a, PT ;  /* 0x0000007ab100780c */ /* 0x000fe40003f24270 */
[-C--:B------:R-:W-:Y:S02]  /*37420*/  IADD3 R5, P3, R5, R183.reuse, RZ ;  /* 0x000000b705057210 */ /* 0x080fe40007f7e0ff */
[----:B-1----:R-:W-:Y:S02]  /*37430*/  SEL R190, RZ, 0x4, !P1 ;  /* 0x00000004ffbe7807 */ /* 0x002fe40004800000 */
[----:B------:R-:W-:Y:S02]  /*37440*/  ISETP.GT.AND P1, PT, R177, 0x7b, PT ;  /* 0x0000007bb100780c */ /* 0x000fe40003f24270 */
[----:B------:R-:W-:Y:S02]  /*37450*/  SEL R190, R190, RZ, !P0 ;  /* 0x000000ffbebe7207 */ /* 0x000fe40004000000 */
[----:B------:R-:W-:-:S02]  /*37460*/  IADD3 R0, P4, R0, R183, RZ ;  /* 0x000000b700007210 */ /* 0x000fc40007f9e0ff */
[----:B------:R-:W-:Y:S02]  /*37470*/  ISETP.NE.U32.AND P2, PT, R190, RZ, PT ;  /* 0x000000ffbe00720c */ /* 0x000fe40003f45070 */
[----:B------:R-:W-:Y:S02]  /*37480*/  SEL R190, RZ, 0x4, !P1 ;  /* 0x00000004ffbe7807 */ /* 0x000fe40004800000 */
[----:B------:R-:W-:Y:S01]  /*37490*/  IADD3.X R6, R6, R182, RZ, P3, !PT ;  /* 0x000000b606067210 */ /* 0x000fe20001ffe4ff */
[----:B------:R-:W-:Y:S01]  /*374a0*/  STL [R1+0x214], R7 ;  /* 0x0002140701007387 */ /* 0x000fe20000100800 */
[----:B------:R-:W-:Y:S01]  /*374b0*/  SEL R190, R190, RZ, !P0 ;  /* 0x000000ffbebe7207 */ /* 0x000fe20004000000 */
[----:B------:R-:W-:Y:S02]  /*374c0*/  IMAD.X R4, R4, 0x1, R182, P4 ;  /* 0x0000000104047824 */ /* 0x000fe400020e06b6 */
[----:B------:R-:W-:Y:S01]  /*374d0*/  STL [R1+0x210], R186 ;  /* 0x000210ba01007387 */ /* 0x000fe20000100800 */
[----:B------:R-:W-:Y:S01]  /*374e0*/  ISETP.NE.U32.AND P1, PT, R190, RZ, PT ;  /* 0x000000ffbe00720c */ /* 0x000fe20003f25070 */
[----:B------:R-:W-:-:S02]  /*374f0*/  IMAD.MOV.U32 R190, RZ, RZ, R5 ;  /* 0x000000ffffbe7224 */ /* 0x000fc400078e0005 */
[----:B------:R-:W-:Y:S01]  /*37500*/  STL [R1+0x21c], R5 ;  /* 0x00021c0501007387 */ /* 0x000fe20000100800 */
[----:B------:R-:W-:-:S03]  /*37510*/  IMAD.MOV.U32 R191, RZ, RZ, R6 ;  /* 0x000000ffffbf7224 */ /* 0x000fc600078e0006 */
[----:B------:R1:W-:Y:S04]  /*37520*/  STL [R1+0x218], R6 ;  /* 0x0002180601007387 */ /* 0x0003e80000100800 */
[----:B------:R-:W-:Y:S04]  /*37530*/  STL [R1+0x224], R0 ;  /* 0x0002240001007387 */ /* 0x000fe80000100800 */
[----:B------:R2:W-:Y:S04]  /*37540*/  STL [R1+0x220], R4 ;  /* 0x0002200401007387 */ /* 0x0005e80000100800 */
[----:B-1----:R-:W3:Y:S04]  /*37550*/  LDL.LU R6, [R1+0x28] ;  /* 0x0000280001067983 */ /* 0x002ee80000300800 */
[----:B------:R-:W4:Y:S04]  /*37560*/  LDL.LU R5, [R1+0x2c] ;  /* 0x00002c0001057983 */ /* 0x000f280000300800 */
[----:B------:R1:W-:Y:S02]  /*37570*/  LDGSTS.E [R189+0xc008], desc[UR60][R190.64], P2 ;  /* 0x0c008000bebd7fae */ /* 0x0003e4000912187c */
[----:B-1----:R-:W-:Y:S01]  /*37580*/  IMAD.MOV.U32 R191, RZ, RZ, R4 ;  /* 0x000000ffffbf7224 */ /* 0x002fe200078e0004 */
[----:B------:R-:W-:Y:S01]  /*37590*/  MOV R190, R0 ;  /* 0x0000000000be7202 */ /* 0x000fe20000000f00 */
[----:B--2---:R-:W2:Y:S04]  /*375a0*/  LDL.LU R4, [R1+0x30] ;  /* 0x0000300001047983 */ /* 0x004ea80000300800 */
[----:B------:R-:W2:Y:S04]  /*375b0*/  LDL.LU R0, [R1+0x34] ;  /* 0x0000340001007983 */ /* 0x000ea80000300800 */
[----:B------:R1:W-:Y:S01]  /*375c0*/  LDGSTS.E [R189+0xc00c], desc[UR60][R190.64], P1 ;  /* 0x0c00c000bebd7fae */ /* 0x0003e2000892187c */
[----:B------:R-:W-:-:S02]  /*375d0*/  ISETP.GT.AND P1, PT, R177, 0x1c, PT ;  /* 0x0000001cb100780c */ /* 0x000fc40003f24270 */
[----:B------:R-:W-:Y:S02]  /*375e0*/  ISETP.GT.AND P2, PT, R177, 0x1d, PT ;  /* 0x0000001db100780c */ /* 0x000fe40003f44270 */
[----:B------:R-:W-:Y:S02]  /*375f0*/  IADD3 R199, P3, R199, R183, RZ ;  /* 0x000000b7c7c77210 */ /* 0x000fe40007f7e0ff */
[----:B-1----:R-:W-:Y:S02]  /*37600*/  SEL R189, RZ, 0x4, !P1 ;  /* 0x00000004ffbd7807 */ /* 0x002fe40004800000 */
[----:B------:R-:W-:Y:S02]  /*37610*/  SEL R190, RZ, 0x4, !P2 ;  /* 0x00000004ffbe7807 */ /* 0x000fe40005000000 */
[----:B------:R-:W-:Y:S02]  /*37620*/  SEL R189, R189, RZ, !P0 ;  /* 0x000000ffbdbd7207 */ /* 0x000fe40004000000 */
[----:B------:R-:W-:-:S02]  /*37630*/  SEL R190, R190, RZ, !P0 ;  /* 0x000000ffbebe7207 */ /* 0x000fc40004000000 */
[----:B------:R-:W-:Y:S01]  /*37640*/  ISETP.NE.U32.AND P1, PT, R189, RZ, PT ;  /* 0x000000ffbd00720c */ /* 0x000fe20003f25070 */
[----:B------:R-:W-:Y:S01]  /*37650*/  IMAD.X R198, R198, 0x1, R182, P3 ;  /* 0x00000001c6c67824 */ /* 0x000fe200018e06b6 */
[----:B------:R-:W-:Y:S02]  /*37660*/  LOP3.LUT R189, R3, 0x70, RZ, 0x3c, !PT ;  /* 0x0000007003bd7812 */ /* 0x000fe400078e3cff */
[----:B------:R-:W-:Y:S02]  /*37670*/  ISETP.NE.U32.AND P2, PT, R190, RZ, PT ;  /* 0x000000ffbe00720c */ /* 0x000fe40003f45070 */
[----:B------:R-:W-:Y:S01]  /*37680*/  IADD3 R201, P4, R201, R183, RZ ;  /* 0x000000b7c9c97210 */ /* 0x000fe20007f9e0ff */
[----:B------:R-:W-:Y:S02]  /*37690*/  IMAD.IADD R189, R189, 0x1, R181 ;  /* 0x00000001bdbd7824 */ /* 0x000fe400078e02b5 */
[----:B------:R-:W-:Y:S02]  /*376a0*/  IMAD.MOV.U32 R190, RZ, RZ, R199 ;  /* 0x000000ffffbe7224 */ /* 0x000fe400078e00c7 */
[----:B------:R-:W-:Y:S01]  /*376b0*/  IMAD.MOV.U32 R191, RZ, RZ, R198 ;  /* 0x000000ffffbf7224 */ /* 0x000fe200078e00c6 */
[----:B------:R-:W-:-:S04]  /*376c0*/  IADD3.X R200, R200, R182, RZ, P4, !PT ;  /* 0x000000b6c8c87210 */ /* 0x000fc800027fe4ff */
[----:B------:R1:W-:Y:S01]  /*376d0*/  LDGSTS.E [R189], desc[UR60][R190.64], P1 ;  /* 0x00000000bebd7fae */ /* 0x0003e2000892187c */
[----:B------:R-:W-:Y:S01]  /*376e0*/  ISETP.GT.AND P1, PT, R177, 0x1e, PT ;  /* 0x0000001eb100780c */ /* 0x000fe20003f24270 */
[----:B-1----:R-:W-:Y:S01]  /*376f0*/  IMAD.MOV.U32 R190, RZ, RZ, R201 ;  /* 0x000000ffffbe7224 */ /* 0x002fe200078e00c9 */
[----:B------:R-:W-:-:S05]  /*37700*/  MOV R191, R200 ;  /* 0x000000c800bf7202 */ /* 0x000fca0000000f00 */
        /* <DEDUP_REMOVED lines=27> */
[----:B---3--:R-:W-:Y:S01]  /*378c0*/  IMAD.X R6, R6, 0x1, R182, P3 ;  /* 0x0000000106067824 */ /* 0x008fe200018e06b6 */
[----:B------:R-:W-:Y:S01]  /*378d0*/  STL [R1+0x2c], R5 ;  /* 0x00002c0501007387 */ /* 0x000fe20000100800 */
[----:B------:R-:W-:Y:S02]  /*378e0*/  IMAD.MOV.U32 R190, RZ, RZ, R5 ;  /* 0x000000ffffbe7224 */ /* 0x000fe400078e0005 */
[----:B------:R-:W-:Y:S01]  /*378f0*/  IMAD.MOV.U32 R191, RZ, RZ, R6 ;  /* 0x000000ffffbf7224 */ /* 0x000fe200078e0006 */
[----:B------:R1:W-:Y:S04]  /*37900*/  STL [R1+0x28], R6 ;  /* 0x0000280601007387 */ /* 0x0003e80000100800 */
[----:B------:R3:W-:Y:S01]  /*37910*/  LDGSTS.E [R189+0x4000], desc[UR60][R190.64], P2 ;  /* 0x04000000bebd7fae */ /* 0x0007e2000912187c */
[----:B--2---:R-:W-:-:S04]  /*37920*/  IADD3 R0, P4, R0, R183, RZ ;  /* 0x000000b700007210 */ /* 0x004fc80007f9e0ff */
[----:B------:R-:W-:Y:S01]  /*37930*/  IADD3.X R4, R4, R182, RZ, P4, !PT ;  /* 0x000000b604047210 */ /* 0x000fe200027fe4ff */
[----:B------:R-:W-:Y:S01]  /*37940*/  STL [R1+0x34], R0 ;  /* 0x0000340001007387 */ /* 0x000fe20000100800 */
[----:B---3--:R-:W-:-:S03]  /*37950*/  IMAD.MOV.U32 R190, RZ, RZ, R0 ;  /* 0x000000ffffbe7224 */ /* 0x008fc600078e0000 */
[----:B------:R-:W2:Y:S01]  /*37960*/  LDL.LU R223, [R1+0x3c] ;  /* 0x00003c0001df7983 */ /* 0x000ea20000300800 */
[----:B------:R-:W-:-:S03]  /*37970*/  MOV R191, R4 ;  /* 0x0000000400bf7202 */ /* 0x000fc60000000f00 */
[----:B------:R3:W-:Y:S04]  /*37980*/  STL [R1+0x30], R4 ;  /* 0x0000300401007387 */ /* 0x0007e80000100800 */
[----:B------:R-:W4:Y:S04]  /*37990*/  LDL.LU R7, [R1+0x44] ;  /* 0x0000440001077983 */ /* 0x000f280000300800 */
[----:B------:R-:W4:Y:S04]  /*379a0*/  LDL.LU R186, [R1+0x40] ;  /* 0x0000400001ba7983 */ /* 0x000f280000300800 */
[----:B-1----:R-:W4:Y:S04]  /*379b0*/  LDL.LU R6, [R1+0x128] ;  /* 0x0001280001067983 */ /* 0x002f280000300800 */
[----:B------:R-:W4:Y:S04]  /*379c0*/  LDL.LU R5, [R1+0x12c] ;  /* 0x00012c0001057983 */ /* 0x000f280000300800 */
[----:B---3--:R-:W3:Y:S04]  /*379d0*/  LDL.LU R4, [R1+0x130] ;  /* 0x0001300001047983 */ /* 0x008ee80000300800 */
        /* <DEDUP_REMOVED lines=11> */
[----:B--2---:R-:W-:-:S04]  /*37a90*/  IADD3 R223, P3, R223, R183, RZ ;  /* 0x000000b7dfdf7210 */ /* 0x004fc80007f7e0ff */
[----:B------:R-:W-:Y:S02]  /*37aa0*/  MOV R190, R223 ;  /* 0x000000df00be7202 */ /* 0x000fe40000000f00 */
[----:B----4-:R-:W-:Y:S01]  /*37ab0*/  IADD3 R7, P4, R7, R183, RZ ;  /* 0x000000b707077210 */ /* 0x010fe20007f9e0ff */
[----:B------:R-:W-:Y:S04]  /*37ac0*/  STL [R1+0x3c], R223 ;  /* 0x00003cdf01007387 */ /* 0x000fe80000100800 */
[--C-:B------:R-:W-:Y:S02]  /*37ad0*/  IMAD.X R186, R186, 0x1, R182.reuse, P4 ;  /* 0x00000001baba7824 */ /* 0x100fe400020e06b6 */
        /* <DEDUP_REMOVED lines=9> */
[----:B------:R-:W-:-:S04]  /*37b70*/  SEL R190, R190, RZ, !P0 ;  /* 0x000000ffbebe7207 */ /* 0x000fc80004000000 */
[----:B------:R-:W-:Y:S02]  /*37b80*/  ISETP.NE.U32.AND P2, PT, R190, RZ, PT ;  /* 0x000000ffbe00720c */ /* 0x000fe40003f45070 */
[----:B------:R-:W-:Y:S02]  /*37b90*/  SEL R190, RZ, 0x4, !P1 ;  /* 0x00000004ffbe7807 */ /* 0x000fe40004800000 */
[-C--:B------:R-:W-:Y:S02]  /*37ba0*/  IADD3 R5, P3, R5, R183.reuse, RZ ;  /* 0x000000b705057210 */ /* 0x080fe40007f7e0ff */
[----:B------:R-:W-:Y:S02]  /*37bb0*/  SEL R190, R190, RZ, !P0 ;  /* 0x000000ffbebe7207 */ /* 0x000fe40004000000 */
[----:B------:R-:W-:Y:S02]  /*37bc0*/  IADD3 R0, P4, R0, R183, RZ ;  /* 0x000000b700007210 */ /* 0x000fe40007f9e0ff */
[----:B------:R-:W-:Y:S01]  /*37bd0*/  IADD3.X R6, R6, R182, RZ, P3, !PT ;  /* 0x000000b606067210 */ /* 0x000fe20001ffe4ff */
[----:B------:R1:W-:Y:S01]  /*37be0*/  STL [R1+0x44], R7 ;  /* 0x0000440701007387 */ /* 0x0003e20000100800 */
[----:B------:R-:W-:Y:S01]  /*37bf0*/  ISETP.NE.U32.AND P1, PT, R190, RZ, PT ;  /* 0x000000ffbe00720c */ /* 0x000fe20003f25070 */
[----:B------:R-:W-:Y:S01]  /*37c00*/  IMAD.X R4, R4, 0x1, R182, P4 ;  /* 0x0000000104047824 */ /* 0x000fe200020e06b6 */
[----:B------:R-:W-:Y:S01]  /*37c10*/  MOV R191, R6 ;  /* 0x0000000600bf7202 */ /* 0x000fe20000000f00 */
[----:B------:R2:W-:Y:S01]  /*37c20*/  STL [R1+0x40], R186 ;  /* 0x000040ba01007387 */ /* 0x0005e20000100800 */
[----:B------:R-:W-:-:S03]  /*37c30*/  IMAD.MOV.U32 R190, RZ, RZ, R5 ;  /* 0x000000ffffbe7224 */ /* 0x000fc600078e0005 */
[----:B------:R3:W-:Y:S04]  /*37c40*/  STL [R1+0x12c], R5 ;  /* 0x00012c0501007387 */ /* 0x0007e80000100800 */
[----:B------:R-:W-:Y:S04]  /*37c50*/  STL [R1+0x128], R6 ;  /* 0x0001280601007387 */ /* 0x000fe80000100800 */
        /* <DEDUP_REMOVED lines=30> */
[----:B--2---:R-:W-:Y:S01]  /*37e40*/  MOV R190, R7 ;  /* 0x0000000700be7202 */ /* 0x004fe20000000f00 */
[----:B-1----:R-:W-:-:S05]  /*37e50*/  IMAD.MOV.U32 R191, RZ, RZ, R186 ;  /* 0x000000ffffbf7224 */ /* 0x002fca00078e00ba */
        /* <DEDUP_REMOVED lines=8> */
[----:B------:R-:W-:Y:S01]  /*37ee0*/  IMAD.X R5, R5, 0x1, R182, P3 ;  /* 0x0000000105057824 */ /* 0x000fe200018e06b6 */
[----:B------:R-:W-:Y:S01]  /*37ef0*/  IADD3 R0, P4, R0, R183, RZ ;  /* 0x000000b700007210 */ /* 0x000fe20007f9e0ff */
[----:B------:R-:W-:Y:S01]  /*37f00*/  STL [R1+0x144], R7 ;  /* 0x0001440701007387 */ /* 0x000fe20000100800 */
[----:B------:R-:W-:-:S03]  /*37f10*/  SEL R190, R190, RZ, !P0 ;  /* 0x000000ffbebe7207 */ /* 0x000fc60004000000 */
[----:B------:R-:W-:Y:S01]  /*37f20*/  STL [R1+0x140], R186 ;  /* 0x000140ba01007387 */ /* 0x000fe20000100800 */
[----:B------:R-:W-:Y:S01]  /*37f30*/  ISETP.NE.U32.AND P1, PT, R190, RZ, PT ;  /* 0x000000ffbe00720c */ /* 0x000fe20003f25070 */
[----:B------:R-:W-:Y:S01]  /*37f40*/  IMAD.MOV.U32 R190, RZ, RZ, R4 ;  /* 0x000000ffffbe7224 */ /* 0x000fe200078e0004 */
[----:B------:R-:W-:Y:S01]  /*37f50*/  IADD3.X R6, R6, R182, RZ, P4, !PT ;  /* 0x000000b606067210 */ /* 0x000fe200027fe4ff */
[----:B------:R1:W-:Y:S04]  /*37f60*/  STL [R1+0x22c], R4 ;  /* 0x00022c0401007387 */ /* 0x0003e80000100800 */
[----:B------:R2:W-:Y:S04]  /*37f70*/  STL [R1+0x228], R5 ;  /* 0x0002280501007387 */ /* 0x0005e80000100800 */
[----:B------:R-:W-:Y:S01]  /*37f80*/  STL [R1+0x234], R0 ;  /* 0x0002340001007387 */ /* 0x000fe20000100800 */
[----:B------:R-:W-:-:S03]  /*37f90*/  IMAD.MOV.U32 R191, RZ, RZ, R5 ;  /* 0x000000ffffbf7224 */ /* 0x000fc600078e0005 */
[----:B-1----:R-:W3:Y:S04]  /*37fa0*/  LDL.LU R4, [R1+0x23c] ;  /* 0x00023c0001047983 */ /* 0x002ee80000300800 */
[----:B------:R1:W-:Y:S04]  /*37fb0*/  STL [R1+0x230], R6 ;  /* 0x0002300601007387 */ /* 0x0003e80000100800 */
[----:B--2---:R-:W2:Y:S04]  /*37fc0*/  LDL.LU R5, [R1+0x244] ;  /* 0x0002440001057983 */ /* 0x004ea80000300800 */
[----:B------:R-:W4:Y:S04]  /*37fd0*/  LDL.LU R223, [R1+0x238] ;  /* 0x0002380001df7983 */ /* 0x000f280000300800 */
[----:B------:R1:W-:Y:S02]  /*37fe0*/  LDGSTS.E [R189+0xc000], desc[UR60][R190.64], P2 ;  /* 0x0c000000bebd7fae */ /* 0x0003e4000912187c */
[----:B-1----:R-:W-:-:S02]  /*37ff0*/  IMAD.MOV.U32 R191, RZ, RZ, R6 ;  /* 0x000000ffffbf7224 */ /* 0x002fc400078e0006 */
[----:B------:R-:W4:Y:S01]  /*38000*/  LDL.LU R6, [R1+0x240] ;  /* 0x0002400001067983 */ /* 0x000f220000300800 */
[----:B------:R-:W-:-:S03]  /*38010*/  MOV R190, R0 ;  /* 0x0000000000be7202 */ /* 0x000fc60000000f00 */
[----:B------:R-:W4:Y:S04]  /*38020*/  LDL.LU R186, [R1+0x248] ;  /* 0x0002480001ba7983 */ /* 0x000f280000300800 */
[----:B------:R1:W-:Y:S01]  /*38030*/  LDGSTS.E [R189+0xc004], desc[UR60][R190.64], P1 ;  /* 0x0c004000bebd7fae */ /* 0x0003e2000892187c */
[----:B------:R-:W-:-:S03]  /*38040*/  ISETP.GT.AND P1, PT, R177, 0x7e, PT ;  /* 0x0000007eb100780c */ /* 0x000fc60003f24270 */
[----:B------:R-:W4:Y:S04]  /*38050*/  LDL.LU R0, [R1+0x24c] ;  /* 0x00024c0001007983 */ /* 0x000f280000300800 */
[----:B------:R-:W4:Y:S01]  /*38060*/  LDL.LU R7, [R1+0x28c] ;  /* 0x00028c0001077983 */ /* 0x000f220000300800 */
[----:B-1----:R-:W-:Y:S02]  /*38070*/  SEL R190, RZ, 0x4, !P1 ;  /* 0x00000004ffbe7807 */ /* 0x002fe40004800000 */
[----:B------:R-:W-:Y:S02]  /*38080*/  ISETP.GT.AND P1, PT, R177, 0x7f, PT ;  /* 0x0000007fb100780c */ /* 0x000fe40003f24270 */
[----:B------:R-:W-:-:S04]  /*38090*/  SEL R190, R190, RZ, !P0 ;  /* 0x000000ffbebe7207 */ /* 0x000fc80004000000 */
[----:B------:R-:W-:Y:S02]  /*380a0*/  ISETP.NE.U32.AND P2, PT, R190, RZ, PT ;  /* 0x000000ffbe00720c */ /* 0x000fe40003f45070 */
[----:B------:R-:W-:-:S04]  /*380b0*/  SEL R190, RZ, 0x4, !P1 ;  /* 0x00000004ffbe7807 */ /* 0x000fc80004800000 */
[----:B------:R-:W-:-:S04]  /*380c0*/  SEL R190, R190, RZ, !P0 ;  /* 0x000000ffbebe7207 */ /* 0x000fc80004000000 */
[----:B------:R-:W-:Y:S02]  /*380d0*/  ISETP.NE.U32.AND P1, PT, R190, RZ, PT ;  /* 0x000000ffbe00720c */ /* 0x000fe40003f25070 */
[----:B---3--:R-:W-:-:S05]  /*380e0*/  IADD3 R4, P3, R4, R183, RZ ;  /* 0x000000b704047210 */ /* 0x008fca0007f7e0ff */
[----:B------:R-:W-:Y:S01]  /*380f0*/  IMAD.MOV.U32 R190, RZ, RZ, R4 ;  /* 0x000000ffffbe7224 */ /* 0x000fe200078e0004 */
[----:B--2---:R-:W-:Y:S01]  /*38100*/  IADD3 R5, P4, R5, R183, RZ ;  /* 0x000000b705057210 */ /* 0x004fe20007f9e0ff */
[----:B----4-:R-:W-:-:S04]  /*38110*/  IMAD.X R223, R223, 0x1, R182, P3 ;  /* 0x00000001dfdf7824 */ /* 0x010fc800018e06b6 */
[----:B------:R-:W-:Y:S01]  /*38120*/  IMAD.MOV.U32 R191, RZ, RZ, R223 ;  /* 0x000000ffffbf7224 */ /* 0x000fe200078e00df */
[----:B------:R1:W-:Y:S04]  /*38130*/  STL [R1+0x23c], R4 ;  /* 0x00023c0401007387 */ /* 0x0003e80000100800 */
[----:B------:R2:W-:Y:S01]  /*38140*/  LDGSTS.E [R189+0xc008], desc[UR60][R190.64], P2 ;  /* 0x0c008000bebd7fae */ /* 0x0005e2000912187c */
[----:B------:R-:W-:Y:S02]  /*38150*/  IADD3.X R6, R6, R182, RZ, P4, !PT ;  /* 0x000000b606067210 */ /* 0x000fe400027fe4ff */
[----:B--2---:R-:W-:-:S03]  /*38160*/  MOV R190, R5 ;  /* 0x0000000500be7202 */ /* 0x004fc60000000f00 */
[----:B------:R-:W-:Y:S01]  /*38170*/  IMAD.MOV.U32 R191, RZ, RZ, R6 ;  /* 0x000000ffffbf7224 */ /* 0x000fe200078e0006 */
[----:B------:R-:W-:Y:S04]  /*38180*/  STL [R1+0x238], R223 ;  /* 0x000238df01007387 */ /* 0x000fe80000100800 */
[----:B------:R-:W-:Y:S04]  /*38190*/  STL [R1+0x244], R5 ;  /* 0x0002440501007387 */ /* 0x000fe80000100800 */
[----:B------:R2:W-:Y:S04]  /*381a0*/  STL [R1+0x240], R6 ;  /* 0x0002400601007387 */ /* 0x0005e80000100800 */
[----:B------:R3:W-:Y:S01]  /*381b0*/  LDGSTS.E [R189+0xc00c], desc[UR60][R190.64], P1 ;  /* 0x0c00c000bebd7fae */ /* 0x0007e2000892187c */
[----:B-1----:R-:W1:Y:S01]  /*381c0*/  S2R R4, SR_TID.X ;  /* 0x0000000000047919 */ /* 0x002e620000002100 */
[----:B------:R-:W-:-:S02]  /*381d0*/  IADD3 R7, P2, R7, R185, RZ ;  /* 0x000000b907077210 */ /* 0x000fc40007f5e0ff */
[----:B------:R-:W0:Y:S04]  /*381e0*/  LDGDEPBAR ;  /* 0x00000000000079af */ /* 0x000e280000000000 */
[----:B------:R-:W4:Y:S04]  /*381f0*/  LDL.LU R189, [R1+0x288] ;  /* 0x0002880001bd7983 */ /* 0x000f280000300800 */
[----:B--2---:R-:W2:Y:S01]  /*38200*/  LDL.LU R6, [R1+0x2c8] ;  /* 0x0002c80001067983 */ /* 0x004ea20000300800 */
[----:B-1----:R-:W-:-:S04]  /*38210*/  LOP3.LUT R4, R4, 0x7f, RZ, 0xc0, !PT ;  /* 0x0000007f04047812 */ /* 0x002fc800078ec0ff */
[----:B------:R-:W-:Y:S02]  /*38220*/  ISETP.GE.AND P1, PT, R4, R177, PT ;  /* 0x000000b10400720c */ /* 0x000fe40003f26270 */
[----:B------:R-:W2:Y:S04]  /*38230*/  LDL.LU R4, [R1+0x2cc] ;  /* 0x0002cc0001047983 */ /* 0x000ea80000300800 */
[----:B------:R-:W2:Y:S04]  /*38240*/  LDL.LU R223, [R1+0x308] ;  /* 0x0003080001df7983 */ /* 0x000ea80000300800 */
[----:B------:R-:W2:Y:S01]  /*38250*/  LDL.LU R5, [R1+0x30c] ;  /* 0x00030c0001057983 */ /* 0x000ea20000300800 */
[----:B------:R-:W-:-:S02]  /*38260*/  SEL R177, RZ, 0x4, P1 ;  /* 0x00000004ffb17807 */ /* 0x000fc40000800000 */
[----:B------:R-:W-:Y:S02]  /*38270*/  IADD3 R0, P1, R0, R185, RZ ;  /* 0x000000b900007210 */ /* 0x000fe40007f3e0ff */
[----:B------:R-:W-:-:S04]  /*38280*/  SEL R177, R177, RZ, !P0 ;  /* 0x000000ffb1b17207 */ /* 0x000fc80004000000 */
[----:B------:R-:W-:Y:S01]  /*38290*/  ISETP.NE.U32.AND P0, PT, R177, RZ, PT ;  /* 0x000000ffb100720c */ /* 0x000fe20003f05070 */
[----:B------:R-:W-:Y:S01]  /*382a0*/  IMAD.X R186, R186, 0x1, R184, P1 ;  /* 0x00000001baba7824 */ /* 0x000fe200008e06b8 */
[----:B------:R1:W-:Y:S01]  /*382b0*/  STL [R1+0x24c], R0 ;  /* 0x00024c0001007387 */ /* 0x0003e20000100800 */
[----:B------:R-:W-:Y:S01]  /*382c0*/  IADD3 R177, R2, 0x100000, R181 ;  /* 0x0010000002b17810 */ /* 0x000fe20007ffe0b5 */
[----:B---3--:R-:W-:Y:S02]  /*382d0*/  IMAD.MOV.U32 R190, RZ, RZ, R0 ;  /* 0x000000ffffbe7224 */ /* 0x008fe400078e0000 */
[----:B------:R3:W-:Y:S01]  /*382e0*/  STL [R1+0x248], R186 ;  /* 0x000248ba01007387 */ /* 0x0007e20000100800 */
[----:B------:R-:W-:-:S03]  /*382f0*/  IMAD.MOV.U32 R191, RZ, RZ, R186 ;  /* 0x000000ffffbf7224 */ /* 0x000fc600078e00ba */
[----:B------:R3:W-:Y:S04]  /*38300*/  STL [R1+0x28c], R7 ;  /* 0x00028c0701007387 */ /* 0x0007e80000100800 */
[----:B------:R1:W-:Y:S02]  /*38310*/  LDGSTS.E [R177+-0x80000], desc[UR60][R190.64], P0 ;  /* 0x80000000beb17fae */ /* 0x0003e4000812187c */
[----:B-1----:R-:W-:Y:S02]  /*38320*/  MOV R190, R7 ;  /* 0x0000000700be7202 */ /* 0x002fe40000000f00 */
[----:B----4-:R-:W-:-:S05]  /*38330*/  IADD3.X R189, R189, R184, RZ, P2, !PT ;  /* 0x000000b8bdbd7210 */ /* 0x010fca00017fe4ff */
[----:B------:R1:W-:Y:S04]  /*38340*/  STL [R1+0x288], R189 ;  /* 0x000288bd01007387 */ /* 0x0003e80000100800 */
[----:B------:R-:W4:Y:S04]  /*38350*/  LDL.LU R0, [R1+0x34c] ;  /* 0x00034c0001007983 */ /* 0x000f280000300800 */
[----:B---3--:R-:W3:Y:S04]  /*38360*/  LDL.LU R186, [R1+0x38c] ;  /* 0x00038c0001ba7983 */ /* 0x008ee80000300800 */
[----:B------:R-:W3:Y:S01]  /*38370*/  LDL.LU R7, [R1+0x348] ;  /* 0x0003480001077983 */ /* 0x000ee20000300800 */
[----:B------:R-:W-:-:S03]  /*38380*/  IMAD.MOV.U32 R191, RZ, RZ, R189 ;  /* 0x000000ffffbf7224 */ /* 0x000fc600078e00bd */
[----:B-1----:R-:W3:Y:S04]  /*38390*/  LDL.LU R189, [R1+0x388] ;  /* 0x0003880001bd7983 */ /* 0x002ee80000300800 */
[----:B------:R1:W-:Y:S01]  /*383a0*/  LDGSTS.E [R177+-0x7fc00], desc[UR60][R190.64], P0 ;  /* 0x80400000beb17fae */ /* 0x0003e2000812187c */
[----:B--2---:R-:W-:-:S05]  /*383b0*/  IADD3 R4, P1, R4, R185, RZ ;  /* 0x000000b904047210 */ /* 0x004fca0007f3e0ff */
[----:B------:R-:W-:Y:S01]  /*383c0*/  IMAD.X R6, R6, 0x1, R184, P1 ;  /* 0x0000000106067824 */ /* 0x000fe200008e06b8 */
[----:B------:R-:W-:Y:S01]  /*383d0*/  IADD3 R5, P2, R5, R185, RZ ;  /* 0x000000b905057210 */ /* 0x000fe20007f5e0ff */
[----:B------:R2:W-:Y:S01]  /*383e0*/  STL [R1+0x2cc], R4 ;  /* 0x0002cc0401007387 */ /* 0x0005e20000100800 */
[----:B-1----:R-:W-:Y:S02]  /*383f0*/  IMAD.MOV.U32 R190, RZ, RZ, R4 ;  /* 0x000000ffffbe7224 */ /* 0x002fe400078e0004 */
[----:B------:R-:W-:Y:S01]  /*38400*/  IADD3.X R223, R223, R184, RZ, P2, !PT ;  /* 0x000000b8dfdf7210 */ /* 0x000fe200017fe4ff */
[----:B------:R1:W-:Y:S01]  /*38410*/  STL [R1+0x2c8], R6 ;  /* 0x0002c80601007387 */ /* 0x0003e20000100800 */
[----:B------:R-:W-:-:S03]  /*38420*/  IMAD.MOV.U32 R191, RZ, RZ, R6 ;  /* 0x000000ffffbf7224 */ /* 0x000fc600078e0006 */
[----:B------:R1:W-:Y:S04]  /*38430*/  STL [R1+0x30c], R5 ;  /* 0x00030c0501007387 */ /* 0x0003e80000100800 */
[----:B--2---:R-:W2:Y:S04]  /*38440*/  LDL.LU R4, [R1+0x3cc] ;  /* 0x0003cc0001047983 */ /* 0x004ea80000300800 */
[----:B------:R1:W-:Y:S04]  /*38450*/  STL [R1+0x308], R223 ;  /* 0x000308df01007387 */ /* 0x0003e80000100800 */
[----:B------:R1:W-:Y:S04]  /*38460*/  LDGSTS.E [R177+-0x7f800], desc[UR60][R190.64], P0 ;  /* 0x80800000beb17fae */ /* 0x0003e8000812187c */
[----:B-1----:R-:W2:Y:S01]  /*38470*/  LDL.LU R6, [R1+0x40c] ;  /* 0x00040c0001067983 */ /* 0x002ea20000300800 */
[----:B------:R-:W-:-:S03]  /*38480*/  MOV R190, R5 ;  /* 0x0000000500be7202 */ /* 0x000fc60000000f00 */
[----:B------:R-:W2:Y:S01]  /*38490*/  LDL.LU R5, [R1+0x3c8] ;  /* 0x0003c80001057983 */ /* 0x000ea20000300800 */
[----:B------:R-:W-:-:S03]  /*384a0*/  IMAD.MOV.U32 R191, RZ, RZ, R223 ;  /* 0x000000ffffbf7224 */ /* 0x000fc600078e00df */
[----:B------:R-:W2:Y:S04]  /*384b0*/  LDL.LU R223, [R1+0x408] ;  /* 0x0004080001df7983 */ /* 0x000ea80000300800 */
[----:B------:R1:W-:Y:S01]  /*384c0*/  LDGSTS.E [R177+-0x7f400], desc[UR60][R190.64], P0 ;  /* 0x80c00000beb17fae */ /* 0x0003e2000812187c */
[-C--:B----4-:R-:W-:Y:S02]  /*384d0*/  IADD3 R0, P1, R0, R185.reuse, RZ ;  /* 0x000000b900007210 */ /* 0x090fe40007f3e0ff */
[----:B---3--:R-:W-:-:S03]  /*384e0*/  IADD3 R186, P2, R186, R185, RZ ;  /* 0x000000b9baba7210 */ /* 0x008fc60007f5e0ff */
[----:B------:R-:W-:Y:S01]  /*384f0*/  IMAD.X R7, R7, 0x1, R184, P1 ;  /* 0x0000000107077824 */ /* 0x000fe200008e06b8 */
[----:B------:R3:W-:Y:S01]  /*38500*/  STL [R1+0x34c], R0 ;  /* 0x00034c0001007387 */ /* 0x0007e20000100800 */
[----:B-1----:R-:W-:Y:S01]  /*38510*/  IMAD.MOV.U32 R190, RZ, RZ, R0 ;  /* 0x000000ffffbe7224 */ /* 0x002fe200078e0000 */
[----:B------:R-:W-:Y:S02]  /*38520*/  IADD3.X R189, R189, R184, RZ, P2, !PT ;  /* 0x000000b8bdbd7210 */ /* 0x000fe400017fe4ff */
[----:B------:R1:W-:Y:S01]  /*38530*/  STL [R1+0x348], R7 ;  /* 0x0003480701007387 */ /* 0x0003e20000100800 */
[----:B------:R-:W-:-:S03]  /*38540*/  IMAD.MOV.U32 R191, RZ, RZ, R7 ;  /* 0x000000ffffbf7224 */ /* 0x000fc600078e0007 */
[----:B------:R4:W-:Y:S04]  /*38550*/  STL [R1+0x38c], R186 ;  /* 0x00038cba01007387 */ /* 0x0009e80000100800 */
[----:B---3--:R-:W3:Y:S04]  /*38560*/  LDL.LU R0, [R1+0x44c] ;  /* 0x00044c0001007983 */ /* 0x008ee80000300800 */
[----:B------:R4:W-:Y:S04]  /*38570*/  STL [R1+0x388], R189 ;  /* 0x000388bd01007387 */ /* 0x0009e80000100800 */
[----:B------:R4:W-:Y:S04]  /*38580*/  LDGSTS.E [R177+-0x7f000], desc[UR60][R190.64], P0 ;  /* 0x81000000beb17fae */ /* 0x0009e8000812187c */
[----:B-1----:R-:W3:Y:S01]  /*38590*/  LDL.LU R7, [R1+0x48c] ;  /* 0x00048c0001077983 */ /* 0x002ee20000300800 */
[----:B----4-:R-:W-:-:S03]  /*385a0*/  MOV R190, R186 ;  /* 0x000000ba00be7202 */ /* 0x010fc60000000f00 */
[----:B------:R-:W4:Y:S01]  /*385b0*/  LDL.LU R186, [R1+0x448] ;  /* 0x0004480001ba7983 */ /* 0x000f220000300800 */
[----:B------:R-:W-:-:S03]  /*385c0*/  IMAD.MOV.U32 R191, RZ, RZ, R189 ;  /* 0x000000ffffbf7224 */ /* 0x000fc600078e00bd */
[----:B------:R-:W4:Y:S01]  /*385d0*/  LDL.LU R189, [R1+0x488] ;  /* 0x0004880001bd7983 */ /* 0x000f220000300800 */
[----:B--2---:R-:W-:-:S03]  /*385e0*/  IADD3 R4, P1, R4, R185, RZ ;  /* 0x000000b904047210 */ /* 0x004fc60007f3e0ff */
[----:B------:R1:W-:Y:S01]  /*385f0*/  LDGSTS.E [R177+-0x7ec00], desc[UR60][R190.64], P0 ;  /* 0x81400000beb17fae */ /* 0x0003e2000812187c */
[----:B------:R-:W-:-:S03]  /*38600*/  IADD3 R6, P2, R6, R185, RZ ;  /* 0x000000b906067210 */ /* 0x000fc60007f5e0ff */
[----:B------:R2:W-:Y:S01]  /*38610*/  STL [R1+0x3cc], R4 ;  /* 0x0003cc0401007387 */ /* 0x0005e20000100800 */
[----:B------:R-:W-:Y:S02]  /*38620*/  IMAD.X R5, R5, 0x1, R184, P1 ;  /* 0x0000000105057824 */ /* 0x000fe400008e06b8 */
[----:B-1----:R-:W-:Y:S01]  /*38630*/  IMAD.MOV.U32 R190, RZ, RZ, R4 ;  /* 0x000000ffffbe7224 */ /* 0x002fe200078e0004 */
[----:B------:R-:W-:Y:S02]  /*38640*/  IADD3.X R223, R223, R184, RZ, P2, !PT ;  /* 0x000000b8dfdf7210 */ /* 0x000fe400017fe4ff */
        /* <DEDUP_REMOVED lines=12> */
[----:B---3--:R-:W-:-:S05]  /*38710*/  IADD3 R0, P1, R0, R185, RZ ;  /* 0x000000b900007210 */ /* 0x008fca0007f3e0ff */
[----:B------:R3:W-:Y:S01]  /*38720*/  STL [R1+0x44c], R0 ;  /* 0x00044c0001007387 */ /* 0x0007e20000100800 */
[----:B-1----:R-:W-:Y:S01]  /*38730*/  IMAD.MOV.U32 R190, RZ, RZ, R0 ;  /* 0x000000ffffbe7224 */ /* 0x002fe200078e0000 */
[----:B------:R-:W-:Y:S01]  /*38740*/  IADD3 R7, P2, R7, R185, RZ ;  /* 0x000000b907077210 */ /* 0x000fe20007f5e0ff */
[----:B----4-:R-:W-:-:S03]  /*38750*/  IMAD.X R186, R186, 0x1, R184, P1 ;  /* 0x00000001baba7824 */ /* 0x010fc600008e06b8 */
        /* <DEDUP_REMOVED lines=15> */
[----:B------:R-:W-:Y:S01]  /*38850*/  STL [R1+0x4cc], R4 ;  /* 0x0004cc0401007387 */ /* 0x000fe20000100800 */
[----:B------:R-:W-:Y:S02]  /*38860*/  IMAD.X R6, R6, 0x1, R184, P1 ;  /* 0x0000000106067824 */ /* 0x000fe400008e06b8 */
[----:B-1----:R-:W-:Y:S01]  /*38870*/  IMAD.MOV.U32 R190, RZ, RZ, R4 ;  /* 0x000000ffffbe7224 */ /* 0x002fe200078e0004 */
[----:B------:R-:W-:Y:S02]  /*38880*/  IADD3.X R223, R223, R184, RZ, P2, !PT ;  /* 0x000000b8dfdf7210 */ /* 0x000fe400017fe4ff */
[----:B------:R1:W-:Y:S01]  /*38890*/  STL [R1+0x4c8], R6 ;  /* 0x0004c80601007387 */ /* 0x0003e20000100800 */
[----:B------:R-:W-:-:S03]  /*388a0*/  IMAD.MOV.U32 R191, RZ, RZ, R6 ;  /* 0x000000ffffbf7224 */ /* 0x000fc600078e0006 */
[----:B------:R-:W-:Y:S04]  /*388b0*/  STL [R1+0x50c], R5 ;  /* 0x00050c0501007387 */ /* 0x000fe80000100800 */
[----:B------:R2:W-:Y:S04]  /*388c0*/  LDGSTS.E [R177+-0x7d800], desc[UR60][R190.64], P0 ;  /* 0x82800000beb17fae */ /* 0x0005e8000812187c */
[----:B-1----:R-:W4:Y:S04]  /*388d0*/  LDL.LU R6, [R1+0x5cc] ;  /* 0x0005cc0001067983 */ /* 0x002f280000300800 */
[----:B------:R1:W-:Y:S04]  /*388e0*/  STL [R1+0x508], R223 ;  /* 0x000508df01007387 */ /* 0x0003e80000100800 */
[----:B------:R-:W4:Y:S01]  /*388f0*/  LDL.LU R4, [R1+0x60c] ;  /* 0x00060c0001047983 */ /* 0x000f220000300800 */
[----:B--2---:R-:W-:Y:S01]  /*38900*/  IMAD.MOV.U32 R191, RZ, RZ, R223 ;  /* 0x000000ffffbf7224 */ /* 0x004fe200078e00df */
[----:B------:R-:W-:-:S02]  /*38910*/  MOV R190, R5 ;  /* 0x0000000500be7202 */ /* 0x000fc40000000f00 */
[----:B-1----:R-:W2:Y:S04]  /*38920*/  LDL.LU R223, [R1+0x5c8] ;  /* 0x0005c80001df7983 */ /* 0x002ea80000300800 */
        /* <DEDUP_REMOVED lines=19> */
[----:B------:R-:W-:-:S03]  /*38a60*/  IADD3 R6, P1, R6, R185, RZ ;  /* 0x000000b906067210 */ /* 0x000fc60007f3e0ff */
[----:B------:R1:W-:Y:S01]  /*38a70*/  LDGSTS.E [R177+-0x7cc00], desc[UR60][R190.64], P0 ;  /* 0x83400000beb17fae */ /* 0x0003e2000812187c */
[----:B------:R-:W-:Y:S01]  /*38a80*/  IADD3 R4, P2, R4, R185, RZ ;  /* 0x000000b904047210 */ /* 0x000fe20007f5e0ff */
[----:B--2---:R-:W-:Y:S02]  /*38a90*/  IMAD.X R223, R223, 0x1, R184, P1 ;  /* 0x00000001dfdf7824 */ /* 0x004fe400008e06b8 */
[----:B------:R2:W-:Y:S01]  /*38aa0*/  STL [R1+0x5cc], R6 ;  /* 0x0005cc0601007387 */ /* 0x0005e20000100800 */
[----:B-1----:R-:W-:Y:S01]  /*38ab0*/  IMAD.MOV.U32 R190, RZ, RZ, R6 ;  /* 0x000000ffffbe7224 */ /* 0x002fe200078e0006 */
[----:B------:R-:W-:Y:S01]  /*38ac0*/  IADD3.X R5, R5, R184, RZ, P2, !PT ;  /* 0x000000b805057210 */ /* 0x000fe200017fe4ff */
[----:B------:R-:W-:Y:S01]  /*38ad0*/  IMAD.MOV.U32 R191, RZ, RZ, R223 ;  /* 0x000000ffffbf7224 */ /* 0x000fe200078e00df */
[----:B------:R-:W-:Y:S04]  /*38ae0*/  STL [R1+0x5c8], R223 ;  /* 0x0005c8df01007387 */ /* 0x000fe80000100800 */
[----:B------:R1:W-:Y:S04]  /*38af0*/  STL [R1+0x60c], R4 ;  /* 0x00060c0401007387 */ /* 0x0003e80000100800 */
[----:B------:R1:W-:Y:S04]  /*38b00*/  LDGSTS.E [R177+-0x7c800], desc[UR60][R190.64], P0 ;  /* 0x83800000beb17fae */ /* 0x0003e8000812187c */
[----:B------:R1:W-:Y:S04]  /*38b10*/  STL [R1+0x608], R5 ;  /* 0x0006080501007387 */ /* 0x0003e80000100800 */
[----:B--2---:R-:W2:Y:S01]  /*38b20*/  LDL.LU R6, [R1+0x2d0] ;  /* 0x0002d00001067983 */ /* 0x004ea20000300800 */
[----:B-1----:R-:W-:-:S03]  /*38b30*/  MOV R190, R4 ;  /* 0x0000000400be7202 */ /* 0x002fc60000000f00 */
[----:B------:R-:W2:Y:S01]  /*38b40*/  LDL.LU R4, [R1+0x2d4] ;  /* 0x0002d40001047983 */ /* 0x000ea20000300800 */
[----:B------:R-:W-:-:S03]  /*38b50*/  IMAD.MOV.U32 R191, RZ, RZ, R5 ;  /* 0x000000ffffbf7224 */ /* 0x000fc600078e0005 */
[----:B------:R-:W2:Y:S04]  /*38b60*/  LDL.LU R223, [R1+0x310] ;  /* 0x0003100001df7983 */ /* 0x000ea80000300800 */
[----:B------:R-:W2:Y:S04]  /*38b70*/  LDL.LU R5, [R1+0x314] ;  /* 0x0003140001057983 */ /* 0x000ea80000300800 */
[----:B------:R1:W-:Y:S02]  /*38b80*/  LDGSTS.E [R177+-0x7c400], desc[UR60][R190.64], P0 ;  /* 0x83c00000beb17fae */ /* 0x0003e4000812187c */
[----:B-1----:R-:W-:-:S04]  /*38b90*/  LOP3.LUT R177, R2, 0x10, RZ, 0x3c, !PT ;  /* 0x0000001002b17812 */ /* 0x002fc800078e3cff */
[----:B------:R-:W-:Y:S02]  /*38ba0*/  IADD3 R177, R177, 0x100000, R181 ;  /* 0x00100000b1b17810 */ /* 0x000fe40007ffe0b5 */
[----:B---3--:R-:W-:-:S05]  /*38bb0*/  IADD3 R0, P1, R0, R185, RZ ;  /* 0x000000b900007210 */ /* 0x008fca0007f3e0ff */
[----:B------:R1:W-:Y:S01]  /*38bc0*/  STL [R1+0x254], R0 ;  /* 0x0002540001007387 */ /* 0x0003e20000100800 */
[----:B------:R-:W-:Y:S01]  /*38bd0*/  IMAD.MOV.U32 R190, RZ, RZ, R0 ;  /* 0x000000ffffbe7224 */ /* 0x000fe200078e0000 */
[----:B------:R-:W-:-:S05]  /*38be0*/  IADD3 R7, P2, R7, R185, RZ ;  /* 0x000000b907077210 */ /* 0x000fca0007f5e0ff */
[----:B------:R-:W-:Y:S01]  /*38bf0*/  STL [R1+0x294], R7 ;  /* 0x0002940701007387 */ /* 0x000fe20000100800 */
[----:B----4-:R-:W-:-:S04]  /*38c00*/  IMAD.X R186, R186, 0x1, R184, P1 ;  /* 0x00000001baba7824 */ /* 0x010fc800008e06b8 */
[----:B------:R-:W-:Y:S01]  /*38c10*/  IMAD.MOV.U32 R191, RZ, RZ, R186 ;  /* 0x000000ffffbf7224 */ /* 0x000fe200078e00ba */
[----:B------:R3:W-:Y:S01]  /*38c20*/  STL [R1+0x250], R186 ;  /* 0x000250ba01007387 */ /* 0x0007e20000100800 */
[----:B------:R-:W-:-:S03]  /*38c30*/  IADD3.X R189, R189, R184, RZ, P2, !PT ;  /* 0x000000b8bdbd7210 */ /* 0x000fc600017fe4ff */
[----:B-1----:R-:W4:Y:S04]  /*38c40*/  LDL.LU R0, [R1+0x354] ;  /* 0x0003540001007983 */ /* 0x002f280000300800 */
[----:B------:R1:W-:Y:S04]  /*38c50*/  LDGSTS.E [R177+-0x7ff80], desc[UR60][R190.64], P0 ;  /* 0x80080000beb17fae */ /* 0x0003e8000812187c */
[----:B---3--:R-:W3:Y:S04]  /*38c60*/  LDL.LU R186, [R1+0x394] ;  /* 0x0003940001ba7983 */ /* 0x008ee80000300800 */
[----:B------:R1:W-:Y:S02]  /*38c70*/  STL [R1+0x290], R189 ;  /* 0x000290bd01007387 */ /* 0x0003e40000100800 */
[----:B-1----:R-:W-:-:S02]  /*38c80*/  MOV R190, R7 ;  /* 0x0000000700be7202 */ /* 0x002fc40000000f00 */
[----:B------:R-:W3:Y:S01]  /*38c90*/  LDL.LU R7, [R1+0x350] ;  /* 0x0003500001077983 */ /* 0x000ee20000300800 */
[----:B------:R-:W-:-:S03]  /*38ca0*/  IMAD.MOV.U32 R191, RZ, RZ, R189 ;  /* 0x000000ffffbf7224 */ /* 0x000fc600078e00bd */
[----:B------:R-:W3:Y:S04]  /*38cb0*/  LDL.LU R189, [R1+0x390] ;  /* 0x0003900001bd7983 */ /* 0x000ee80000300800 */
        /* <DEDUP_REMOVED lines=19> */
[----:B----4-:R-:W-:-:S05]  /*38df0*/  IADD3 R0, P1, R0, R185, RZ ;  /* 0x000000b900007210 */ /* 0x010fca0007f3e0ff */
[----:B------:R4:W-:Y:S01]  /*38e00*/  STL [R1+0x354], R0 ;  /* 0x0003540001007387 */ /* 0x0009e20000100800 */
[----:B---3--:R-:W-:Y:S01]  /*38e10*/  IADD3 R186, P2, R186, R185, RZ ;  /* 0x000000b9baba7210 */ /* 0x008fe20007f5e0ff */
[----:B-1----:R-:W-:Y:S02]  /*38e20*/  IMAD.MOV.U32 R190, RZ, RZ, R0 ;  /* 0x000000ffffbe7224 */ /* 0x002fe400078e0000 */
[----:B------:R-:W-:Y:S01]  /*38e30*/  IMAD.X R7, R7, 0x1, R184, P1 ;  /* 0x0000000107077824 */ /* 0x000fe200008e06b8 */
[----:B------:R-:W-:-:S04]  /*38e40*/  IADD3.X R189, R189, R184, RZ, P2, !PT ;  /* 0x000000b8bdbd7210 */ /* 0x000fc800017fe4ff */
[----:B------:R1:W-:Y:S01]  /*38e50*/  STL [R1+0x350], R7 ;  /* 0x0003500701007387 */ /* 0x0003e20000100800 */
[----:B------:R-:W-:-:S03]  /*38e60*/  IMAD.MOV.U32 R191, RZ, RZ, R7 ;  /* 0x000000ffffbf7224 */ /* 0x000fc600078e0007 */
[----:B------:R3:W-:Y:S04]  /*38e70*/  STL [R1+0x394], R186 ;  /* 0x000394ba01007387 */ /* 0x0007e80000100800 */
[----:B----4-:R-:W4:Y:S04]  /*38e80*/  LDL.LU R0, [R1+0x454] ;  /* 0x0004540001007983 */ /* 0x010f280000300800 */
[----:B------:R3:W-:Y:S04]  /*38e90*/  STL [R1+0x390], R189 ;  /* 0x000390bd01007387 */ /* 0x0007e80000100800 */
[----:B------:R3:W-:Y:S04]  /*38ea0*/  LDGSTS.E [R177+-0x7ef80], desc[UR60][R190.64], P0 ;  /* 0x81080000beb17fae */ /* 0x0007e8000812187c */
[----:B-1----:R-:W4:Y:S01]  /*38eb0*/  LDL.LU R7, [R1+0x494] ;  /* 0x0004940001077983 */ /* 0x002f220000300800 */
[----:B---3--:R-:W-:-:S03]  /*38ec0*/  MOV R190, R186 ;  /* 0x000000ba00be7202 */ /* 0x008fc60000000f00 */
[----:B------:R-:W3:Y:S01]  /*38ed0*/  LDL.LU R186, [R1+0x450] ;  /* 0x0004500001ba7983 */ /* 0x000ee20000300800 */
[----:B------:R-:W-:-:S03]  /*38ee0*/  IMAD.MOV.U32 R191, RZ, RZ, R189 ;  /* 0x000000ffffbf7224 */ /* 0x000fc600078e00bd */
[----:B------:R-:W3:Y:S01]  /*38ef0*/  LDL.LU R189, [R1+0x490] ;  /* 0x0004900001bd7983 */ /* 0x000ee20000300800 */
[----:B--2---:R-:W-:-:S03]  /*38f00*/  IADD3 R4, P1, R4, R185, RZ ;  /* 0x000000b904047210 */ /* 0x004fc60007f3e0ff */
[----:B------:R1:W-:Y:S04]  /*38f10*/  LDGSTS.E [R177+-0x7eb80], desc[UR60][R190.64], P0 ;  /* 0x81480000beb17fae */ /* 0x0003e8000812187c */
[----:B------:R2:W-:Y:S01]  /*38f20*/  STL [R1+0x3d4], R4 ;  /* 0x0003d40401007387 */ /* 0x0005e20000100800 */
[----:B------:R-:W-:Y:S01]  /*38f30*/  IADD3 R6, P2, R6, R185, RZ ;  /* 0x000000b906067210 */ /* 0x000fe20007f5e0ff */
[----:B-1----:R-:W-:Y:S02]  /*38f40*/  IMAD.MOV.U32 R190, RZ, RZ, R4 ;  /* 0x000000ffffbe7224 */ /* 0x002fe400078e0004 */
[----:B------:R-:W-:Y:S01]  /*38f50*/  IMAD.X R5, R5, 0x1, R184, P1 ;  /* 0x0000000105057824 */ /* 0x000fe200008e06b8 */
[----:B------:R-:W-:-:S04]  /*38f60*/  IADD3.X R223, R223, R184, RZ, P2, !PT ;  /* 0x000000b8dfdf7210 */ /* 0x000fc800017fe4ff */
        /* <DEDUP_REMOVED lines=14> */
[----:B-1----:R-:W-:Y:S01]  /*39050*/  IMAD.MOV.U32 R190, RZ, RZ, R0 ;  /* 0x000000ffffbe7224 */ /* 0x002fe200078e0000 */
[----:B------:R-:W-:Y:S01]  /*39060*/  IADD3 R7, P2, R7, R185, RZ ;  /* 0x000000b907077210 */ /* 0x000fe20007f5e0ff */
[----:B---3--:R-:W-:-:S03]  /*39070*/  IMAD.X R186, R186, 0x1, R184, P1 ;  /* 0x00000001baba7824 */ /* 0x008fc600008e06b8 */
[----:B------:R-:W-:Y:S02]  /*39080*/  IADD3.X R189, R189, R184, RZ, P2, !PT ;  /* 0x000000b8bdbd7210 */ /* 0x000fe400017fe4ff */
        /* <DEDUP_REMOVED lines=13> */
[----:B------:R-:W-:Y:S01]  /*39160*/  STL [R1+0x4d4], R4 ;  /* 0x0004d40401007387 */ /* 0x000fe20000100800 */
[----:B------:R-:W-:Y:S01]  /*39170*/  IADD3 R5, P2, R5, R185, RZ ;  /* 0x000000b905057210 */ /* 0x000fe20007f5e0ff */
[----:B-1----:R-:W-:Y:S02]  /*39180*/  IMAD.MOV.U32 R190, RZ, RZ, R4 ;  /* 0x000000ffffbe7224 */ /* 0x002fe400078e0004 */
[----:B------:R-:W-:Y:S01]  /*39190*/  IMAD.X R6, R6, 0x1, R184, P1 ;  /* 0x0000000106067824 */ /* 0x000fe200008e06b8 */
[----:B------:R-:W-:-:S04]  /*391a0*/  IADD3.X R223, R223, R184, RZ, P2, !PT ;  /* 0x000000b8dfdf7210 */ /* 0x000fc800017fe4ff */
[----:B------:R1:W-:Y:S01]  /*391b0*/  STL [R1+0x4d0], R6 ;  /* 0x0004d00601007387 */ /* 0x0003e20000100800 */
[----:B------:R-:W-:-:S03]  /*391c0*/  IMAD.MOV.U32 R191, RZ, RZ, R6 ;  /* 0x000000ffffbf7224 */ /* 0x000fc600078e0006 */
[----:B------:R-:W-:Y:S04]  /*391d0*/  STL [R1+0x514], R5 ;  /* 0x0005140501007387 */ /* 0x000fe80000100800 */
[----:B------:R2:W-:Y:S04]  /*391e0*/  LDGSTS.E [R177+-0x7d780], desc[UR60][R190.64], P0 ;  /* 0x82880000beb17fae */ /* 0x0005e8000812187c */
[----:B-1----:R-:W3:Y:S04]  /*391f0*/  LDL.LU R6, [R1+0x5d4] ;  /* 0x0005d40001067983 */ /* 0x002ee80000300800 */
[----:B------:R1:W-:Y:S04]  /*39200*/  STL [R1+0x510], R223 ;  /* 0x000510df01007387 */ /* 0x0003e80000100800 */
[----:B------:R-:W3:Y:S01]  /*39210*/  LDL.LU R4, [R1+0x614] ;  /* 0x0006140001047983 */ /* 0x000ee20000300800 */
[----:B--2---:R-:W-:Y:S01]  /*39220*/  IMAD.MOV.U32 R191, RZ, RZ, R223 ;  /* 0x000000ffffbf7224 */ /* 0x004fe200078e00df */
[----:B------:R-:W-:-:S02]  /*39230*/  MOV R190, R5 ;  /* 0x0000000500be7202 */ /* 0x000fc40000000f00 */
[----:B-1----:R-:W2:Y:S04]  /*39240*/  LDL.LU R223, [R1+0x5d0] ;  /* 0x0005d00001df7983 */ /* 0x002ea80000300800 */
        /* <DEDUP_REMOVED lines=19> */
[----:B------:R-:W-:-:S03]  /*39380*/  IADD3 R6, P1, R6, R185, RZ ;  /* 0x000000b906067210 */ /* 0x000fc60007f3e0ff */
[----:B------:R1:W-:Y:S01]  /*39390*/  LDGSTS.E [R177+-0x7cb80], desc[UR60][R190.64], P0 ;  /* 0x83480000beb17fae */ /* 0x0003e2000812187c */
[----:B------:R-:W-:Y:S01]  /*393a0*/  IADD3 R4, P2, R4, R185, RZ ;  /* 0x000000b904047210 */ /* 0x000fe20007f5e0ff */
[----:B--2---:R-:W-:Y:S02]  /*393b0*/  IMAD.X R223, R223, 0x1, R184, P1 ;  /* 0x00000001dfdf7824 */ /* 0x004fe400008e06b8 */
[----:B-1----:R-:W-:Y:S01]  /*393c0*/  IMAD.MOV.U32 R190, RZ, RZ, R6 ;  /* 0x000000ffffbe7224 */ /* 0x002fe200078e0006 */
[----:B------:R-:W-:Y:S01]  /*393d0*/  IADD3.X R5, R5, R184, RZ, P2, !PT ;  /* 0x000000b805057210 */ /* 0x000fe200017fe4ff */
[----:B------:R-:W-:Y:S01]  /*393e0*/  IMAD.MOV.U32 R191, RZ, RZ, R223 ;  /* 0x000000ffffbf7224 */ /* 0x000fe200078e00df */
[----:B------:R1:W-:Y:S04]  /*393f0*/  STL [R1+0x5d4], R6 ;  /* 0x0005d40601007387 */ /* 0x0003e80000100800 */
[----:B------:R-:W-:Y:S04]  /*39400*/  STL [R1+0x5d0], R223 ;  /* 0x0005d0df01007387 */ /* 0x000fe80000100800 */
[----:B------:R2:W-:Y:S04]  /*39410*/  STL [R1+0x614], R4 ;  /* 0x0006140401007387 */ /* 0x0005e80000100800 */
[----:B------:R2:W-:Y:S04]  /*39420*/  LDGSTS.E [R177+-0x7c780], desc[UR60][R190.64], P0 ;  /* 0x83880000beb17fae */ /* 0x0005e8000812187c */
[----:B------:R2:W-:Y:S04]  /*39430*/  STL [R1+0x610], R5 ;  /* 0x0006100501007387 */ /* 0x0005e80000100800 */
[----:B-1----:R-:W3:Y:S01]  /*39440*/  LDL.LU R6, [R1+0x2d8] ;  /* 0x0002d80001067983 */ /* 0x002ee20000300800 */
[----:B--2---:R-:W-:-:S03]  /*39450*/  MOV R190, R4 ;  /* 0x0000000400be7202 */ /* 0x004fc60000000f00 */
[----:B------:R-:W2:Y:S01]  /*39460*/  LDL.LU R4, [R1+0x2dc] ;  /* 0x0002dc0001047983 */ /* 0x000ea20000300800 */
[----:B------:R-:W-:-:S03]  /*39470*/  IMAD.MOV.U32 R191, RZ, RZ, R5 ;  /* 0x000000ffffbf7224 */ /* 0x000fc600078e0005 */
[----:B------:R-:W2:Y:S04]  /*39480*/  LDL.LU R223, [R1+0x318] ;  /* 0x0003180001df7983 */ /* 0x000ea80000300800 */
[----:B------:R-:W2:Y:S04]  /*39490*/  LDL.LU R5, [R1+0x31c] ;  /* 0x00031c0001057983 */ /* 0x000ea80000300800 */
[----:B------:R1:W-:Y:S02]  /*394a0*/  LDGSTS.E [R177+-0x7c380], desc[UR60][R190.64], P0 ;  /* 0x83c80000beb17fae */ /* 0x0003e4000812187c */
[----:B-1----:R-:W-:-:S04]  /*394b0*/  LOP3.LUT R177, R2, 0x20, RZ, 0x3c, !PT ;  /* 0x0000002002b17812 */ /* 0x002fc800078e3cff */
[----:B------:R-:W-:Y:S02]  /*394c0*/  IADD3 R177, R177, 0x100000, R181 ;  /* 0x00100000b1b17810 */ /* 0x000fe40007ffe0b5 */
[----:B----4-:R-:W-:-:S05]  /*394d0*/  IADD3 R0, P1, R0, R185, RZ ;  /* 0x000000b900007210 */ /* 0x010fca0007f3e0ff */
[----:B------:R1:W-:Y:S01]  /*394e0*/  STL [R1+0x25c], R0 ;  /* 0x00025c0001007387 */ /* 0x0003e20000100800 */
[----:B------:R-:W-:Y:S01]  /*394f0*/  IMAD.MOV.U32 R190, RZ, RZ, R0 ;  /* 0x000000ffffbe7224 */ /* 0x000fe200078e0000 */
[----:B------:R-:W-:-:S05]  /*39500*/  IADD3 R7, P2, R7, R185, RZ ;  /* 0x000000b907077210 */ /* 0x000fca0007f5e0ff */
[----:B------:R-:W-:Y:S01]  /*39510*/  STL [R1+0x29c], R7 ;  /* 0x00029c0701007387 */ /* 0x000fe20000100800 */
[----:B---3--:R-:W-:-:S04]  /*39520*/  IMAD.X R186, R186, 0x1, R184, P1 ;  /* 0x00000001baba7824 */ /* 0x008fc800008e06b8 */
        /* <DEDUP_REMOVED lines=46> */
[----:B------:R-:W3:Y:S04]  /*39810*/  LDL.LU R189, [R1+0x498] ;  /* 0x0004980001bd7983 */ /* 0x000ee80000300800 */
[----:B------:R1:W-:Y:S01]  /*39820*/  LDGSTS.E [R177+-0x7eb00], desc[UR60][R190.64], P0 ;  /* 0x81500000beb17fae */ /* 0x0003e2000812187c */
[----:B--2---:R-:W-:-:S05]  /*39830*/  IADD3 R4, P1, R4, R185, RZ ;  /* 0x000000b904047210 */ /* 0x004fca0007f3e0ff */
[----:B------:R2:W-:Y:S01]  /*39840*/  STL [R1+0x3dc], R4 ;  /* 0x0003dc0401007387 */ /* 0x0005e20000100800 */
[----:B-1----:R-:W-:Y:S01]  /*39850*/  IMAD.MOV.U32 R190, RZ, RZ, R4 ;  /* 0x000000ffffbe7224 */ /* 0x002fe200078e0004 */
[----:B------:R-:W-:Y:S01]  /*39860*/  IADD3 R6, P2, R6, R185, RZ ;  /* 0x000000b906067210 */ /* 0x000fe20007f5e0ff */
[----:B------:R-:W-:-:S03]  /*39870*/  IMAD.X R5, R5, 0x1, R184, P1 ;  /* 0x0000000105057824 */ /* 0x000fc600008e06b8 */
        /* <DEDUP_REMOVED lines=32> */
[----:B------:R-:W-:Y:S01]  /*39a80*/  STL [R1+0x4dc], R4 ;  /* 0x0004dc0401007387 */ /* 0x000fe20000100800 */
[----:B-1----:R-:W-:Y:S01]  /*39a90*/  IMAD.MOV.U32 R190, RZ, RZ, R4 ;  /* 0x000000ffffbe7224 */ /* 0x002fe200078e0004 */
[----:B------:R-:W-:Y:S01]  /*39aa0*/  IADD3 R5, P2, R5, R185, RZ ;  /* 0x000000b905057210 */ /* 0x000fe20007f5e0ff */
[----:B------:R-:W-:-:S03]  /*39ab0*/  IMAD.X R6, R6, 0x1, R184, P1 ;  /* 0x0000000106067824 */ /* 0x000fc600008e06b8 */
[----:B------:R-:W-:Y:S02]  /*39ac0*/  IADD3.X R223, R223, R184, RZ, P2, !PT ;  /* 0x000000b8dfdf7210 */ /* 0x000fe400017fe4ff */
        /* <DEDUP_REMOVED lines=30> */
[-C--:B------:R-:W-:Y:S02]  /*39cb0*/  IADD3 R6, P1, R6, R185.reuse, RZ ;  /* 0x000000b906067210 */ /* 0x080fe40007f3e0ff */
[----:B------:R-:W-:-:S03]  /*39cc0*/  IADD3 R4, P2, R4, R185, RZ ;  /* 0x000000b904047210 */ /* 0x000fc60007f5e0ff */
[----:B-1----:R-:W-:Y:S02]  /*39cd0*/  IMAD.MOV.U32 R190, RZ, RZ, R6 ;  /* 0x000000ffffbe7224 */ /* 0x002fe400078e0006 */
[----:B--2---:R-:W-:Y:S01]  /*39ce0*/  IMAD.X R223, R223, 0x1, R184, P1 ;  /* 0x00000001dfdf7824 */ /* 0x004fe200008e06b8 */
[----:B------:R1:W-:Y:S01]  /*39cf0*/  STL [R1+0x5dc], R6 ;  /* 0x0005dc0601007387 */ /* 0x0003e20000100800 */
[----:B------:R-:W-:Y:S02]  /*39d00*/  IADD3.X R5, R5, R184, RZ, P2, !PT ;  /* 0x000000b805057210 */ /* 0x000fe400017fe4ff */
[----:B------:R-:W-:Y:S01]  /*39d10*/  IMAD.MOV.U32 R191, RZ, RZ, R223 ;  /* 0x000000ffffbf7224 */ /* 0x000fe200078e00df */
        /* <DEDUP_REMOVED lines=443> */
[----:B--2---:R-:W-:Y:S01]  /*3b8d0*/  MOV R190, R4 ;  /* 0x0000000400be7202 */ /* 0x004fe20000000f00 */
[----:B------:R-:W-:-:S02]  /*3b8e0*/  IMAD.MOV.U32 R191, RZ, RZ, R5 ;  /* 0x000000ffffbf7224 */ /* 0x000fc400078e0005 */
[----:B------:R-:W2:Y:S04]  /*3b8f0*/  LDL.LU R4, [R1+0x2fc] ;  /* 0x0002fc0001047983 */ /* 0x000ea80000300800 */
[----:B------:R-:W2:Y:S04]  /*3b900*/  LDL.LU R223, [R1+0x338] ;  /* 0x0003380001df7983 */ /* 0x000ea80000300800 */
[----:B------:R1:W-:Y:S04]  /*3b910*/  LDGSTS.E [R177+-0x7c180], desc[UR60][R190.64], P0 ;  /* 0x83e80000beb17fae */ /* 0x0003e8000812187c */
[----:B------:R-:W2:Y:S01]  /*3b920*/  LDL.LU R5, [R1+0x33c] ;  /* 0x00033c0001057983 */ /* 0x000ea20000300800 */
        /* <DEDUP_REMOVED lines=22> */
[----:B------:R2:W-:Y:S01]  /*3ba90*/  STL [R1+0x2fc], R4 ;  /* 0x0002fc0401007387 */ /* 0x0005e20000100800 */
[----:B-1----:R-:W-:Y:S01]  /*3baa0*/  IMAD.MOV.U32 R190, RZ, RZ, R4 ;  /* 0x000000ffffbe7224 */ /* 0x002fe200078e0004 */
[----:B------:R-:W-:Y:S02]  /*3bab0*/  IADD3 R5, P2, R5, R185, RZ ;  /* 0x000000b905057210 */ /* 0x000fe40007f5e0ff */
[----:B------:R1:W-:Y:S01]  /*3bac0*/  STL [R1+0x2f8], R6 ;  /* 0x0002f80601007387 */ /* 0x0003e20000100800 */
[----:B------:R-:W-:Y:S01]  /*3bad0*/  IMAD.MOV.U32 R191, RZ, RZ, R6 ;  /* 0x000000ffffbf7224 */ /* 0x000fe200078e0006 */
[----:B------:R-:W-:Y:S02]  /*3bae0*/  IADD3.X R223, R223, R184, RZ, P2, !PT ;  /* 0x000000b8dfdf7210 */ /* 0x000fe400017fe4ff */
[----:B------:R1:W-:Y:S04]  /*3baf0*/  STL [R1+0x33c], R5 ;  /* 0x00033c0501007387 */ /* 0x0003e80000100800 */
[----:B--2---:R-:W2:Y:S04]  /*3bb00*/  LDL.LU R4, [R1+0x3fc] ;  /* 0x0003fc0001047983 */ /* 0x004ea80000300800 */
[----:B------:R1:W-:Y:S04]  /*3bb10*/  STL [R1+0x338], R223 ;  /* 0x000338df01007387 */ /* 0x0003e80000100800 */
[----:B------:R1:W-:Y:S04]  /*3bb20*/  LDGSTS.E [R177+-0x7f500], desc[UR60][R190.64], P0 ;  /* 0x80b00000beb17fae */ /* 0x0003e8000812187c */
[----:B-1----:R-:W2:Y:S01]  /*3bb30*/  LDL.LU R6, [R1+0x43c] ;  /* 0x00043c0001067983 */ /* 0x002ea20000300800 */
[----:B------:R-:W-:Y:S01]  /*3bb40*/  MOV R190, R5 ;  /* 0x0000000500be7202 */ /* 0x000fe20000000f00 */
[----:B------:R-:W-:-:S02]  /*3bb50*/  IMAD.MOV.U32 R191, RZ, RZ, R223 ;  /* 0x000000ffffbf7224 */ /* 0x000fc400078e00df */
[----:B------:R-:W2:Y:S04]  /*3bb60*/  LDL.LU R5, [R1+0x3f8] ;  /* 0x0003f80001057983 */ /* 0x000ea80000300800 */
        /* <DEDUP_REMOVED lines=28> */
[----:B------:R-:W-:Y:S04]  /*3bd30*/  STL [R1+0x43c], R6 ;  /* 0x00043c0601007387 */ /* 0x000fe80000100800 */
        /* <DEDUP_REMOVED lines=10> */
[----:B------:R-:W-:Y:S01]  /*3bde0*/  STL [R1+0x47c], R0 ;  /* 0x00047c0001007387 */ /* 0x000fe20000100800 */
[----:B-1----:R-:W-:Y:S01]  /*3bdf0*/  IMAD.MOV.U32 R190, RZ, RZ, R0 ;  /* 0x000000ffffbe7224 */ /* 0x002fe200078e0000 */
[----:B------:R-:W-:Y:S01]  /*3be00*/  IADD3 R7, P2, R7, R185, RZ ;  /* 0x000000b907077210 */ /* 0x000fe20007f5e0ff */
[----:B---3--:R-:W-:-:S03]  /*3be10*/  IMAD.X R186, R186, 0x1, R184, P1 ;  /* 0x00000001baba7824 */ /* 0x008fc600008e06b8 */
        /* <DEDUP_REMOVED lines=8> */
[----:B---3--:R-:W-:Y:S01]  /*3bea0*/  IMAD.MOV.U32 R191, RZ, RZ, R189 ;  /* 0x000000ffffbf7224 */ /* 0x008fe200078e00bd */
[----:B------:R-:W-:-:S02]  /*3beb0*/  MOV R190, R7 ;  /* 0x0000000700be7202 */ /* 0x000fc40000000f00 */
[----:B-1----:R-:W3:Y:S04]  /*3bec0*/  LDL.LU R189, [R1+0x578] ;  /* 0x0005780001bd7983 */ /* 0x002ee80000300800 */
[----:B------:R-:W3:Y:S04]  /*3bed0*/  LDL.LU R7, [R1+0x5b8] ;  /* 0x0005b80001077983 */ /* 0x000ee80000300800 */
[----:B------:R1:W-:Y:S01]  /*3bee0*/  LDGSTS.E [R177+-0x7d900], desc[UR60][R190.64], P0 ;  /* 0x82700000beb17fae */ /* 0x0003e2000812187c */
[----:B--2---:R-:W-:-:S05]  /*3bef0*/  IADD3 R4, P1, R4, R185, RZ ;  /* 0x000000b904047210 */ /* 0x004fca0007f3e0ff */
[----:B-1----:R-:W-:Y:S01]  /*3bf00*/  IMAD.MOV.U32 R190, RZ, RZ, R4 ;  /* 0x000000ffffbe7224 */ /* 0x002fe200078e0004 */
[----:B------:R-:W-:Y:S01]  /*3bf10*/  IADD3 R5, P2, R5, R185, RZ ;  /* 0x000000b905057210 */ /* 0x000fe20007f5e0ff */
[----:B------:R-:W-:-:S04]  /*3bf20*/  IMAD.X R223, R223, 0x1, R184, P1 ;  /* 0x00000001dfdf7824 */ /* 0x000fc800008e06b8 */
[----:B------:R-:W-:Y:S01]  /*3bf30*/  IMAD.MOV.U32 R191, RZ, RZ, R223 ;  /* 0x000000ffffbf7224 */ /* 0x000fe200078e00df */
[----:B------:R-:W-:Y:S01]  /*3bf40*/  IADD3.X R6, R6, R184, RZ, P2, !PT ;  /* 0x000000b806067210 */ /* 0x000fe200017fe4ff */
[----:B------:R-:W-:Y:S04]  /*3bf50*/  STL [R1+0x4fc], R4 ;  /* 0x0004fc0401007387 */ /* 0x000fe80000100800 */
[----:B------:R1:W-:Y:S04]  /*3bf60*/  LDGSTS.E [R177+-0x7d500], desc[UR60][R190.64], P0 ;  /* 0x82b00000beb17fae */ /* 0x0003e8000812187c */
[----:B------:R2:W-:Y:S04]  /*3bf70*/  STL [R1+0x4f8], R223 ;  /* 0x0004f8df01007387 */ /* 0x0005e80000100800 */
[----:B------:R-:W-:Y:S01]  /*3bf80*/  STL [R1+0x53c], R5 ;  /* 0x00053c0501007387 */ /* 0x000fe20000100800 */
[----:B-1----:R-:W-:Y:S01]  /*3bf90*/  MOV R190, R5 ;  /* 0x0000000500be7202 */ /* 0x002fe20000000f00 */
[----:B------:R-:W-:-:S02]  /*3bfa0*/  IMAD.MOV.U32 R191, RZ, RZ, R6 ;  /* 0x000000ffffbf7224 */ /* 0x000fc400078e0006 */
[----:B--2---:R-:W2:Y:S04]  /*3bfb0*/  LDL.LU R223, [R1+0x5fc] ;  /* 0x0005fc0001df7983 */ /* 0x004ea80000300800 */
[----:B------:R1:W-:Y:S04]  /*3bfc0*/  LDGSTS.E [R177+-0x7d100], desc[UR60][R190.64], P0 ;  /* 0x82f00000beb17fae */ /* 0x0003e8000812187c */
[----:B------:R1:W-:Y:S04]  /*3bfd0*/  STL [R1+0x538], R6 ;  /* 0x0005380601007387 */ /* 0x0003e80000100800 */
[----:B------:R-:W2:Y:S04]  /*3bfe0*/  LDL.LU R4, [R1+0x63c] ;  /* 0x00063c0001047983 */ /* 0x000ea80000300800 */
[----:B-1----:R-:W5:Y:S04]  /*3bff0*/  LDL.LU R6, [R1+0xa84] ;  /* 0x000a840001067983 */ /* 0x002f680000300800 */
[----:B------:R-:W2:Y:S01]  /*3c000*/  LDL.LU R5, [R1+0x638] ;  /* 0x0006380001057983 */ /* 0x000ea20000300800 */
[----:B----4-:R-:W-:-:S05]  /*3c010*/  IADD3 R186, P1, R186, R185, RZ ;  /* 0x000000b9baba7210 */ /* 0x010fca0007f3e0ff */
[----:B------:R-:W-:Y:S01]  /*3c020*/  IMAD.MOV.U32 R190, RZ, RZ, R186 ;  /* 0x000000ffffbe7224 */ /* 0x000fe200078e00ba */
[----:B------:R-:W-:Y:S01]  /*3c030*/  IADD3 R0, P2, R0, R185, RZ ;  /* 0x000000b900007210 */ /* 0x000fe20007f5e0ff */
[----:B---3--:R-:W-:-:S04]  /*3c040*/  IMAD.X R189, R189, 0x1, R184, P1 ;  /* 0x00000001bdbd7824 */ /* 0x008fc800008e06b8 */
[----:B------:R-:W-:Y:S01]  /*3c050*/  IMAD.MOV.U32 R191, RZ, RZ, R189 ;  /* 0x000000ffffbf7224 */ /* 0x000fe200078e00bd */
[----:B------:R-:W-:Y:S01]  /*3c060*/  IADD3.X R7, R7, R184, RZ, P2, !PT ;  /* 0x000000b807077210 */ /* 0x000fe200017fe4ff */
[----:B------:R-:W-:Y:S04]  /*3c070*/  STL [R1+0x57c], R186 ;  /* 0x00057cba01007387 */ /* 0x000fe80000100800 */
[----:B------:R1:W-:Y:S04]  /*3c080*/  STL [R1+0x578], R189 ;  /* 0x000578bd01007387 */ /* 0x0003e80000100800 */
[----:B------:R3:W-:Y:S04]  /*3c090*/  LDGSTS.E [R177+-0x7cd00], desc[UR60][R190.64], P0 ;  /* 0x83300000beb17fae */ /* 0x0007e8000812187c */
[----:B------:R4:W-:Y:S04]  /*3c0a0*/  STL [R1+0x5bc], R0 ;  /* 0x0005bc0001007387 */ /* 0x0009e80000100800 */
[----:B------:R4:W-:Y:S01]  /*3c0b0*/  STL [R1+0x5b8], R7 ;  /* 0x0005b80701007387 */ /* 0x0009e20000100800 */
[----:B---3--:R-:W-:Y:S01]  /*3c0c0*/  MOV R190, R0 ;  /* 0x0000000000be7202 */ /* 0x008fe20000000f00 */
[----:B------:R-:W-:-:S02]  /*3c0d0*/  IMAD.MOV.U32 R191, RZ, RZ, R7 ;  /* 0x000000ffffbf7224 */ /* 0x000fc400078e0007 */
[----:B-1----:R-:W3:Y:S04]  /*3c0e0*/  LDL.LU R189, [R1+0x280] ;  /* 0x0002800001bd7983 */ /* 0x002ee80000300800 */
[----:B----4-:R-:W4:Y:S04]  /*3c0f0*/  LDL.LU R0, [R1+0x284] ;  /* 0x0002840001007983 */ /* 0x010f280000300800 */
[----:B------:R-:W3:Y:S04]  /*3c100*/  LDL.LU R186, [R1+0x2c0] ;  /* 0x0002c00001ba7983 */ /* 0x000ee80000300800 */
[----:B------:R-:W3:Y:S04]  /*3c110*/  LDL.LU R7, [R1+0x2c4] ;  /* 0x0002c40001077983 */ /* 0x000ee80000300800 */
[----:B------:R1:W-:Y:S04]  /*3c120*/  LDGSTS.E [R177+-0x7c900], desc[UR60][R190.64], P0 ;  /* 0x83700000beb17fae */ /* 0x0003e8000812187c */
[----:B------:R-:W4:Y:S01]  /*3c130*/  LDL.LU R191, [R1+0x5f8] ;  /* 0x0005f80001bf7983 */ /* 0x000f220000300800 */
[----:B--2---:R-:W-:-:S05]  /*3c140*/  IADD3 R223, P1, R223, R185, RZ ;  /* 0x000000b9dfdf7210 */ /* 0x004fca0007f3e0ff */
[----:B-1----:R-:W-:Y:S01]  /*3c150*/  IMAD.MOV.U32 R190, RZ, RZ, R223 ;  /* 0x000000ffffbe7224 */ /* 0x002fe200078e00df */
[----:B------:R-:W-:Y:S01]  /*3c160*/  STL [R1+0x5fc], R223 ;  /* 0x0005fcdf01007387 */ /* 0x000fe20000100800 */
[----:B------:R-:W-:-:S04]  /*3c170*/  IADD3 R4, P2, R4, R185, RZ ;  /* 0x000000b904047210 */ /* 0x000fc80007f5e0ff */
[----:B------:R-:W-:Y:S01]  /*3c180*/  IADD3.X R5, R5, R184, RZ, P2, !PT ;  /* 0x000000b805057210 */ /* 0x000fe200017fe4ff */
[----:B----4-:R-:W-:-:S05]  /*3c190*/  IMAD.X R191, R191, 0x1, R184, P1 ;  /* 0x00000001bfbf7824 */ /* 0x010fca00008e06b8 */
[----:B------:R1:W-:Y:S04]  /*3c1a0*/  STL [R1+0x5f8], R191 ;  /* 0x0005f8bf01007387 */ /* 0x0003e80000100800 */
[----:B------:R2:W-:Y:S04]  /*3c1b0*/  LDGSTS.E [R177+-0x7c500], desc[UR60][R190.64], P0 ;  /* 0x83b00000beb17fae */ /* 0x0005e8000812187c */
[----:B------:R-:W-:Y:S01]  /*3c1c0*/  STL [R1+0x63c], R4 ;  /* 0x00063c0401007387 */ /* 0x000fe20000100800 */
[----:B--2---:R-:W-:Y:S01]  /*3c1d0*/  IMAD.MOV.U32 R190, RZ, RZ, R4 ;  /* 0x000000ffffbe7224 */ /* 0x004fe200078e0004 */
[----:B-1----:R-:W-:-:S02]  /*3c1e0*/  MOV R191, R5 ;  /* 0x0000000500bf7202 */ /* 0x002fc40000000f00 */
[----:B------:R1:W-:Y:S04]  /*3c1f0*/  STL [R1+0x638], R5 ;  /* 0x0006380501007387 */ /* 0x0003e80000100800 */
[----:B------:R2:W-:Y:S04]  /*3c200*/  LDGSTS.E [R177+-0x7c100], desc[UR60][R190.64], P0 ;  /* 0x83f00000beb17fae */ /* 0x0005e8000812187c */
[----:B-1----:R-:W4:Y:S04]  /*3c210*/  LDL.LU R5, [R1+0x304] ;  /* 0x0003040001057983 */ /* 0x002f280000300800 */
[----:B------:R-:W4:Y:S01]  /*3c220*/  LDL.LU R223, [R1+0x340] ;  /* 0x0003400001df7983 */ /* 0x000f220000300800 */
[----:B--2---:R-:W-:-:S03]  /*3c230*/  LOP3.LUT R177, R2, 0x70, RZ, 0x3c, !PT ;  /* 0x0000007002b17812 */ /* 0x004fc600078e3cff */
[----:B------:R-:W2:Y:S01]  /*3c240*/  LDL.LU R4, [R1+0x344] ;  /* 0x0003440001047983 */ /* 0x000ea20000300800 */
[----:B------:R-:W-:-:S03]  /*3c250*/  IADD3 R181, R177, 0x100000, R181 ;  /* 0x00100000b1b57810 */ /* 0x000fc60007ffe0b5 */
[----:B------:R-:W2:Y:S01]  /*3c260*/  LDL.LU R177, [R1+0x300] ;  /* 0x0003000001b17983 */ /* 0x000ea20000300800 */
[-C--:B------:R-:W-:Y:S02]  /*3c270*/  IADD3 R0, P1, R0, R185.reuse, RZ ;  /* 0x000000b900007210 */ /* 0x080fe40007f3e0ff */
[----:B---3--:R-:W-:-:S03]  /*3c280*/  IADD3 R7, P2, R7, R185, RZ ;  /* 0x000000b907077210 */ /* 0x008fc60007f5e0ff */
[--C-:B------:R-:W-:Y:S01]  /*3c290*/  IMAD.X R189, R189, 0x1, R184.reuse, P1 ;  /* 0x00000001bdbd7824 */ /* 0x100fe200008e06b8 */
[----:B------:R1:W-:Y:S01]  /*3c2a0*/  STL [R1+0x284], R0 ;  /* 0x0002840001007387 */ /* 0x0003e20000100800 */
[----:B------:R-:W-:Y:S01]  /*3c2b0*/  IMAD.X R186, R186, 0x1, R184, P2 ;  /* 0x00000001baba7824 */ /* 0x000fe200010e06b8 */
[----:B------:R-:W-:Y:S01]  /*3c2c0*/  MOV R190, R0 ;  /* 0x0000000000be7202 */ /* 0x000fe20000000f00 */
[----:B------:R-:W-:Y:S01]  /*3c2d0*/  IMAD.MOV.U32 R191, RZ, RZ, R189 ;  /* 0x000000ffffbf7224 */ /* 0x000fe200078e00bd */
[----:B------:R3:W-:Y:S04]  /*3c2e0*/  STL [R1+0x280], R189 ;  /* 0x000280bd01007387 */ /* 0x0007e80000100800 */
[----:B------:R-:W-:Y:S04]  /*3c2f0*/  STL [R1+0x2c4], R7 ;  /* 0x0002c40701007387 */ /* 0x000fe80000100800 */
[----:B-1----:R-:W2:Y:S04]  /*3c300*/  LDL.LU R0, [R1+0x384] ;  /* 0x0003840001007983 */ /* 0x002ea80000300800 */
[----:B------:R1:W-:Y:S04]  /*3c310*/  STL [R1+0x2c0], R186 ;  /* 0x0002c0ba01007387 */ /* 0x0003e80000100800 */
[----:B------:R1:W-:Y:S04]  /*3c320*/  LDGSTS.E [R181+-0x7fc80], desc[UR60][R190.64], P0 ;  /* 0x80380000beb57fae */ /* 0x0003e8000812187c */
[----:B---3--:R-:W3:Y:S01]  /*3c330*/  LDL.LU R189, [R1+0x3c4] ;  /* 0x0003c40001bd7983 */ /* 0x008ee20000300800 */
[----:B-1----:R-:W-:Y:S01]  /*3c340*/  IMAD.MOV.U32 R190, RZ, RZ, R7 ;  /* 0x000000ffffbe7224 */ /* 0x002fe200078e0007 */
[----:B------:R-:W-:-:S02]  /*3c350*/  MOV R191, R186 ;  /* 0x000000ba00bf7202 */ /* 0x000fc40000000f00 */
[----:B------:R-:W3:Y:S04]  /*3c360*/  LDL.LU R186, [R1+0x380] ;  /* 0x0003800001ba7983 */ /* 0x000ee80000300800 */
[----:B------:R-:W3:Y:S04]  /*3c370*/  LDL.LU R7, [R1+0x3c0] ;  /* 0x0003c00001077983 */ /* 0x000ee80000300800 */
[----:B------:R1:W-:Y:S01]  /*3c380*/  LDGSTS.E [R181+-0x7f880], desc[UR60][R190.64], P0 ;  /* 0x80780000beb57fae */ /* 0x0003e2000812187c */
[-C--:B----4-:R-:W-:Y:S02]  /*3c390*/  IADD3 R5, P1, R5, R185.reuse, RZ ;  /* 0x000000b905057210 */ /* 0x090fe40007f3e0ff */
[----:B--2---:R-:W-:-:S03]  /*3c3a0*/  IADD3 R4, P2, R4, R185, RZ ;  /* 0x000000b904047210 */ /* 0x004fc60007f5e0ff */
[--C-:B------:R-:W-:Y:S01]  /*3c3b0*/  IMAD.X R177, R177, 0x1, R184.reuse, P1 ;  /* 0x00000001b1b17824 */ /* 0x100fe200008e06b8 */
[----:B------:R-:W-:Y:S01]  /*3c3c0*/  STL [R1+0x304], R5 ;  /* 0x0003040501007387 */ /* 0x000fe20000100800 */
[----:B------:R-:W-:Y:S01]  /*3c3d0*/  IMAD.X R223, R223, 0x1, R184, P2 ;  /* 0x00000001dfdf7824 */ /* 0x000fe200010e06b8 */
[----:B-1----:R-:W-:Y:S01]  /*3c3e0*/  MOV R190, R5 ;  /* 0x0000000500be7202 */ /* 0x002fe20000000f00 */
[----:B------:R-:W-:Y:S01]  /*3c3f0*/  IMAD.MOV.U32 R191, RZ, RZ, R177 ;  /* 0x000000ffffbf7224 */ /* 0x000fe200078e00b1 */
[----:B------:R1:W-:Y:S04]  /*3c400*/  STL [R1+0x300], R177 ;  /* 0x000300b101007387 */ /* 0x0003e80000100800 */
[----:B------:R-:W-:Y:S04]  /*3c410*/  STL [R1+0x344], R4 ;  /* 0x0003440401007387 */ /* 0x000fe80000100800 */
[----:B------:R2:W-:Y:S04]  /*3c420*/  LDGSTS.E [R181+-0x7f480], desc[UR60][R190.64], P0 ;  /* 0x80b80000beb57fae */ /* 0x0005e8000812187c */
[----:B-1----:R-:W4:Y:S04]  /*3c430*/  LDL.LU R177, [R1+0x404] ;  /* 0x0004040001b17983 */ /* 0x002f280000300800 */
[----:B------:R1:W-:Y:S04]  /*3c440*/  STL [R1+0x340], R223 ;  /* 0x000340df01007387 */ /* 0x0003e80000100800 */
[----:B------:R-:W4:Y:S01]  /*3c450*/  LDL.LU R5, [R1+0x444] ;  /* 0x0004440001057983 */ /* 0x000f220000300800 */
[----:B--2---:R-:W-:Y:S01]  /*3c460*/  MOV R191, R223 ;  /* 0x000000df00bf7202 */ /* 0x004fe20000000f00 */
[----:B------:R-:W-:-:S02]  /*3c470*/  IMAD.MOV.U32 R190, RZ, RZ, R4 ;  /* 0x000000ffffbe7224 */ /* 0x000fc400078e0004 */
[----:B-1----:R-:W2:Y:S04]  /*3c480*/  LDL.LU R223, [R1+0x400] ;  /* 0x0004000001df7983 */ /* 0x002ea80000300800 */
[----:B------:R-:W2:Y:S01]  /*3c490*/  LDL.LU R4, [R1+0x440] ;  /* 0x0004400001047983 */ /* 0x000ea20000300800 */
[-C--:B------:R-:W-:Y:S02]  /*3c4a0*/  IADD3 R0, P1, R0, R185.reuse, RZ ;  /* 0x000000b900007210 */ /* 0x080fe40007f3e0ff */
[----:B---3--:R-:W-:Y:S01]  /*3c4b0*/  IADD3 R189, P2, R189, R185, RZ ;  /* 0x000000b9bdbd7210 */ /* 0x008fe20007f5e0ff */
[----:B------:R1:W-:Y:S02]  /*3c4c0*/  LDGSTS.E [R181+-0x7f080], desc[UR60][R190.64], P0 ;  /* 0x80f80000beb57fae */ /* 0x0003e4000812187c */
[----:B------:R-:W-:-:S02]  /*3c4d0*/  IMAD.X R186, R186, 0x1, R184, P1 ;  /* 0x00000001baba7824 */ /* 0x000fc400008e06b8 */
[----:B------:R-:W-:Y:S01]  /*3c4e0*/  IMAD.X R7, R7, 0x1, R184, P2 ;  /* 0x0000000107077824 */ /* 0x000fe200010e06b8 */
[----:B-1----:R-:W-:Y:S01]  /*3c4f0*/  MOV R190, R0 ;  /* 0x0000000000be7202 */ /* 0x002fe20000000f00 */
[----:B------:R-:W-:Y:S01]  /*3c500*/  IMAD.MOV.U32 R191, RZ, RZ, R186 ;  /* 0x000000ffffbf7224 */ /* 0x000fe200078e00ba */
[----:B------:R1:W-:Y:S04]  /*3c510*/  STL [R1+0x384], R0 ;  /* 0x0003840001007387 */ /* 0x0003e80000100800 */
[----:B------:R3:W-:Y:S04]  /*3c520*/  LDGSTS.E [R181+-0x7ec80], desc[UR60][R190.64], P0 ;  /* 0x81380000beb57fae */ /* 0x0007e8000812187c */
[----:B------:R1:W-:Y:S04]  /*3c530*/  STL [R1+0x380], R186 ;  /* 0x000380ba01007387 */ /* 0x0003e80000100800 */
[----:B------:R-:W-:Y:S01]  /*3c540*/  STL [R1+0x3c4], R189 ;  /* 0x0003c4bd01007387 */ /* 0x000fe20000100800 */
[----:B---3--:R-:W-:Y:S01]  /*3c550*/  IMAD.MOV.U32 R190, RZ, RZ, R189 ;  /* 0x000000ffffbe7224 */ /* 0x008fe200078e00bd */
[----:B------:R-:W-:-:S02]  /*3c560*/  MOV R191, R7 ;  /* 0x0000000700bf7202 */ /* 0x000fc40000000f00 */
[----:B-1----:R-:W3:Y:S04]  /*3c570*/  LDL.LU R0, [R1+0x484] ;  /* 0x0004840001007983 */ /* 0x002ee80000300800 */
[----:B------:R1:W-:Y:S04]  /*3c580*/  LDGSTS.E [R181+-0x7e880], desc[UR60][R190.64], P0 ;  /* 0x81780000beb57fae */ /* 0x0003e8000812187c */
[----:B------:R1:W-:Y:S04]  /*3c590*/  STL [R1+0x3c0], R7 ;  /* 0x0003c00701007387 */ /* 0x0003e80000100800 */
[----:B------:R-:W3:Y:S04]  /*3c5a0*/  LDL.LU R186, [R1+0x4c4] ;  /* 0x0004c40001ba7983 */ /* 0x000ee80000300800 */
[----:B-1----:R-:W5:Y:S04]  /*3c5b0*/  LDL.LU R7, [R1+0xa80] ;  /* 0x000a800001077983 */ /* 0x002f680000300800 */
[----:B------:R-:W3:Y:S01]  /*3c5c0*/  LDL.LU R189, [R1+0x4c0] ;  /* 0x0004c00001bd7983 */ /* 0x000ee20000300800 */
[----:B----4-:R-:W-:-:S04]  /*3c5d0*/  IADD3 R177, P1, R177, R185, RZ ;  /* 0x000000b9b1b17210 */ /* 0x010fc80007f3e0ff */
[----:B------:R-:W-:Y:S02]  /*3c5e0*/  MOV R190, R177 ;  /* 0x000000b100be7202 */ /* 0x000fe40000000f00 */
[----:B------:R-:W-:Y:S01]  /*3c5f0*/  IADD3 R5, P2, R5, R185, RZ ;  /* 0x000000b905057210 */ /* 0x000fe20007f5e0ff */
[----:B--2---:R-:W-:-:S04]  /*3c600*/  IMAD.X R223, R223, 0x1, R184, P1 ;  /* 0x00000001dfdf7824 */ /* 0x004fc800008e06b8 */
[----:B------:R-:W-:Y:S02]  /*3c610*/  IMAD.MOV.U32 R191, RZ, RZ, R223 ;  /* 0x000000ffffbf7224 */ /* 0x000fe400078e00df */
[----:B------:R-:W-:Y:S01]  /*3c620*/  IMAD.X R4, R4, 0x1, R184, P2 ;  /* 0x0000000104047824 */ /* 0x000fe200010e06b8 */
[----:B------:R-:W-:Y:S04]  /*3c630*/  STL [R1+0x404], R177 ;  /* 0x000404b101007387 */ /* 0x000fe80000100800 */
[----:B------:R1:W-:Y:S04]  /*3c640*/  STL [R1+0x400], R223 ;  /* 0x000400df01007387 */ /* 0x0003e80000100800 */
[----:B------:R2:W-:Y:S04]  /*3c650*/  LDGSTS.E [R181+-0x7e480], desc[UR60][R190.64], P0 ;  /* 0x81b80000beb57fae */ /* 0x0005e8000812187c */
[----:B------:R-:W-:Y:S04]  /*3c660*/  STL [R1+0x444], R5 ;  /* 0x0004440501007387 */ /* 0x000fe80000100800 */
[----:B-1----:R-:W4:Y:S01]  /*3c670*/  LDL.LU R223, [R1+0x504] ;  /* 0x0005040001df7983 */ /* 0x002f220000300800 */
[----:B--2---:R-:W-:Y:S01]  /*3c680*/  IMAD.MOV.U32 R190, RZ, RZ, R5 ;  /* 0x000000ffffbe7224 */ /* 0x004fe200078e0005 */
[----:B------:R-:W-:-:S02]  /*3c690*/  MOV R191, R4 ;  /* 0x0000000400bf7202 */ /* 0x000fc40000000f00 */
[----:B------:R1:W-:Y:S04]  /*3c6a0*/  STL [R1+0x440], R4 ;  /* 0x0004400401007387 */ /* 0x0003e80000100800 */
[----:B------:R-:W2:Y:S04]  /*3c6b0*/  LDL.LU R177, [R1+0x544] ;  /* 0x0005440001b17983 */ /* 0x000ea80000300800 */
[----:B------:R3:W-:Y:S04]  /*3c6c0*/  LDGSTS.E [R181+-0x7e080], desc[UR60][R190.64], P0 ;  /* 0x81f80000beb57fae */ /* 0x0007e8000812187c */
[----:B-1----:R-:W5:Y:S04]  /*3c6d0*/  LDL.LU R4, [R1+0xa7c] ;  /* 0x000a7c0001047983 */ /* 0x002f680000300800 */
[----:B------:R-:W2:Y:S04]  /*3c6e0*/  LDL.LU R5, [R1+0x540] ;  /* 0x0005400001057983 */ /* 0x000ea80000300800 */
[----:B------:R-:W4:Y:S01]  /*3c6f0*/  LDL.LU R191, [R1+0x480] ;  /* 0x0004800001bf7983 */ /* 0x000f220000300800 */
[----:B---3--:R-:W-:-:S02]  /*3c700*/  IADD3 R0, P1, R0, R185, RZ ;  /* 0x000000b900007210 */ /* 0x008fc40007f3e0ff */
[----:B------:R-:W-:Y:S02]  /*3c710*/  IADD3 R186, P2, R186, R185, RZ ;  /* 0x000000b9baba7210 */ /* 0x000fe40007f5e0ff */
[----:B------:R-:W-:Y:S01]  /*3c720*/  MOV R190, R0 ;  /* 0x0000000000be7202 */ /* 0x000fe20000000f00 */
[----:B------:R1:W-:Y:S02]  /*3c730*/  STL [R1+0x484], R0 ;  /* 0x0004840001007387 */ /* 0x0003e40000100800 */
[--C-:B------:R-:W-:Y:S02]  /*3c740*/  IMAD.X R189, R189, 0x1, R184.reuse, P2 ;  /* 0x00000001bdbd7824 */ /* 0x100fe400010e06b8 */
[----:B----4-:R-:W-:-:S05]  /*3c750*/  IMAD.X R191, R191, 0x1, R184, P1 ;  /* 0x00000001bfbf7824 */ /* 0x010fca00008e06b8 */
[----:B------:R3:W-:Y:S04]  /*3c760*/  STL [R1+0x480], R191 ;  /* 0x000480bf01007387 */ /* 0x0007e80000100800 */
[----:B------:R4:W-:Y:S04]  /*3c770*/  LDGSTS.E [R181+-0x7dc80], desc[UR60][R190.64], P0 ;  /* 0x82380000beb57fae */ /* 0x0009e8000812187c */
[----:B------:R2:W-:Y:S04]  /*3c780*/  STL [R1+0x4c4], R186 ;  /* 0x0004c4ba01007387 */ /* 0x0005e80000100800 */
[----:B-1----:R-:W2:Y:S01]  /*3c790*/  LDL.LU R0, [R1+0x5c4] ;  /* 0x0005c40001007983 */ /* 0x002ea20000300800 */
[----:B----4-:R-:W-:-:S02]  /*3c7a0*/  IMAD.MOV.U32 R190, RZ, RZ, R186 ;  /* 0x000000ffffbe7224 */ /* 0x010fc400078e00ba */
[----:B---3--:R-:W-:Y:S01]  /*3c7b0*/  IMAD.MOV.U32 R191, RZ, RZ, R189 ;  /* 0x000000ffffbf7224 */ /* 0x008fe200078e00bd */
[----:B------:R1:W-:Y:S04]  /*3c7c0*/  STL [R1+0x4c0], R189 ;  /* 0x0004c0bd01007387 */ /* 0x0003e80000100800 */
[----:B--2---:R-:W2:Y:S04]  /*3c7d0*/  LDL.LU R186, [R1+0x5c0] ;  /* 0x0005c00001ba7983 */ /* 0x004ea80000300800 */
[----:B------:R3:W-:Y:S04]  /*3c7e0*/  LDGSTS.E [R181+-0x7d880], desc[UR60][R190.64], P0 ;  /* 0x82780000beb57fae */ /* 0x0007e8000812187c */
[----:B-1----:R-:W4:Y:S04]  /*3c7f0*/  LDL.LU R189, [R1+0x644] ;  /* 0x0006440001bd7983 */ /* 0x002f280000300800 */
[----:B------:R-:W2:Y:S01]  /*3c800*/  LDL.LU R191, [R1+0x500] ;  /* 0x0005000001bf7983 */ /* 0x000ea20000300800 */
[----:B------:R-:W-:-:S02]  /*3c810*/  IADD3 R223, P1, R223, R185, RZ ;  /* 0x000000b9dfdf7210 */ /* 0x000fc40007f3e0ff */
[----:B------:R-:W-:-:S03]  /*3c820*/  IADD3 R177, P2, R177, R185, RZ ;  /* 0x000000b9b1b17210 */ /* 0x000fc60007f5e0ff */
[----:B---3--:R-:W-:Y:S02]  /*3c830*/  IMAD.MOV.U32 R190, RZ, RZ, R223 ;  /* 0x000000ffffbe7224 */ /* 0x008fe400078e00df */
[----:B------:R-:W-:Y:S01]  /*3c840*/  IMAD.X R5, R5, 0x1, R184, P2 ;  /* 0x0000000105057824 */ /* 0x000fe200010e06b8 */
[----:B------:R1:W-:Y:S01]  /*3c850*/  STL [R1+0x504], R223 ;  /* 0x000504df01007387 */ /* 0x0003e20000100800 */
[----:B--2---:R-:W-:-:S05]  /*3c860*/  IADD3.X R191, R191, R184, RZ, P1, !PT ;  /* 0x000000b8bfbf7210 */ /* 0x004fca0000ffe4ff */
[----:B------:R2:W-:Y:S04]  /*3c870*/  STL [R1+0x500], R191 ;  /* 0x000500bf01007387 */ /* 0x0005e80000100800 */
[----:B------:R3:W-:Y:S04]  /*3c880*/  LDGSTS.E [R181+-0x7d480], desc[UR60][R190.64], P0 ;  /* 0x82b80000beb57fae */ /* 0x0007e8000812187c */
[----:B------:R-:W-:Y:S04]  /*3c890*/  STL [R1+0x544], R177 ;  /* 0x000544b101007387 */ /* 0x000fe80000100800 */
[----:B-1----:R-:W4:Y:S01]  /*3c8a0*/  LDL.LU R223, [R1+0x640] ;  /* 0x0006400001df7983 */ /* 0x002f220000300800 */
[----:B---3--:R-:W-:Y:S01]  /*3c8b0*/  MOV R190, R177 ;  /* 0x000000b100be7202 */ /* 0x008fe20000000f00 */
[----:B--2---:R-:W-:-:S02]  /*3c8c0*/  IMAD.MOV.U32 R191, RZ, RZ, R5 ;  /* 0x000000ffffbf7224 */ /* 0x004fc400078e0005 */
[----:B------:R1:W-:Y:S04]  /*3c8d0*/  STL [R1+0x540], R5 ;  /* 0x0005400501007387 */ /* 0x0003e80000100800 */
[----:B------:R2:W-:Y:S04]  /*3c8e0*/  LDGSTS.E [R181+-0x7d080], desc[UR60][R190.64], P0 ;  /* 0x82f80000beb57fae */ /* 0x0005e8000812187c */
[----:B-1----:R-:W5:Y:S04]  /*3c8f0*/  LDL.LU R5, [R1+0xa78] ;  /* 0x000a780001057983 */ /* 0x002f680000300800 */
[----:B------:R-:W3:Y:S04]  /*3c900*/  LDL R177, [R1+0x650] ;  /* 0x0006500001b17983 */ /* 0x000ee80000100800 */
[----:B------:R-:W4:Y:S04]  /*3c910*/  LDL.LU R190, [R1+0x580] ;  /* 0x0005800001be7983 */ /* 0x000f280000300800 */
[----:B------:R-:W2:Y:S01]  /*3c920*/  LDL.LU R191, [R1+0x584] ;  /* 0x0005840001bf7983 */ /* 0x000ea20000300800 */
[----:B------:R-:W-:-:S04]  /*3c930*/  IADD3 R0, P2, R0, R185, RZ ;  /* 0x000000b900007210 */ /* 0x000fc80007f5e0ff */
[----:B------:R-:W-:Y:S02]  /*3c940*/  IADD3.X R186, R186, R184, RZ, P2, !PT ;  /* 0x000000b8baba7210 */ /* 0x000fe400017fe4ff */
[----:B--2---:R-:W-:-:S05]  /*3c950*/  IADD3 R191, P1, R191, R185, RZ ;  /* 0x000000b9bfbf7210 */ /* 0x004fca0007f3e0ff */
[----:B----4-:R-:W-:Y:S01]  /*3c960*/  IMAD.X R190, R190, 0x1, R184, P1 ;  /* 0x00000001bebe7824 */ /* 0x010fe200008e06b8 */
[----:B------:R1:W-:Y:S04]  /*3c970*/  STL [R1+0x584], R191 ;  /* 0x000584bf01007387 */ /* 0x0003e80000100800 */
[----:B------:R2:W-:Y:S01]  /*3c980*/  STL [R1+0x580], R190 ;  /* 0x000580be01007387 */ /* 0x0005e20000100800 */
[----:B-1----:R-:W-:-:S04]  /*3c990*/  LOP3.LUT R191, R191, R190, RZ, 0x3c, !PT ;  /* 0x000000bebfbf7212 */ /* 0x002fc800078e3cff */
[----:B--2---:R-:W-:-:S04]  /*3c9a0*/  LOP3.LUT R190, R191, R190, RZ, 0x3c, !PT ;  /* 0x000000bebfbe7212 */ /* 0x004fc800078e3cff */
[----:B------:R-:W-:Y:S01]  /*3c9b0*/  LOP3.LUT R191, R191, R190, RZ, 0x3c, !PT ;  /* 0x000000bebfbf7212 */ /* 0x000fe200078e3cff */
[----:B------:R-:W-:Y:S04]  /*3c9c0*/  STL [R1+0x5c4], R0 ;  /* 0x0005c40001007387 */ /* 0x000fe80000100800 */
[----:B------:R1:W-:Y:S04]  /*3c9d0*/  LDGSTS.E [R181+-0x7cc80], desc[UR60][R190.64], P0 ;  /* 0x83380000beb57fae */ /* 0x0003e8000812187c */
[----:B------:R2:W-:Y:S01]  /*3c9e0*/  STL [R1+0x5c0], R186 ;  /* 0x0005c0ba01007387 */ /* 0x0005e20000100800 */
[----:B-1----:R-:W-:-:S02]  /*3c9f0*/  IMAD.MOV.U32 R190, RZ, RZ, R0 ;  /* 0x000000ffffbe7224 */ /* 0x002fc400078e0000 */
[----:B------:R-:W-:Y:S02]  /*3ca00*/  IMAD.MOV.U32 R191, RZ, RZ, R186 ;  /* 0x000000ffffbf7224 */ /* 0x000fe400078e00ba */
[----:B--2---:R-:W2:Y:S04]  /*3ca10*/  LDL.LU R186, [R1+0xa74] ;  /* 0x000a740001ba7983 */ /* 0x004ea80000300800 */
[----:B------:R-:W5:Y:S04]  /*3ca20*/  LDL.LU R0, [R1+0xa70] ;  /* 0x000a700001007983 */ /* 0x000f680000300800 */
[----:B------:R1:W-:Y:S04]  /*3ca30*/  LDGSTS.E [R181+-0x7c880], desc[UR60][R190.64], P0 ;  /* 0x83780000beb57fae */ /* 0x0003e8000812187c */
[----:B------:R-:W4:Y:S04]  /*3ca40*/  LDL.LU R190, [R1+0x600] ;  /* 0x0006000001be7983 */ /* 0x000f280000300800 */
[----:B------:R-:W1:Y:S01]  /*3ca50*/  LDL.LU R191, [R1+0x604] ;  /* 0x0006040001bf7983 */ /* 0x000e620000300800 */
[----:B------:R-:W-:-:S05]  /*3ca60*/  IADD3 R189, P2, R189, R185, RZ ;  /* 0x000000b9bdbd7210 */ /* 0x000fca0007f5e0ff */
[----:B------:R-:W-:Y:S02]  /*3ca70*/  IMAD.X R223, R223, 0x1, R184, P2 ;  /* 0x00000001dfdf7824 */ /* 0x000fe400010e06b8 */
[----:B--2---:R-:W-:Y:S01]  /*3ca80*/  VIADD R186, R186, 0x1 ;  /* 0x00000001baba7836 */ /* 0x004fe20000000000 */
[----:B-1----:R-:W-:-:S04]  /*3ca90*/  IADD3 R191, P1, R191, R185, RZ ;  /* 0x000000b9bfbf7210 */ /* 0x002fc80007f3e0ff */
[----:B----4-:R-:W-:Y:S01]  /*3caa0*/  IADD3.X R190, R190, R184, RZ, P1, !PT ;  /* 0x000000b8bebe7210 */ /* 0x010fe20000ffe4ff */
[----:B------:R1:W-:Y:S04]  /*3cab0*/  STL [R1+0x604], R191 ;  /* 0x000604bf01007387 */ /* 0x0003e80000100800 */
[----:B------:R2:W-:Y:S01]  /*3cac0*/  STL [R1+0x600], R190 ;  /* 0x000600be01007387 */ /* 0x0005e20000100800 */
[----:B-1----:R-:W-:-:S04]  /*3cad0*/  LOP3.LUT R191, R191, R190, RZ, 0x3c, !PT ;  /* 0x000000bebfbf7212 */ /* 0x002fc800078e3cff */
[----:B--2---:R-:W-:-:S04]  /*3cae0*/  LOP3.LUT R190, R191, R190, RZ, 0x3c, !PT ;  /* 0x000000bebfbe7212 */ /* 0x004fc800078e3cff */
[----:B------:R-:W-:Y:S01]  /*3caf0*/  LOP3.LUT R191, R191, R190, RZ, 0x3c, !PT ;  /* 0x000000bebfbf7212 */ /* 0x000fe200078e3cff */
[----:B------:R1:W-:Y:S04]  /*3cb00*/  STL [R1+0x644], R189 ;  /* 0x000644bd01007387 */ /* 0x0003e80000100800 */
[----:B------:R2:W-:Y:S04]  /*3cb10*/  LDGSTS.E [R181+-0x7c480], desc[UR60][R190.64], P0 ;  /* 0x83b80000beb57fae */ /* 0x0005e8000812187c */
[----:B------:R1:W-:Y:S01]  /*3cb20*/  STL [R1+0x640], R223 ;  /* 0x000640df01007387 */ /* 0x0003e20000100800 */
[----:B--2---:R-:W-:Y:S01]  /*3cb30*/  IMAD.MOV.U32 R190, RZ, RZ, R189 ;  /* 0x000000ffffbe7224 */ /* 0x004fe200078e00bd */
[----:B------:R-:W-:-:S05]  /*3cb40*/  MOV R191, R223 ;  /* 0x000000df00bf7202 */ /* 0x000fca0000000f00 */
[----:B------:R1:W-:Y:S01]  /*3cb50*/  LDGSTS.E [R181+-0x7c080], desc[UR60][R190.64], P0 ;  /* 0x83f80000beb57fae */ /* 0x0003e2000812187c */
[----:B---3--:R-:W-:-:S03]  /*3cb60*/  ISETP.NE.U32.AND P0, PT, R186, R177, PT ;  /* 0x000000b1ba00720c */ /* 0x008fc60003f05070 */
[----:B------:R-:W0:Y:S10]  /*3cb70*/  LDGDEPBAR ;  /* 0x00000000000079af */ /* 0x000e340000000000 */
[----:B-1----:R-:W-:Y:S05]  /*3cb80*/  @P0 BRA `(.L_x_1) ;  /* 0xffffff5400280947 */ /* 0x002fea000383ffff */
.L_x_0:
[----:B------:R-:W2:Y:S01]  /*3cb90*/  LDL.LU R185, [R1+0x7f0] ;  /* 0x0007f00001b97983 */ /* 0x000ea20000300800 */
[----:B-----5:R-:W1:Y:S01]  /*3cba0*/  S2R R4, SR_TID.X ;  /* 0x0000000000047919 */ /* 0x020e620000002100 */
[----:B------:R-:W-:Y:S02]  /*3cbb0*/  WARPGROUP.DEPBAR.LE gsb0, 0x0 ;  /* 0x00008000000079c5 */ /* 0x000fe40000010000 */
[----:B------:R-:W-:-:S04]  /*3cbc0*/  DEPBAR.LE SB0, 0x0 ;  /* 0x000080000000791a */ /* 0x000fc80000000000 */
[----:B------:R-:W3:Y:S01]  /*3cbd0*/  LDL.LU R186, [R1+0x658] ;  /* 0x0006580001ba7983 */ /* 0x000ee20000300800 */
[----:B------:R-:W-:Y:S01]  /*3cbe0*/  ULDC UR5, c[0x0][0x244] ;  /* 0x0000910000057ab9 */ /* 0x000fe20000000800 */
[----:B------:R-:W-:Y:S02]  /*3cbf0*/  ULDC.64 UR6, c[0x0][0x220] ;  /* 0x0000880000067ab9 */ /* 0x000fe40000000a00 */
[----:B------:R-:W4:Y:S04]  /*3cc00*/  LDL.LU R189, [R1+0x8e4] ;  /* 0x0008e40001bd7983 */ /* 0x000f280000300800 */
[----:B------:R-:W4:Y:S04]  /*3cc10*/  LDL.LU R223, [R1+0x8e0] ;  /* 0x0008e00001df7983 */ /* 0x000f280000300800 */
[----:B------:R-:W4:Y:S04]  /*3cc20*/  LDL.LU R191, [R1+0x8dc] ;  /* 0x0008dc0001bf7983 */ /* 0x000f280000300800 */
[----:B------:R-:W4:Y:S04]  /*3cc30*/  LDL.LU R190, [R1+0x8d8] ;  /* 0x0008d80001be7983 */ /* 0x000f280000300800 */
[----:B------:R-:W3:Y:S04]  /*3cc40*/  LDL.LU R181, [R1+0x870] ;  /* 0x0008700001b57983 */ /* 0x000ee80000300800 */
[----:B------:R-:W4:Y:S01]  /*3cc50*/  LDL.LU R177, [R1+0x65c] ;  /* 0x00065c0001b17983 */ /* 0x000f220000300800 */
[C---:B-1----:R-:W-:Y:S01]  /*3cc60*/  IMAD.SHL.U32 R2, R4.reuse, 0x10, RZ ;  /* 0x0000001004027824 */ /* 0x042fe200078e00ff */
[C---:B------:R-:W-:Y:S01]  /*3cc70*/  SHF.L.U32 R3, R4.reuse, 0x6, RZ ;  /* 0x0000000604037819 */ /* 0x040fe200000006ff */
[----:B------:R-:W-:Y:S01]  /*3cc80*/  IMAD.MOV.U32 R6, RZ, RZ, R24 ;  /* 0x000000ffff067224 */ /* 0x000fe200078e0018 */
[----:B------:R-:W-:Y:S01]  /*3cc90*/  LOP3.LUT R4, R4, 0x60, RZ, 0xc0, !PT ;  /* 0x0000006004047812 */ /* 0x000fe200078ec0ff */
[----:B------:R-:W-:Y:S01]  /*3cca0*/  IMAD.MOV.U32 R7, RZ, RZ, R26 ;  /* 0x000000ffff077224 */ /* 0x000fe200078e001a */
[----:B------:R-:W-:Y:S01]  /*3ccb0*/  LOP3.LUT R2, R2, 0xf0, RZ, 0xc0, !PT ;  /* 0x000000f002027812 */ /* 0x000fe200078ec0ff */
[----:B------:R-:W-:Y:S01]  /*3ccc0*/  IMAD.MOV.U32 R9, RZ, RZ, R91 ;  /* 0x000000ffff097224 */ /* 0x000fe200078e005b */
[----:B------:R-:W-:Y:S01]  /*3ccd0*/  LOP3.LUT R3, R3, 0x400, RZ, 0xc0, !PT ;  /* 0x0000040003037812 */ /* 0x000fe200078ec0ff */
[----:B------:R-:W-:Y:S01]  /*3cce0*/  IMAD.MOV.U32 R10, RZ, RZ, R25 ;  /* 0x000000ffff0a7224 */ /* 0x000fe200078e0019 */
[----:B------:R-:W-:Y:S01]  /*3ccf0*/  MOV R5, R90 ;  /* 0x0000005a00057202 */ /* 0x000fe20000000f00 */
        /* <DEDUP_REMOVED lines=43> */
[----:B------:R-:W4:Y:S01]  /*3cfb0*/  LDL.LU R157, [R1+0x970] ;  /* 0x00097000019d7983 */ /* 0x000f220000300800 */
[----:B------:R-:W-:Y:S01]  /*3cfc0*/  IMAD.MOV.U32 R95, RZ, RZ, R47 ;  /* 0x000000ffff5f7224 */ /* 0x000fe200078e002f */
[----:B------:R-:W-:Y:S01]  /*3cfd0*/  MOV R125, R143 ;  /* 0x0000008f007d7202 */ /* 0x000fe20000000f00 */
[----:B------:R-:W-:Y:S01]  /*3cfe0*/  IMAD.MOV.U32 R41, RZ, RZ, R110 ;  /* 0x000000ffff297224 */ /* 0x000fe200078e006e */
[----:B------:R-:W4:Y:S01]  /*3cff0*/  LDL.LU R156, [R1+0x978] ;  /* 0x00097800019c7983 */ /* 0x000f220000300800 */
[----:B------:R-:W-:-:S02]  /*3d000*/  IMAD.MOV.U32 R92, RZ, RZ, R109 ;  /* 0x000000ffff5c7224 */ /* 0x000fc400078e006d */
[----:B------:R-:W-:Y:S01]  /*3d010*/  IMAD.MOV.U32 R93, RZ, RZ, R111 ;  /* 0x000000ffff5d7224 */ /* 0x000fe200078e006f */
[----:B------:R-:W-:Y:S01]  /*3d020*/  MOV R111, R63 ;  /* 0x0000003f006f7202 */ /* 0x000fe20000000f00 */
[----:B------:R-:W-:Y:S01]  /*3d030*/  IMAD.MOV.U32 R98, RZ, RZ, R49 ;  /* 0x000000ffff627224 */ /* 0x000fe200078e0031 */
[----:B------:R-:W4:Y:S01]  /*3d040*/  LDL.LU R152, [R1+0x980] ;  /* 0x0009800001987983 */ /* 0x000f220000300800 */
[----:B------:R-:W-:Y:S02]  /*3d050*/  IMAD.MOV.U32 R97, RZ, RZ, R115 ;  /* 0x000000ffff617224 */ /* 0x000fe400078e0073 */
[----:B------:R-:W-:Y:S01]  /*3d060*/  IMAD.MOV.U32 R102, RZ, RZ, R53 ;  /* 0x000000ffff667224 */ /* 0x000fe200078e0035 */
[----:B------:R-:W4:Y:S01]  /*3d070*/  LDL.LU R155, [R1+0x984] ;  /* 0x00098400019b7983 */ /* 0x000f220000300800 */
[----:B------:R-:W-:Y:S02]  /*3d080*/  IMAD.MOV.U32 R103, RZ, RZ, R55 ;  /* 0x000000ffff677224 */ /* 0x000fe400078e0037 */
[----:B------:R-:W-:Y:S01]  /*3d090*/  IMAD.MOV.U32 R100, RZ, RZ, R117 ;  /* 0x000000ffff647224 */ /* 0x000fe200078e0075 */
[----:B------:R-:W4:Y:S01]  /*3d0a0*/  LDL.LU R154, [R1+0x988] ;  /* 0x00098800019a7983 */ /* 0x000f220000300800 */
[----:B------:R-:W-:-:S02]  /*3d0b0*/  IMAD.MOV.U32 R107, RZ, RZ, R59 ;  /* 0x000000ffff6b7224 */ /* 0x000fc400078e003b */
[----:B------:R-:W-:Y:S01]  /*3d0c0*/  IMAD.MOV.U32 R104, RZ, RZ, R121 ;  /* 0x000000ffff687224 */ /* 0x000fe200078e0079 */
[----:B------:R-:W4:Y:S01]  /*3d0d0*/  LDL.LU R153, [R1+0x990] ;  /* 0x0009900001997983 */ /* 0x000f220000300800 */
[----:B------:R-:W-:Y:S02]  /*3d0e0*/  IMAD.MOV.U32 R110, RZ, RZ, R61 ;  /* 0x000000ffff6e7224 */ /* 0x000fe400078e003d */
[----:B------:R-:W-:Y:S02]  /*3d0f0*/  IMAD.MOV.U32 R109, RZ, RZ, R127 ;  /* 0x000000ffff6d7224 */ /* 0x000fe400078e007f */
[----:B------:R-:W-:Y:S02]  /*3d100*/  IMAD.MOV.U32 R115, RZ, RZ, R67 ;  /* 0x000000ffff737224 */ /* 0x000fe400078e0043 */
[----:B------:R-:W-:Y:S02]  /*3d110*/  IMAD.MOV.U32 R119, RZ, RZ, R71 ;  /* 0x000000ffff777224 */ /* 0x000fe400078e0047 */
[----:B------:R-:W-:-:S02]  /*3d120*/  IMAD.MOV.U32 R117, RZ, RZ, R135 ;  /* 0x000000ffff757224 */ /* 0x000fc400078e0087 */
[----:B------:R-:W-:Y:S02]  /*3d130*/  IMAD.MOV.U32 R121, RZ, RZ, R139 ;  /* 0x000000ffff797224 */ /* 0x000fe400078e008b */
[----:B------:R-:W-:Y:S02]  /*3d140*/  IMAD.MOV.U32 R127, RZ, RZ, R79 ;  /* 0x000000ffff7f7224 */ /* 0x000fe400078e004f */
[----:B------:R-:W-:Y:S01]  /*3d150*/  IMAD.MOV.U32 R131, RZ, RZ, R83 ;  /* 0x000000ffff837224 */ /* 0x000fe200078e0053 */
[----:B--2---:R-:W-:-:S13]  /*3d160*/  R2UR UR4, R185 ;  /* 0x00000000b90472ca */ /* 0x004fda00000e0000 */
[----:B------:R-:W-:-:S05]  /*3d170*/  IADD3 R3, R3, UR4, R2 ;  /* 0x0000000403037c10 */ /* 0x000fca000fffe002 */
[----:B------:R-:W-:Y:S01]  /*3d180*/  IMAD R3, R4, 0x8, R3 ;  /* 0x0000000804037824 */ /* 0x000fe200078e0203 */
[----:B------:R-:W-:Y:S01]  /*3d190*/  BAR.SYNC.DEFER_BLOCKING 0x0 ;  /* 0x0000000000007b1d */ /* 0x000fe20000010000 */
[----:B------:R-:W-:Y:S02]  /*3d1a0*/  IMAD.MOV.U32 R4, RZ, RZ, R88 ;  /* 0x000000ffff047224 */ /* 0x000fe400078e0058 */
[----:B------:R-:W-:Y:S02]  /*3d1b0*/  IMAD.MOV.U32 R88, RZ, RZ, R105 ;  /* 0x000000ffff587224 */ /* 0x000fe400078e0069 */
[----:B------:R-:W-:Y:S01]  /*3d1c0*/  IMAD.MOV.U32 R105, RZ, RZ, R123 ;  /* 0x000000ffff697224 */ /* 0x000fe200078e007b */
[----:B------:R-:W-:Y:S02]  /*3d1d0*/  MOV R123, R75 ;  /* 0x0000004b007b7202 */ /* 0x000fe40000000f00 */
[----:B---3--:R-:W-:-:S04]  /*3d1e0*/  ISETP.GE.AND P0, PT, R181, R186, PT ;  /* 0x000000bab500720c */ /* 0x008fc80003f06270 */
[-C--:B----4-:R-:W-:Y:S02]  /*3d1f0*/  ISETP.LT.AND P1, PT, R189, R177.reuse, !P0 ;  /* 0x000000b1bd00720c */ /* 0x090fe40004721270 */
[----:B------:R-:W1:Y:S01]  /*3d200*/  S2R R189, SR_TID.X ;  /* 0x0000000000bd7919 */ /* 0x000e620000002100 */
[----:B------:R-:W-:Y:S01]  /*3d210*/  IMAD.MOV.U32 R135, RZ, RZ, R87 ;  /* 0x000000ffff877224 */ /* 0x000fe200078e0057 */
[-C--:B------:R-:W-:Y:S02]  /*3d220*/  ISETP.LT.AND P2, PT, R0, R177.reuse, !P0 ;  /* 0x000000b10000720c */ /* 0x080fe40004741270 */
[-C--:B------:R-:W-:Y:S01]  /*3d230*/  ISETP.LT.AND P5, PT, R223, R177.reuse, !P0 ;  /* 0x000000b1df00720c */ /* 0x080fe200047a1270 */
[----:B------:R-:W-:Y:S01]  /*3d240*/  STSM.16.M88.4 [R3], R4 ;  /* 0x0000000403007844 */ /* 0x000fe20000000200 */
[----:B------:R-:W-:Y:S01]  /*3d250*/  BAR.SYNC.DEFER_BLOCKING 0x0 ;  /* 0x0000000000007b1d */ /* 0x000fe20000010000 */
[-C--:B------:R-:W-:Y:S02]  /*3d260*/  ISETP.LT.AND P4, PT, R191, R177.reuse, !P0 ;  /* 0x000000b1bf00720c */ /* 0x080fe40004781270 */
[----:B------:R-:W-:-:S02]  /*3d270*/  ISETP.LT.AND P3, PT, R190, R177, !P0 ;  /* 0x000000b1be00720c */ /* 0x000fc40004761270 */
[----:B-1----:R-:W-:-:S04]  /*3d280*/  LOP3.LUT R189, R189, 0x7f, RZ, 0xc0, !PT ;  /* 0x0000007fbdbd7812 */ /* 0x002fc800078ec0ff */
[----:B------:R-:W-:Y:S01]  /*3d290*/  LEA R2, R189, UR4, 0x4 ;  /* 0x00000004bd027c11 */ /* 0x000fe2000f8e20ff */
[----:B------:R-:W-:-:S04]  /*3d2a0*/  ULDC UR4, c[0x0][0x248] ;  /* 0x0000920000047ab9 */ /* 0x000fc80000000800 */
[----:B------:R-:W1:Y:S01]  /*3d2b0*/  LDS.128 R4, [R2] ;  /* 0x0000000002047984 */ /* 0x000e620000000c00 */
[----:B------:R-:W-:Y:S06]  /*3d2c0*/  BAR.SYNC.DEFER_BLOCKING 0x0 ;  /* 0x0000000000007b1d */ /* 0x000fec0000010000 */
[----:B------:R-:W-:Y:S02]  /*3d2d0*/  STSM.16.M88.4 [R3], R8 ;  /* 0x0000000803007844 */ /* 0x000fe40000000200 */
[----:B------:R-:W-:Y:S06]  /*3d2e0*/  BAR.SYNC.DEFER_BLOCKING 0x0 ;  /* 0x0000000000007b1d */ /* 0x000fec0000010000 */
[----:B------:R-:W2:Y:S02]  /*3d2f0*/  LDS.128 R8, [R2] ;  /* 0x0000000002087984 */ /* 0x000ea40000000c00 */
[----:B------:R-:W-:Y:S06]  /*3d300*/  BAR.SYNC.DEFER_BLOCKING 0x0 ;  /* 0x0000000000007b1d */ /* 0x000fec0000010000 */
[----:B------:R-:W-:Y:S02]  /*3d310*/  STSM.16.M88.4 [R3], R12 ;  /* 0x0000000c03007844 */ /* 0x000fe40000000200 */
[----:B------:R-:W-:Y:S06]  /*3d320*/  BAR.SYNC.DEFER_BLOCKING 0x0 ;  /* 0x0000000000007b1d */ /* 0x000fec0000010000 */
[----:B------:R-:W3:Y:S02]  /*3d330*/  LDS.128 R12, [R2] ;  /* 0x00000000020c7984 */ /* 0x000ee40000000c00 */
[----:B------:R-:W-:Y:S06]  /*3d340*/  BAR.SYNC.DEFER_BLOCKING 0x0 ;  /* 0x0000000000007b1d */ /* 0x000fec0000010000 */
[----:B------:R-:W-:Y:S02]  /*3d350*/  STSM.16.M88.4 [R3], R16 ;  /* 0x0000001003007844 */ /* 0x000fe40000000200 */
[----:B------:R-:W-:Y:S06]  /*3d360*/  BAR.SYNC.DEFER_BLOCKING 0x0 ;  /* 0x0000000000007b1d */ /* 0x000fec0000010000 */
[----:B------:R-:W4:Y:S02]  /*3d370*/  LDS.128 R16, [R2] ;  /* 0x0000000002107984 */ /* 0x000f240000000c00 */
        /* <DEDUP_REMOVED lines=21> */
[----:B------:R1:W-:Y:S02]  /*3d4d0*/  STSM.16.M88.4 [R3], R88 ;  /* 0x0000005803007844 */ /* 0x0003e40000000200 */
[----:B------:R-:W-:Y:S01]  /*3d4e0*/  BAR.SYNC.DEFER_BLOCKING 0x0 ;  /* 0x0000000000007b1d */ /* 0x000fe20000010000 */
[----:B-1----:R-:W-:Y:S01]  /*3d4f0*/  IMAD.MOV.U32 R90, RZ, RZ, R48 ;  /* 0x000000ffff5a7224 */ /* 0x002fe200078e0030 */
[----:B------:R-:W-:Y:S01]  /*3d500*/  MOV R89, R114 ;  /* 0x0000007200597202 */ /* 0x000fe20000000f00 */
[----:B------:R-:W-:-:S02]  /*3d510*/  IMAD.MOV.U32 R91, RZ, RZ, R50 ;  /* 0x000000ffff5b7224 */ /* 0x000fc400078e0032 */
[----:B------:R-:W-:Y:S02]  /*3d520*/  IMAD.MOV.U32 R88, RZ, RZ, R112 ;  /* 0x000000ffff587224 */ /* 0x000fe400078e0070 */
[----:B------:R-:W-:Y:S02]  /*3d530*/  IMAD.MOV.U32 R114, RZ, RZ, R65 ;  /* 0x000000ffff727224 */ /* 0x000fe400078e0041 */
[----:B------:R-:W-:Y:S02]  /*3d540*/  IMAD.MOV.U32 R112, RZ, RZ, R129 ;  /* 0x000000ffff707224 */ /* 0x000fe400078e0081 */
[----:B------:R-:W-:Y:S01]  /*3d550*/  IMAD.MOV.U32 R129, RZ, RZ, R147 ;  /* 0x000000ffff817224 */ /* 0x000fe200078e0093 */
[----:B------:R-:W1:Y:S01]  /*3d560*/  LDS.128 R44, [R2] ;  /* 0x00000000022c7984 */ /* 0x000e620000000c00 */
[----:B------:R-:W-:Y:S06]  /*3d570*/  BAR.SYNC.DEFER_BLOCKING 0x0 ;  /* 0x0000000000007b1d */ /* 0x000fec0000010000 */
[----:B------:R-:W-:Y:S02]  /*3d580*/  STSM.16.M88.4 [R3], R40 ;  /* 0x0000002803007844 */ /* 0x000fe40000000200 */
[----:B------:R-:W-:Y:S06]  /*3d590*/  BAR.SYNC.DEFER_BLOCKING 0x0 ;  /* 0x0000000000007b1d */ /* 0x000fec0000010000 */
[----:B------:R-:W1:Y:S02]  /*3d5a0*/  LDS.128 R40, [R2] ;  /* 0x0000000002287984 */ /* 0x000e640000000c00 */
[----:B------:R-:W-:Y:S06]  /*3d5b0*/  BAR.SYNC.DEFER_BLOCKING 0x0 ;  /* 0x0000000000007b1d */ /* 0x000fec0000010000 */
[----:B------:R2:W-:Y:S02]  /*3d5c0*/  STSM.16.M88.4 [R3], R92 ;  /* 0x0000005c03007844 */ /* 0x0005e40000000200 */
[----:B------:R-:W-:Y:S01]  /*3d5d0*/  BAR.SYNC.DEFER_BLOCKING 0x0 ;  /* 0x0000000000007b1d */ /* 0x000fe20000010000 */
[----:B--2---:R-:W-:Y:S01]  /*3d5e0*/  MOV R94, R52 ;  /* 0x00000034005e7202 */ /* 0x004fe20000000f00 */
[----:B------:R-:W-:-:S02]  /*3d5f0*/  IMAD.MOV.U32 R95, RZ, RZ, R54 ;  /* 0x000000ffff5f7224 */ /* 0x000fc400078e0036 */
[----:B------:R-:W-:Y:S02]  /*3d600*/  IMAD.MOV.U32 R92, RZ, RZ, R116 ;  /* 0x000000ffff5c7224 */ /* 0x000fe400078e0074 */
[----:B------:R-:W-:Y:S01]  /*3d610*/  IMAD.MOV.U32 R93, RZ, RZ, R118 ;  /* 0x000000ffff5d7224 */ /* 0x000fe200078e0076 */
[----:B------:R-:W-:Y:S01]  /*3d620*/  MOV R118, R69 ;  /* 0x0000004500767202 */ /* 0x000fe20000000f00 */
[----:B------:R-:W-:Y:S01]  /*3d630*/  IMAD.MOV.U32 R116, RZ, RZ, R133 ;  /* 0x000000ffff747224 */ /* 0x000fe200078e0085 */
[----:B------:R-:W2:Y:S01]  /*3d640*/  LDS.128 R48, [R2] ;  /* 0x0000000002307984 */ /* 0x000ea20000000c00 */
[----:B------:R-:W-:Y:S06]  /*3d650*/  BAR.SYNC.DEFER_BLOCKING 0x0 ;  /* 0x0000000000007b1d */ /* 0x000fec0000010000 */
[----:B------:R-:W-:Y:S02]  /*3d660*/  STSM.16.M88.4 [R3], R88 ;  /* 0x0000005803007844 */ /* 0x000fe40000000200 */
[----:B------:R-:W-:Y:S06]  /*3d670*/  BAR.SYNC.DEFER_BLOCKING 0x0 ;  /* 0x0000000000007b1d */ /* 0x000fec0000010000 */
[----:B------:R-:W2:Y:S02]  /*3d680*/  LDS.128 R88, [R2] ;  /* 0x0000000002587984 */ /* 0x000ea40000000c00 */
[----:B------:R-:W-:Y:S06]  /*3d690*/  BAR.SYNC.DEFER_BLOCKING 0x0 ;  /* 0x0000000000007b1d */ /* 0x000fec0000010000 */
[----:B------:R3:W-:Y:S02]  /*3d6a0*/  STSM.16.M88.4 [R3], R96 ;  /* 0x0000006003007844 */ /* 0x0007e40000000200 */
[----:B------:R-:W-:Y:S01]  /*3d6b0*/  BAR.SYNC.DEFER_BLOCKING 0x0 ;  /* 0x0000000000007b1d */ /* 0x000fe20000010000 */
[----:B---3--:R-:W-:Y:S01]  /*3d6c0*/  IMAD.MOV.U32 R98, RZ, RZ, R56 ;  /* 0x000000ffff627224 */ /* 0x008fe200078e0038 */
[----:B------:R-:W-:Y:S01]  /*3d6d0*/  MOV R99, R58 ;  /* 0x0000003a00637202 */ /* 0x000fe20000000f00 */
[----:B------:R-:W-:Y:S01]  /*3d6e0*/  IMAD.MOV.U32 R97, RZ, RZ, R122 ;  /* 0x000000ffff617224 */ /* 0x000fe200078e007a */
[----:B------:R-:W-:Y:S01]  /*3d6f0*/  MOV R96, R120 ;  /* 0x0000007800607202 */ /* 0x000fe20000000f00 */
[----:B------:R-:W-:Y:S01]  /*3d700*/  IMAD.MOV.U32 R122, RZ, RZ, R73 ;  /* 0x000000ffff7a7224 */ /* 0x000fe200078e0049 */
[----:B------:R-:W-:Y:S01]  /*3d710*/  MOV R120, R137 ;  /* 0x0000008900787202 */ /* 0x000fe20000000f00 */
[----:B------:R-:W3:Y:S01]  /*3d720*/  LDS.128 R52, [R2] ;  /* 0x0000000002347984 */ /* 0x000ee20000000c00 */
[----:B------:R-:W-:Y:S06]  /*3d730*/  BAR.SYNC.DEFER_BLOCKING 0x0 ;  /* 0x0000000000007b1d */ /* 0x000fec0000010000 */
[----:B------:R-:W-:Y:S02]  /*3d740*/  STSM.16.M88.4 [R3], R92 ;  /* 0x0000005c03007844 */ /* 0x000fe40000000200 */
[----:B------:R-:W-:Y:S06]  /*3d750*/  BAR.SYNC.DEFER_BLOCKING 0x0 ;  /* 0x0000000000007b1d */ /* 0x000fec0000010000 */
[----:B------:R-:W3:Y:S02]  /*3d760*/  LDS.128 R92, [R2] ;  /* 0x00000000025c7984 */ /* 0x000ee40000000c00 */
[----:B------:R-:W-:Y:S06]  /*3d770*/  BAR.SYNC.DEFER_BLOCKING 0x0 ;  /* 0x0000000000007b1d */ /* 0x000fec0000010000 */
[----:B------:R4:W-:Y:S02]  /*3d780*/  STSM.16.M88.4 [R3], R100 ;  /* 0x0000006403007844 */ /* 0x0009e40000000200 */
[----:B------:R-:W-:Y:S01]  /*3d790*/  BAR.SYNC.DEFER_BLOCKING 0x0 ;  /* 0x0000000000007b1d */ /* 0x000fe20000010000 */
[----:B----4-:R-:W-:Y:S01]  /*3d7a0*/  IMAD.MOV.U32 R102, RZ, RZ, R60 ;  /* 0x000000ffff667224 */ /* 0x010fe200078e003c */
[----:B------:R-:W-:Y:S01]  /*3d7b0*/  MOV R101, R126 ;  /* 0x0000007e00657202 */ /* 0x000fe20000000f00 */
[----:B------:R-:W-:-:S02]  /*3d7c0*/  IMAD.MOV.U32 R103, RZ, RZ, R62 ;  /* 0x000000ffff677224 */ /* 0x000fc400078e003e */
[----:B------:R-:W-:Y:S02]  /*3d7d0*/  IMAD.MOV.U32 R100, RZ, RZ, R124 ;  /* 0x000000ffff647224 */ /* 0x000fe400078e007c */
[----:B------:R-:W-:Y:S02]  /*3d7e0*/  IMAD.MOV.U32 R126, RZ, RZ, R77 ;  /* 0x000000ffff7e7224 */ /* 0x000fe400078e004d */
[----:B------:R-:W-:Y:S01]  /*3d7f0*/  IMAD.MOV.U32 R124, RZ, RZ, R141 ;  /* 0x000000ffff7c7224 */ /* 0x000fe200078e008d */
[----:B------:R-:W4:Y:S01]  /*3d800*/  LDS.128 R56, [R2] ;  /* 0x0000000002387984 */ /* 0x000f220000000c00 */
[----:B------:R-:W-:Y:S06]  /*3d810*/  BAR.SYNC.DEFER_BLOCKING 0x0 ;  /* 0x0000000000007b1d */ /* 0x000fec0000010000 */
[----:B------:R-:W-:Y:S02]  /*3d820*/  STSM.16.M88.4 [R3], R96 ;  /* 0x0000006003007844 */ /* 0x000fe40000000200 */
[----:B------:R-:W-:Y:S06]  /*3d830*/  BAR.SYNC.DEFER_BLOCKING 0x0 ;  /* 0x0000000000007b1d */ /* 0x000fec0000010000 */
[----:B------:R-:W4:Y:S02]  /*3d840*/  LDS.128 R96, [R2] ;  /* 0x0000000002607984 */ /* 0x000f240000000c00 */
[----:B------:R-:W-:Y:S06]  /*3d850*/  BAR.SYNC.DEFER_BLOCKING 0x0 ;  /* 0x0000000000007b1d */ /* 0x000fec0000010000 */
[----:B------:R1:W-:Y:S02]  /*3d860*/  STSM.16.M88.4 [R3], R104 ;  /* 0x0000006803007844 */ /* 0x0003e40000000200 */
[----:B------:R-:W-:Y:S01]  /*3d870*/  BAR.SYNC.DEFER_BLOCKING 0x0 ;  /* 0x0000000000007b1d */ /* 0x000fe20000010000 */
[----:B-1----:R-:W-:Y:S01]  /*3d880*/  MOV R106, R64 ;  /* 0x00000040006a7202 */ /* 0x002fe20000000f00 */
[----:B------:R-:W-:-:S02]  /*3d890*/  IMAD.MOV.U32 R107, RZ, RZ, R66 ;  /* 0x000000ffff6b7224 */ /* 0x000fc400078e0042 */
[----:B------:R-:W-:Y:S02]  /*3d8a0*/  IMAD.MOV.U32 R104, RZ, RZ, R128 ;  /* 0x000000ffff687224 */ /* 0x000fe400078e0080 */
[----:B------:R-:W-:Y:S01]  /*3d8b0*/  IMAD.MOV.U32 R105, RZ, RZ, R130 ;  /* 0x000000ffff697224 */ /* 0x000fe200078e0082 */
[----:B------:R-:W-:Y:S01]  /*3d8c0*/  MOV R130, R81 ;  /* 0x0000005100827202 */ /* 0x000fe20000000f00 */
        /* <DEDUP_REMOVED lines=9> */
[----:B--2---:R-:W-:Y:S01]  /*3d960*/  IMAD.MOV.U32 R110, RZ, RZ, R68 ;  /* 0x000000ffff6e7224 */ /* 0x004fe200078e0044 */
[----:B------:R-:W-:Y:S01]  /*3d970*/  MOV R111, R70 ;  /* 0x00000046006f7202 */ /* 0x000fe20000000f00 */
[----:B------:R-:W-:Y:S01]  /*3d980*/  IMAD.MOV.U32 R109, RZ, RZ, R134 ;  /* 0x000000ffff6d7224 */ /* 0x000fe200078e0086 */
[----:B------:R-:W-:-:S02]  /*3d990*/  MOV R108, R132 ;  /* 0x00000084006c7202 */ /* 0x000fc40000000f00 */
[----:B------:R-:W2:Y:S02]  /*3d9a0*/  LDS.128 R64, [R2] ;  /* 0x0000000002407984 */ /* 0x000ea40000000c00 */
        /* <DEDUP_REMOVED lines=9> */
[----:B------:R-:W-:-:S02]  /*3da40*/  IMAD.MOV.U32 R115, RZ, RZ, R74 ;  /* 0x000000ffff737224 */ /* 0x000fc400078e004a */
[----:B------:R-:W-:Y:S01]  /*3da50*/  IMAD.MOV.U32 R112, RZ, RZ, R136 ;  /* 0x000000ffff707224 */ /* 0x000fe200078e0088 */
[----:B------:R-:W-:Y:S01]  /*3da60*/  MOV R134, R85 ;  /* 0x0000005500867202 */ /* 0x000fe20000000f00 */
[----:B------:R-:W-:Y:S01]  /*3da70*/  IMAD.MOV.U32 R133, RZ, RZ, R151 ;  /* 0x000000ffff857224 */ /* 0x000fe200078e0097 */
[----:B------:R-:W-:Y:S01]  /*3da80*/  MOV R132, R149 ;  /* 0x0000009500847202 */ /* 0x000fe20000000f00 */
[----:B------:R-:W-:Y:S01]  /*3da90*/  IMAD R136, R181, UR5, RZ ;  /* 0x00000005b5887c24 */ /* 0x000fe2000f8e02ff */
[----:B------:R-:W-:Y:S01]  /*3daa0*/  ULDC UR5, c[0x0][0x22c] ;  /* 0x00008b0000057ab9 */ /* 0x000fe20000000800 */
        /* <DEDUP_REMOVED lines=8> */
[----:B----4-:R-:W-:Y:S01]  /*3db30*/  MOV R118, R76 ;  /* 0x0000004c00767202 */ /* 0x010fe20000000f00 */
[----:B------:R-:W-:-:S02]  /*3db40*/  IMAD.MOV.U32 R119, RZ, RZ, R78 ;  /* 0x000000ffff777224 */ /* 0x000fc400078e004e */
        /* <DEDUP_REMOVED lines=12> */
[----:B------:R-:W-:Y:S01]  /*3dc10*/  IMAD.MOV.U32 R121, RZ, RZ, R146 ;  /* 0x000000ffff797224 */ /* 0x000fe200078e0092 */
[----:B------:R-:W-:-:S02]  /*3dc20*/  MOV R120, R144 ;  /* 0x0000009000787202 */ /* 0x000fc40000000f00 */
[----:B------:R-:W1:Y:S02]  /*3dc30*/  LDS.128 R76, [R2] ;  /* 0x00000000024c7984 */ /* 0x000e640000000c00 */
[----:B------:R-:W-:Y:S06]  /*3dc40*/  BAR.SYNC.DEFER_BLOCKING 0x0 ;  /* 0x0000000000007b1d */ /* 0x000fec0000010000 */
[----:B------:R-:W-:Y:S02]  /*3dc50*/  STSM.16.M88.4 [R3], R116 ;  /* 0x0000007403007844 */ /* 0x000fe40000000200 */
[----:B------:R-:W-:Y:S06]  /*3dc60*/  BAR.SYNC.DEFER_BLOCKING 0x0 ;  /* 0x0000000000007b1d */ /* 0x000fec0000010000 */
[----:B------:R-:W1:Y:S02]  /*3dc70*/  LDS.128 R116, [R2] ;  /* 0x0000000002747984 */ /* 0x000e640000000c00 */
[----:B------:R-:W-:Y:S06]  /*3dc80*/  BAR.SYNC.DEFER_BLOCKING 0x0 ;  /* 0x0000000000007b1d */ /* 0x000fec0000010000 */
[----:B------:R2:W-:Y:S02]  /*3dc90*/  STSM.16.M88.4 [R3], R124 ;  /* 0x0000007c03007844 */ /* 0x0005e40000000200 */
[----:B------:R-:W-:Y:S06]  /*3dca0*/  BAR.SYNC.DEFER_BLOCKING 0x0 ;  /* 0x0000000000007b1d */ /* 0x000fec0000010000 */
[----:B------:R-:W1:Y:S02]  /*3dcb0*/  LDS.128 R80, [R2] ;  /* 0x0000000002507984 */ /* 0x000e640000000c00 */
[----:B------:R-:W-:Y:S06]  /*3dcc0*/  BAR.SYNC.DEFER_BLOCKING 0x0 ;  /* 0x0000000000007b1d */ /* 0x000fec0000010000 */
[----:B------:R-:W-:Y:S02]  /*3dcd0*/  STSM.16.M88.4 [R3], R120 ;  /* 0x0000007803007844 */ /* 0x000fe40000000200 */
[----:B------:R-:W-:Y:S06]  /*3dce0*/  BAR.SYNC.DEFER_BLOCKING 0x0 ;  /* 0x0000000000007b1d */ /* 0x000fec0000010000 */
[----:B------:R-:W1:Y:S02]  /*3dcf0*/  LDS.128 R120, [R2] ;  /* 0x0000000002787984 */ /* 0x000e640000000c00 */
[----:B------:R-:W-:Y:S06]  /*3dd00*/  BAR.SYNC.DEFER_BLOCKING 0x0 ;  /* 0x0000000000007b1d */ /* 0x000fec0000010000 */
[----:B------:R-:W-:Y:S02]  /*3dd10*/  STSM.16.M88.4 [R3], R128 ;  /* 0x0000008003007844 */ /* 0x000fe40000000200 */
[----:B------:R-:W-:Y:S01]  /*3dd20*/  BAR.SYNC.DEFER_BLOCKING 0x0 ;  /* 0x0000000000007b1d */ /* 0x000fe20000010000 */
[----:B--2---:R-:W-:Y:S01]  /*3dd30*/  IMAD.MOV.U32 R124, RZ, RZ, R148 ;  /* 0x000000ffff7c7224 */ /* 0x004fe200078e0094 */
[----:B------:R-:W-:Y:S01]  /*3dd40*/  MOV R125, R150 ;  /* 0x00000096007d7202 */ /* 0x000fe20000000f00 */
[----:B------:R-:W-:-:S03]  /*3dd50*/  IMAD.MOV.U32 R126, RZ, RZ, R84 ;  /* 0x000000ffff7e7224 */ /* 0x000fc600078e0054 */
[----:B------:R-:W2:Y:S01]  /*3dd60*/  LDS.128 R128, [R2] ;  /* 0x0000000002807984 */ /* 0x000ea20000000c00 */
[----:B------:R-:W-:Y:S01]  /*3dd70*/  IMAD.MOV.U32 R127, RZ, RZ, R86 ;  /* 0x000000ffff7f7224 */ /* 0x000fe200078e0056 */
[----:B------:R-:W-:Y:S06]  /*3dd80*/  BAR.SYNC.DEFER_BLOCKING 0x0 ;  /* 0x0000000000007b1d */ /* 0x000fec0000010000 */
[----:B------:R3:W-:Y:S02]  /*3dd90*/  STSM.16.M88.4 [R3], R124 ;  /* 0x0000007c03007844 */ /* 0x0007e40000000200 */
[----:B------:R-:W-:Y:S06]  /*3dda0*/  BAR.SYNC.DEFER_BLOCKING 0x0 ;  /* 0x0000000000007b1d */ /* 0x000fec0000010000 */
[----:B------:R-:W2:Y:S02]  /*3ddb0*/  LDS.128 R84, [R2] ;  /* 0x0000000002547984 */ /* 0x000ea40000000c00 */
[----:B------:R-:W-:Y:S01]  /*3ddc0*/  BAR.SYNC.DEFER_BLOCKING 0x0 ;  /* 0x0000000000007b1d */ /* 0x000fe20000010000 */
[----:B------:R-:W-:Y:S01]  /*3ddd0*/  IMAD R137, R0, UR4, RZ ;  /* 0x0000000400897c24 */ /* 0x000fe2000f8e02ff */
[----:B------:R-:W-:-:S03]  /*3dde0*/  LEA R0, P6, R136, UR6, 0x2 ;  /* 0x0000000688007c11 */ /* 0x000fc6000f8c10ff */
[C---:B---3--:R-:W-:Y:S01]  /*3ddf0*/  VIADD R127, R137.reuse, UR4 ;  /* 0x00000004897f7c36 */ /* 0x048fe20008000000 */
[----:B------:R-:W-:Y:S02]  /*3de00*/  LEA.HI.X.SX32 R136, R136, UR7, 0x2, P6 ;  /* 0x0000000788887c11 */ /* 0x000fe4000b0f16ff */
[C---:B------:R-:W-:Y:S01]  /*3de10*/  LEA R124, P6, R137.reuse, R0, 0x2 ;  /* 0x00000000897c7211 */ /* 0x040fe200078c10ff */
[----:B------:R3:W-:Y:S03]  /*3de20*/  STSM.16.M88.4 [R3], R132 ;  /* 0x0000008403007844 */ /* 0x0007e60000000200 */
[----:B------:R-:W-:Y:S01]  /*3de30*/  LEA.HI.X.SX32 R125, R137, R136, 0x2, P6 ;  /* 0x00000088897d7211 */ /* 0x000fe200030f16ff */
[----:B------:R-:W-:Y:S01]  /*3de40*/  BAR.SYNC.DEFER_BLOCKING 0x0 ;  /* 0x0000000000007b1d */ /* 0x000fe20000010000 */
[C---:B------:R-:W-:Y:S01]  /*3de50*/  LEA R126, P6, R127.reuse, R0, 0x2 ;  /* 0x000000007f7e7211 */ /* 0x040fe200078c10ff */
[----:B---3--:R-:W-:-:S03]  /*3de60*/  VIADD R3, R127, UR4 ;  /* 0x000000047f037c36 */ /* 0x008fc60008000000 */
[----:B------:R-:W-:Y:S01]  /*3de70*/  LEA.HI.X.SX32 R127, R127, R136, 0x2, P6 ;  /* 0x000000887f7f7211 */ /* 0x000fe200030f16ff */
[----:B------:R3:W-:Y:S01]  /*3de80*/  @P2 STG.E desc[UR60][R124.64], R4 ;  /* 0x000000047c002986 */ /* 0x0007e2000c10193c */
[----:B------:R-:W-:-:S03]  /*3de90*/  ISETP.LT.AND P2, PT, R157, R177, !P0 ;  /* 0x000000b19d00720c */ /* 0x000fc60004741270 */
[----:B------:R4:W-:Y:S01]  /*3dea0*/  @P1 STG.E desc[UR60][R126.64], R8 ;  /* 0x000000087e001986 */ /* 0x0009e2000c10193c */
[----:B---3--:R-:W-:-:S03]  /*3deb0*/  LEA R124, P6, R3, R0, 0x2 ;  /* 0x00000000037c7211 */ /* 0x008fc600078c10ff */
[----:B------:R-:W3:Y:S01]  /*3dec0*/  LDL.LU R157, [R1+0x998] ;  /* 0x00099800019d7983 */ /* 0x000ee20000300800 */
[----:B------:R-:W-:Y:S02]  /*3ded0*/  LEA.HI.X.SX32 R125, R3, R136, 0x2, P6 ;  /* 0x00000088037d7211 */ /* 0x000fe400030f16ff */
[-C--:B------:R-:W-:Y:S02]  /*3dee0*/  ISETP.LT.AND P1, PT, R156, R177.reuse, !P0 ;  /* 0x000000b19c00720c */ /* 0x080fe40004721270 */
[----:B------:R-:W2:Y:S04]  /*3def0*/  LDL.LU R156, [R1+0x99c] ;  /* 0x00099c00019c7983 */ /* 0x000ea80000300800 */
[----:B------:R1:W-:Y:S01]  /*3df00*/  @P5 STG.E desc[UR60][R124.64], R5 ;  /* 0x000000057c005986 */ /* 0x0003e2000c10193c */
[----:B------:R-:W-:-:S03]  /*3df10*/  ISETP.LT.AND P5, PT, R152, R177, !P0 ;  /* 0x000000b19800720c */ /* 0x000fc600047a1270 */
[----:B------:R-:W3:Y:S01]  /*3df20*/  LDL.LU R152, [R1+0x9a0] ;  /* 0x0009a00001987983 */ /* 0x000ee20000300800 */
[----:B------:R-:W-:-:S04]  /*3df30*/  IADD3 R4, R3, UR4, RZ ;  /* 0x0000000403047c10 */ /* 0x000fc8000fffe0ff */
[C---:B----4-:R-:W-:Y:S01]  /*3df40*/  LEA R126, P6, R4.reuse, R0, 0x2 ;  /* 0x00000000047e7211 */ /* 0x050fe200078c10ff */
[----:B------:R-:W-:-:S03]  /*3df50*/  VIADD R3, R4, UR4 ;  /* 0x0000000404037c36 */ /* 0x000fc60008000000 */
[----:B------:R-:W-:Y:S01]  /*3df60*/  LEA.HI.X.SX32 R127, R4, R136, 0x2, P6 ;  /* 0x00000088047f7211 */ /* 0x000fe200030f16ff */
[C---:B-1----:R-:W-:Y:S01]  /*3df70*/  VIADD R124, R3.reuse, UR4 ;  /* 0x00000004037c7c36 */ /* 0x042fe20008000000 */
[----:B------:R-:W-:-:S04]  /*3df80*/  LEA R4, P6, R3, R0, 0x2 ;  /* 0x0000000003047211 */ /* 0x000fc800078c10ff */
[----:B------:R-:W-:Y:S02]  /*3df90*/  LEA.HI.X.SX32 R5, R3, R136, 0x2, P6 ;  /* 0x0000008803057211 */ /* 0x000fe400030f16ff */
[C---:B------:R-:W-:Y:S02]  /*3dfa0*/  LEA R8, P6, R124.reuse, R0, 0x2 ;  /* 0x000000007c087211 */ /* 0x040fe400078c10ff */
[C---:B------:R-:W-:Y:S01]  /*3dfb0*/  IADD3 R3, R124.reuse, UR4, RZ ;  /* 0x000000047c037c10 */ /* 0x040fe2000fffe0ff */
[----:B------:R1:W-:Y:S04]  /*3dfc0*/  @P4 STG.E desc[UR60][R126.64], R9 ;  /* 0x000000097e004986 */ /* 0x0003e8000c10193c */
[----:B------:R4:W-:Y:S01]  /*3dfd0*/  @P3 STG.E desc[UR60][R4.64], R6 ;  /* 0x0000000604003986 */ /* 0x0009e2000c10193c */
[----:B------:R-:W-:Y:S01]  /*3dfe0*/  VIADD R125, R3, UR4 ;  /* 0x00000004037d7c36 */ /* 0x000fe20008000000 */
[----:B-1----:R-:W-:-:S02]  /*3dff0*/  LEA.HI.X.SX32 R9, R124, R136, 0x2, P6 ;  /* 0x000000887c097211 */ /* 0x002fc400030f16ff */
[----:B----4-:R-:W-:-:S03]  /*3e000*/  LEA R4, P6, R3, R0, 0x2 ;  /* 0x0000000003047211 */ /* 0x010fc600078c10ff */
[----:B------:R1:W-:Y:S01]  /*3e010*/  @P2 STG.E desc[UR60][R8.64], R10 ;  /* 0x0000000a08002986 */ /* 0x0003e2000c10193c */
[----:B------:R-:W-:Y:S02]  /*3e020*/  LEA.HI.X.SX32 R5, R3, R136, 0x2, P6 ;  /* 0x0000008803057211 */ /* 0x000fe400030f16ff */
[-C--:B------:R-:W-:Y:S02]  /*3e030*/  ISETP.LT.AND P4, PT, R155, R177.reuse, !P0 ;  /* 0x000000b19b00720c */ /* 0x080fe40004781270 */
[----:B------:R-:W4:Y:S01]  /*3e040*/  LDL.LU R155, [R1+0x9a8] ;  /* 0x0009a800019b7983 */ /* 0x000f220000300800 */
[-C--:B------:R-:W-:Y:S02]  /*3e050*/  ISETP.LT.AND P3, PT, R154, R177.reuse, !P0 ;  /* 0x000000b19a00720c */ /* 0x080fe40004761270 */
[----:B------:R-:W-:Y:S01]  /*3e060*/  ISETP.LT.AND P2, PT, R153, R177, !P0 ;  /* 0x000000b19900720c */ /* 0x000fe20004741270 */
[----:B------:R-:W4:Y:S01]  /*3e070*/  LDL.LU R154, [R1+0x9b4] ;  /* 0x0009b400019a7983 */ /* 0x000f220000300800 */
[C---:B-1----:R-:W-:Y:S01]  /*3e080*/  LEA R8, P6, R125.reuse, R0, 0x2 ;  /* 0x000000007d087211 */ /* 0x042fe200078c10ff */
[----:B------:R-:W-:-:S02]  /*3e090*/  VIADD R3, R125, UR4 ;  /* 0x000000047d037c36 */ /* 0x000fc40008000000 */
[----:B------:R-:W4:Y:S01]  /*3e0a0*/  LDL.LU R153, [R1+0x9b0] ;  /* 0x0009b00001997983 */ /* 0x000f220000300800 */
[----:B------:R-:W-:-:S03]  /*3e0b0*/  LEA.HI.X.SX32 R9, R125, R136, 0x2, P6 ;  /* 0x000000887d097211 */ /* 0x000fc600030f16ff */
[----:B------:R-:W4:Y:S04]  /*3e0c0*/  LDL.LU R10, [R1+0x9c0] ;  /* 0x0009c000010a7983 */ /* 0x000f280000300800 */
[----:B------:R1:W-:Y:S04]  /*3e0d0*/  @P1 STG.E desc[UR60][R4.64], R7 ;  /* 0x0000000704001986 */ /* 0x0003e8000c10193c */
[----:B------:R1:W-:Y:S02]  /*3e0e0*/  @P5 STG.E desc[UR60][R8.64], R11 ;  /* 0x0000000b08005986 */ /* 0x0003e4000c10193c */
[----:B-1----:R-:W-:-:S02]  /*3e0f0*/  LEA R4, P6, R3, R0, 0x2 ;  /* 0x0000000003047211 */ /* 0x002fc400078c10ff */
[----:B------:R-:W4:Y:S02]  /*3e100*/  LDL.LU R8, [R1+0x9bc] ;  /* 0x0009bc0001087983 */ /* 0x000f240000300800 */
[----:B------:R-:W-:-:S05]  /*3e110*/  LEA.HI.X.SX32 R5, R3, R136, 0x2, P6 ;  /* 0x0000008803057211 */ /* 0x000fca00030f16ff */
[----:B------:R1:W-:Y:S01]  /*3e120*/  @P4 STG.E desc[UR60][R4.64], R12 ;  /* 0x0000000c04004986 */ /* 0x0003e2000c10193c */
[----:B---3--:R-:W-:-:S03]  /*3e130*/  ISETP.LT.AND P4, PT, R152, R177, !P0 ;  /* 0x000000b19800720c */ /* 0x008fc60004781270 */
[----:B------:R-:W3:Y:S04]  /*3e140*/  LDL.LU R152, [R1+0x9c4] ;  /* 0x0009c40001987983 */ /* 0x000ee80000300800 */
[----:B-1----:R-:W3:Y:S01]  /*3e150*/  LDL.LU R12, [R1+0x9c8] ;  /* 0x0009c800010c7983 */ /* 0x002ee20000300800 */
[----:B------:R-:W-:Y:S02]  /*3e160*/  IADD3 R125, R3, UR4, RZ ;  /* 0x00000004037d7c10 */ /* 0x000fe4000fffe0ff */
[----:B------:R-:W-:Y:S01]  /*3e170*/  ISETP.LT.AND P1, PT, R157, R177, !P0 ;  /* 0x000000b19d00720c */ /* 0x000fe20004721270 */
[----:B------:R-:W3:Y:S01]  /*3e180*/  LDL.LU R11, [R1+0x9d0] ;  /* 0x0009d000010b7983 */ /* 0x000ee20000300800 */
[C---:B------:R-:W-:Y:S01]  /*3e190*/  LEA R6, P6, R125.reuse, R0, 0x2 ;  /* 0x000000007d067211 */ /* 0x040fe200078c10ff */
[----:B------:R-:W-:-:S03]  /*3e1a0*/  VIADD R3, R125, UR4 ;  /* 0x000000047d037c36 */ /* 0x000fc60008000000 */
[----:B------:R-:W-:Y:S01]  /*3e1b0*/  LEA.HI.X.SX32 R7, R125, R136, 0x2, P6 ;  /* 0x000000887d077211 */ /* 0x000fe200030f16ff */
[C---:B------:R-:W-:Y:S01]  /*3e1c0*/  VIADD R125, R3.reuse, UR4 ;  /* 0x00000004037d7c36 */ /* 0x040fe20008000000 */
[----:B------:R-:W-:-:S03]  /*3e1d0*/  LEA R4, P6, R3, R0, 0x2 ;  /* 0x0000000003047211 */ /* 0x000fc600078c10ff */
[----:B------:R1:W-:Y:S01]  /*3e1e0*/  @P3 STG.E desc[UR60][R6.64], R16 ;  /* 0x0000001006003986 */ /* 0x0003e2000c10193c */
[----:B------:R-:W-:Y:S02]  /*3e1f0*/  LEA.HI.X.SX32 R5, R3, R136, 0x2, P6 ;  /* 0x0000008803057211 */ /* 0x000fe400030f16ff */
[C---:B------:R-:W-:Y:S02]  /*3e200*/  IADD3 R3, R125.reuse, UR4, RZ ;  /* 0x000000047d037c10 */ /* 0x040fe4000fffe0ff */
[----:B--2---:R-:W-:Y:S01]  /*3e210*/  ISETP.LT.AND P5, PT, R156, R177, !P0 ;  /* 0x000000b19c00720c */ /* 0x004fe200047a1270 */
[----:B------:R2:W-:Y:S01]  /*3e220*/  @P2 STG.E desc[UR60][R4.64], R13 ;  /* 0x0000000d04002986 */ /* 0x0005e2000c10193c */
[----:B-1----:R-:W-:Y:S01]  /*3e230*/  LEA R6, P6, R125, R0, 0x2 ;  /* 0x000000007d067211 */ /* 0x002fe200078c10ff */
[----:B------:R-:W-:-:S03]  /*3e240*/  VIADD R9, R3, UR4 ;  /* 0x0000000403097c36 */ /* 0x000fc60008000000 */
[----:B------:R-:W-:Y:S02]  /*3e250*/  LEA.HI.X.SX32 R7, R125, R136, 0x2, P6 ;  /* 0x000000887d077211 */ /* 0x000fe400030f16ff */
[----:B--2---:R-:W-:-:S03]  /*3e260*/  LEA R4, P6, R3, R0, 0x2 ;  /* 0x0000000003047211 */ /* 0x004fc600078c10ff */
[----:B------:R1:W-:Y:S01]  /*3e270*/  @P1 STG.E desc[UR60][R6.64], R17 ;  /* 0x0000001106001986 */ /* 0x0003e2000c10193c */
[----:B------:R-:W-:Y:S01]  /*3e280*/  LEA.HI.X.SX32 R5, R3, R136, 0x2, P6 ;  /* 0x0000008803057211 */ /* 0x000fe200030f16ff */
[----:B------:R-:W-:-:S04]  /*3e290*/  VIADD R3, R9, UR4 ;  /* 0x0000000409037c36 */ /* 0x000fc80008000000 */
[----:B------:R2:W-:Y:S01]  /*3e2a0*/  @P5 STG.E desc[UR60][R4.64], R14 ;  /* 0x0000000e04005986 */ /* 0x0005e2000c10193c */
[----:B-1----:R-:W-:-:S04]  /*3e2b0*/  LEA R6, P6, R9, R0, 0x2 ;  /* 0x0000000009067211 */ /* 0x002fc800078c10ff */
[----:B------:R-:W-:Y:S02]  /*3e2c0*/  LEA.HI.X.SX32 R7, R9, R136, 0x2, P6 ;  /* 0x0000008809077211 */ /* 0x000fe400030f16ff */
[-C--:B----4-:R-:W-:Y:S02]  /*3e2d0*/  ISETP.LT.AND P5, PT, R10, R177.reuse, !P0 ;  /* 0x000000b10a00720c */ /* 0x090fe400047a1270 */
[----:B------:R-:W4:Y:S01]  /*3e2e0*/  LDL.LU R10, [R1+0x9cc] ;  /* 0x0009cc00010a7983 */ /* 0x000f220000300800 */
[----:B------:R-:W-:-:S03]  /*3e2f0*/  ISETP.LT.AND P3, PT, R155, R177, !P0 ;  /* 0x000000b19b00720c */ /* 0x000fc60004761270 */
[----:B------:R1:W-:Y:S01]  /*3e300*/  @P4 STG.E desc[UR60][R6.64], R18 ;  /* 0x0000001206004986 */ /* 0x0003e2000c10193c */
[C---:B--2---:R-:W-:Y:S02]  /*3e310*/  LEA R4, P6, R3.reuse, R0, 0x2 ;  /* 0x0000000003047211 */ /* 0x044fe400078c10ff */
[----:B------:R-:W-:Y:S02]  /*3e320*/  ISETP.LT.AND P2, PT, R154, R177, !P0 ;  /* 0x000000b19a00720c */ /* 0x000fe40004741270 */
[C---:B------:R-:W-:Y:S02]  /*3e330*/  IADD3 R9, R3.reuse, UR4, RZ ;  /* 0x0000000403097c10 */ /* 0x040fe4000fffe0ff */
[----:B------:R-:W-:Y:S01]  /*3e340*/  ISETP.LT.AND P4, PT, R8, UR5, !P0 ;  /* 0x0000000508007c0c */ /* 0x000fe2000c781270 */
[----:B------:R-:W-:Y:S01]  /*3e350*/  ULDC UR5, c[0x0][0x22c] ;  /* 0x00008b0000057ab9 */ /* 0x000fe20000000800 */
[----:B------:R-:W2:Y:S01]  /*3e360*/  LDL.LU R8, [R1+0x9d8] ;  /* 0x0009d80001087983 */ /* 0x000ea20000300800 */
[----:B------:R-:W-:-:S02]  /*3e370*/  LEA.HI.X.SX32 R5, R3, R136, 0x2, P6 ;  /* 0x0000008803057211 */ /* 0x000fc400030f16ff */
[C---:B-1----:R-:W-:Y:S01]  /*3e380*/  LEA R6, P6, R9.reuse, R0, 0x2 ;  /* 0x0000000009067211 */ /* 0x042fe200078c10ff */
[----:B------:R-:W2:Y:S03]  /*3e390*/  LDL.LU R13, [R1+0x9e0] ;  /* 0x0009e000010d7983 */ /* 0x000ea60000300800 */
[----:B------:R-:W-:Y:S01]  /*3e3a0*/  LEA.HI.X.SX32 R7, R9, R136, 0x2, P6 ;  /* 0x0000008809077211 */ /* 0x000fe200030f16ff */
[----:B------:R1:W-:Y:S04]  /*3e3b0*/  @P3 STG.E desc[UR60][R4.64], R15 ;  /* 0x0000000f04003986 */ /* 0x0003e8000c10193c */
[----:B------:R1:W-:Y:S01]  /*3e3c0*/  @P2 STG.E desc[UR60][R6.64], R19 ;  /* 0x0000001306002986 */ /* 0x0003e2000c10193c */
[----:B---3--:R-:W-:Y:S01]  /*3e3d0*/  ISETP.LT.AND P3, PT, R152, UR5, !P0 ;  /* 0x0000000598007c0c */ /* 0x008fe2000c761270 */
[----:B------:R-:W-:-:S02]  /*3e3e0*/  ULDC UR5, c[0x0][0x22c] ;  /* 0x00008b0000057ab9 */ /* 0x000fc40000000800 */
[----:B------:R-:W-:Y:S01]  /*3e3f0*/  ISETP.LT.AND P2, PT, R12, UR5, !P0 ;  /* 0x000000050c007c0c */ /* 0x000fe2000c741270 */
[----:B------:R-:W-:Y:S01]  /*3e400*/  VIADD R3, R9, UR4 ;  /* 0x0000000409037c36 */ /* 0x000fe20008000000 */
[----:B------:R-:W3:Y:S01]  /*3e410*/  LDL.LU R12, [R1+0x9e8] ;  /* 0x0009e800010c7983 */ /* 0x000ee20000300800 */
[----:B------:R-:W-:Y:S01]  /*3e420*/  ISETP.LT.AND P1, PT, R153, R177, !P0 ;  /* 0x000000b19900720c */ /* 0x000fe20004721270 */
[----:B------:R-:W-:Y:S01]  /*3e430*/  ULDC UR5, c[0x0][0x22c] ;  /* 0x00008b0000057ab9 */ /* 0x000fe20000000800 */
[C---:B------:R-:W-:Y:S01]  /*3e440*/  VIADD R9, R3.reuse, UR4 ;  /* 0x0000000403097c36 */ /* 0x040fe20008000000 */
[----:B-1----:R-:W-:-:S04]  /*3e450*/  LEA R4, P6, R3, R0, 0x2 ;  /* 0x0000000003047211 */ /* 0x002fc800078c10ff */
[----:B------:R-:W-:Y:S02]  /*3e460*/  LEA.HI.X.SX32 R5, R3, R136, 0x2, P6 ;  /* 0x0000008803057211 */ /* 0x000fe400030f16ff */
[C---:B------:R-:W-:Y:S02]  /*3e470*/  IADD3 R3, R9.reuse, UR4, RZ ;  /* 0x0000000409037c10 */ /* 0x040fe4000fffe0ff */
[C---:B------:R-:W-:Y:S02]  /*3e480*/  LEA R6, P6, R9.reuse, R0, 0x2 ;  /* 0x0000000009067211 */ /* 0x040fe400078c10ff */
[----:B------:R1:W-:Y:S02]  /*3e490*/  @P1 STG.E desc[UR60][R4.64], R20 ;  /* 0x0000001404001986 */ /* 0x0003e4000c10193c */
[----:B------:R-:W-:Y:S01]  /*3e4a0*/  LEA.HI.X.SX32 R7, R9, R136, 0x2, P6 ;  /* 0x0000008809077211 */ /* 0x000fe200030f16ff */
[----:B------:R-:W-:Y:S01]  /*3e4b0*/  VIADD R9, R3, UR4 ;  /* 0x0000000403097c36 */ /* 0x000fe20008000000 */
[----:B------:R-:W-:Y:S01]  /*3e4c0*/  ISETP.LT.AND P1, PT, R11, UR5, !P0 ;  /* 0x000000050b007c0c */ /* 0x000fe2000c721270 */
[----:B------:R-:W-:Y:S01]  /*3e4d0*/  ULDC UR5, c[0x0][0x22c] ;  /* 0x00008b0000057ab9 */ /* 0x000fe20000000800 */
[----:B------:R-:W3:Y:S01]  /*3e4e0*/  LDL.LU R11, [R1+0x9e4] ;  /* 0x0009e400010b7983 */ /* 0x000ee20000300800 */
[----:B-1----:R-:W-:-:S03]  /*3e4f0*/  LEA R4, P6, R3, R0, 0x2 ;  /* 0x0000000003047211 */ /* 0x002fc600078c10ff */
[----:B------:R1:W-:Y:S01]  /*3e500*/  @P5 STG.E desc[UR60][R6.64], R24 ;  /* 0x0000001806005986 */ /* 0x0003e2000c10193c */
[----:B------:R-:W-:Y:S01]  /*3e510*/  LEA.HI.X.SX32 R5, R3, R136, 0x2, P6 ;  /* 0x0000008803057211 */ /* 0x000fe200030f16ff */
[----:B------:R-:W-:-:S04]  /*3e520*/  VIADD R3, R9, UR4 ;  /* 0x0000000409037c36 */ /* 0x000fc80008000000 */
[----:B------:R4:W-:Y:S01]  /*3e530*/  @P4 STG.E desc[UR60][R4.64], R21 ;  /* 0x0000001504004986 */ /* 0x0009e2000c10193c */
[----:B-1----:R-:W-:-:S04]  /*3e540*/  LEA R6, P6, R9, R0, 0x2 ;  /* 0x0000000009067211 */ /* 0x002fc800078c10ff */
[----:B------:R-:W-:Y:S02]  /*3e550*/  LEA.HI.X.SX32 R7, R9, R136, 0x2, P6 ;  /* 0x0000008809077211 */ /* 0x000fe400030f16ff */
[----:B----4-:R-:W-:Y:S01]  /*3e560*/  ISETP.LT.AND P5, PT, R10, UR5, !P0 ;  /* 0x000000050a007c0c */ /* 0x010fe2000c7a1270 */
[----:B------:R-:W-:Y:S01]  /*3e570*/  ULDC UR5, c[0x0][0x22c] ;  /* 0x00008b0000057ab9 */ /* 0x000fe20000000800 */
[----:B------:R-:W4:Y:S01]  /*3e580*/  LDL.LU R10, [R1+0x9f0] ;  /* 0x0009f000010a7983 */ /* 0x000f220000300800 */
[----:B------:R-:W-:-:S03]  /*3e590*/  LEA R4, P6, R3, R0, 0x2 ;  /* 0x0000000003047211 */ /* 0x000fc600078c10ff */
[----:B------:R1:W-:Y:S01]  /*3e5a0*/  @P3 STG.E desc[UR60][R6.64], R25 ;  /* 0x0000001906003986 */ /* 0x0003e2000c10193c */
[----:B--2---:R-:W-:Y:S01]  /*3e5b0*/  ISETP.LT.AND P4, PT, R8, UR5, !P0 ;  /* 0x0000000508007c0c */ /* 0x004fe2000c781270 */
[----:B------:R-:W-:Y:S02]  /*3e5c0*/  ULDC UR5, c[0x0][0x22c] ;  /* 0x00008b0000057ab9 */ /* 0x000fe40000000800 */
[----:B------:R-:W2:Y:S01]  /*3e5d0*/  LDL.LU R8, [R1+0x9f8] ;  /* 0x0009f80001087983 */ /* 0x000ea20000300800 */
[----:B------:R-:W-:Y:S01]  /*3e5e0*/  ISETP.LT.AND P3, PT, R13, UR5, !P0 ;  /* 0x000000050d007c0c */ /* 0x000fe2000c761270 */
[----:B------:R-:W-:Y:S02]  /*3e5f0*/  ULDC UR5, c[0x0][0x22c] ;  /* 0x00008b0000057ab9 */ /* 0x000fe40000000800 */
[----:B------:R-:W2:Y:S01]  /*3e600*/  LDL.LU R13, [R1+0xa00] ;  /* 0x000a0000010d7983 */ /* 0x000ea20000300800 */
[----:B------:R-:W-:-:S05]  /*3e610*/  LEA.HI.X.SX32 R5, R3, R136, 0x2, P6 ;  /* 0x0000008803057211 */ /* 0x000fca00030f16ff */
[----:B------:R1:W-:Y:S01]  /*3e620*/  @P2 STG.E desc[UR60][R4.64], R22 ;  /* 0x0000001604002986 */ /* 0x0003e2000c10193c */
[----:B---3--:R-:W-:Y:S01]  /*3e630*/  ISETP.LT.AND P2, PT, R12, UR5, !P0 ;  /* 0x000000050c007c0c */ /* 0x008fe2000c741270 */
[----:B------:R-:W-:Y:S02]  /*3e640*/  ULDC UR5, c[0x0][0x22c] ;  /* 0x00008b0000057ab9 */ /* 0x000fe40000000800 */
[----:B------:R-:W3:Y:S01]  /*3e650*/  LDL.LU R12, [R1+0x9fc] ;  /* 0x0009fc00010c7983 */ /* 0x000ee20000300800 */
[----:B------:R-:W-:-:S04]  /*3e660*/  IADD3 R9, R3, UR4, RZ ;  /* 0x0000000403097c10 */ /* 0x000fc8000fffe0ff */
[C---:B-1----:R-:W-:Y:S01]  /*3e670*/  LEA R6, P6, R9.reuse, R0, 0x2 ;  /* 0x0000000009067211 */ /* 0x042fe200078c10ff */
[----:B------:R-:W-:-:S03]  /*3e680*/  VIADD R3, R9, UR4 ;  /* 0x0000000409037c36 */ /* 0x000fc60008000000 */
[----:B------:R-:W-:Y:S01]  /*3e690*/  LEA.HI.X.SX32 R7, R9, R136, 0x2, P6 ;  /* 0x0000008809077211 */ /* 0x000fe200030f16ff */
[C---:B------:R-:W-:Y:S01]  /*3e6a0*/  VIADD R9, R3.reuse, UR4 ;  /* 0x0000000403097c36 */ /* 0x040fe20008000000 */
[----:B------:R-:W-:-:S03]  /*3e6b0*/  LEA R4, P6, R3, R0, 0x2 ;  /* 0x0000000003047211 */ /* 0x000fc600078c10ff */
[----:B------:R1:W-:Y:S01]  /*3e6c0*/  @P1 STG.E desc[UR60][R6.64], R26 ;  /* 0x0000001a06001986 */ /* 0x0003e2000c10193c */
[----:B------:R-:W-:Y:S02]  /*3e6d0*/  LEA.HI.X.SX32 R5, R3, R136, 0x2, P6 ;  /* 0x0000008803057211 */ /* 0x000fe400030f16ff */
[----:B------:R-:W-:Y:S02]  /*3e6e0*/  IADD3 R3, R9, UR4, RZ ;  /* 0x0000000409037c10 */ /* 0x000fe4000fffe0ff */
[----:B------:R-:W-:Y:S01]  /*3e6f0*/  ISETP.LT.AND P1, PT, R11, UR5, !P0 ;  /* 0x000000050b007c0c */ /* 0x000fe2000c721270 */
[----:B------:R1:W-:Y:S01]  /*3e700*/  @P5 STG.E desc[UR60][R4.64], R23 ;  /* 0x0000001704005986 */ /* 0x0003e2000c10193c */
[----:B------:R-:W-:-:S03]  /*3e710*/  ULDC UR5, c[0x0][0x22c] ;  /* 0x00008b0000057ab9 */ /* 0x000fc60000000800 */
[----:B------:R-:W3:Y:S01]  /*3e720*/  LDL.LU R11, [R1+0xa08] ;  /* 0x000a0800010b7983 */ /* 0x000ee20000300800 */
[----:B-1----:R-:W-:-:S03]  /*3e730*/  LEA R6, P6, R9, R0, 0x2 ;  /* 0x0000000009067211 */ /* 0x002fc600078c10ff */
[----:B------:R-:W1:Y:S01]  /*3e740*/  LDS.128 R20, [R2] ;  /* 0x0000000002147984 */ /* 0x000e620000000c00 */
[----:B------:R-:W-:Y:S02]  /*3e750*/  LEA.HI.X.SX32 R7, R9, R136, 0x2, P6 ;  /* 0x0000008809077211 */ /* 0x000fe400030f16ff */
[----:B------:R-:W-:-:S03]  /*3e760*/  LEA R4, P6, R3, R0, 0x2 ;  /* 0x0000000003047211 */ /* 0x000fc600078c10ff */
[----:B------:R4:W-:Y:S01]  /*3e770*/  @P4 STG.E desc[UR60][R6.64], R27 ;  /* 0x0000001b06004986 */ /* 0x0009e2000c10193c */
[C---:B------:R-:W-:Y:S01]  /*3e780*/  LEA.HI.X.SX32 R5, R3.reuse, R136, 0x2, P6 ;  /* 0x0000008803057211 */ /* 0x040fe200030f16ff */
[----:B------:R-:W-:-:S04]  /*3e790*/  VIADD R9, R3, UR4 ;  /* 0x0000000403097c36 */ /* 0x000fc80008000000 */
[----:B------:R3:W-:Y:S01]  /*3e7a0*/  @P3 STG.E desc[UR60][R4.64], R28 ;  /* 0x0000001c04003986 */ /* 0x0007e2000c10193c */
[----:B----4-:R-:W-:Y:S01]  /*3e7b0*/  ISETP.LT.AND P5, PT, R10, UR5, !P0 ;  /* 0x000000050a007c0c */ /* 0x010fe2000c7a1270 */
[----:B------:R-:W-:Y:S02]  /*3e7c0*/  ULDC UR5, c[0x0][0x22c] ;  /* 0x00008b0000057ab9 */ /* 0x000fe40000000800 */
[----:B------:R-:W4:Y:S01]  /*3e7d0*/  LDL.LU R10, [R1+0xa10] ;  /* 0x000a1000010a7983 */ /* 0x000f220000300800 */
[----:B------:R-:W-:Y:S02]  /*3e7e0*/  LEA R6, P6, R9, R0, 0x2 ;  /* 0x0000000009067211 */ /* 0x000fe400078c10ff */
[----:B--2---:R-:W-:Y:S01]  /*3e7f0*/  ISETP.LT.AND P4, PT, R8, UR5, !P0 ;  /* 0x0000000508007c0c */ /* 0x004fe2000c781270 */
[----:B------:R-:W-:Y:S01]  /*3e800*/  ULDC UR5, c[0x0][0x22c] ;  /* 0x00008b0000057ab9 */ /* 0x000fe20000000800 */
[----:B------:R-:W2:Y:S01]  /*3e810*/  LDL.LU R8, [R1+0xa18] ;  /* 0x000a180001087983 */ /* 0x000ea20000300800 */
[----:B------:R-:W-:Y:S01]  /*3e820*/  ISETP.LT.AND P3, PT, R13, UR5, !P0 ;  /* 0x000000050d007c0c */ /* 0x000fe2000c761270 */
[----:B------:R-:W-:-:S02]  /*3e830*/  ULDC UR5, c[0x0][0x22c] ;  /* 0x00008b0000057ab9 */ /* 0x000fc40000000800 */
[----:B------:R-:W2:Y:S01]  /*3e840*/  LDL.LU R13, [R1+0xa14] ;  /* 0x000a1400010d7983 */ /* 0x000ea20000300800 */
[----:B------:R-:W-:-:S05]  /*3e850*/  LEA.HI.X.SX32 R7, R9, R136, 0x2, P6 ;  /* 0x0000008809077211 */ /* 0x000fca00030f16ff */
[----:B------:R1:W-:Y:S01]  /*3e860*/  @P2 STG.E desc[UR60][R6.64], R32 ;  /* 0x0000002006002986 */ /* 0x0003e2000c10193c */
[----:B---3--:R-:W-:Y:S01]  /*3e870*/  ISETP.LT.AND P2, PT, R12, UR5, !P0 ;  /* 0x000000050c007c0c */ /* 0x008fe2000c741270 */
[----:B------:R-:W-:Y:S02]  /*3e880*/  VIADD R3, R9, UR4 ;  /* 0x0000000409037c36 */ /* 0x000fe40008000000 */
[----:B------:R-:W3:Y:S01]  /*3e890*/  LDL.LU R12, [R1+0xa20] ;  /* 0x000a2000010c7983 */ /* 0x000ee20000300800 */
[----:B------:R-:W-:Y:S02]  /*3e8a0*/  ULDC UR5, c[0x0][0x22c] ;  /* 0x00008b0000057ab9 */ /* 0x000fe40000000800 */
[C---:B------:R-:W-:Y:S02]  /*3e8b0*/  LEA R4, P6, R3.reuse, R0, 0x2 ;  /* 0x0000000003047211 */ /* 0x040fe400078c10ff */
[C---:B------:R-:W-:Y:S02]  /*3e8c0*/  IADD3 R9, R3.reuse, UR4, RZ ;  /* 0x0000000403097c10 */ /* 0x040fe4000fffe0ff */
[----:B------:R-:W-:-:S02]  /*3e8d0*/  LEA.HI.X.SX32 R5, R3, R136, 0x2, P6 ;  /* 0x0000008803057211 */ /* 0x000fc400030f16ff */
[C---:B-1----:R-:W-:Y:S01]  /*3e8e0*/  LEA R6, P6, R9.reuse, R0, 0x2 ;  /* 0x0000000009067211 */ /* 0x042fe200078c10ff */
[C---:B------:R-:W-:Y:S02]  /*3e8f0*/  VIADD R3, R9.reuse, UR4 ;  /* 0x0000000409037c36 */ /* 0x040fe40008000000 */
[----:B------:R1:W-:Y:S01]  /*3e900*/  @P1 STG.E desc[UR60][R4.64], R29 ;  /* 0x0000001d04001986 */ /* 0x0003e2000c10193c */
[----:B------:R-:W-:Y:S01]  /*3e910*/  LEA.HI.X.SX32 R7, R9, R136, 0x2, P6 ;  /* 0x0000008809077211 */ /* 0x000fe200030f16ff */
[----:B------:R-:W-:-:S04]  /*3e920*/  VIADD R9, R3, UR4 ;  /* 0x0000000403097c36 */ /* 0x000fc80008000000 */
[----:B------:R1:W-:Y:S02]  /*3e930*/  @P5 STG.E desc[UR60][R6.64], R33 ;  /* 0x0000002106005986 */ /* 0x0003e4000c10193c */
[----:B-1----:R-:W-:Y:S02]  /*3e940*/  LEA R4, P6, R3, R0, 0x2 ;  /* 0x0000000003047211 */ /* 0x002fe400078c10ff */
[----:B------:R-:W-:Y:S01]  /*3e950*/  ISETP.LT.AND P1, PT, R11, UR5, !P0 ;  /* 0x000000050b007c0c */ /* 0x000fe2000c721270 */
[----:B------:R-:W-:Y:S01]  /*3e960*/  ULDC UR5, c[0x0][0x22c] ;  /* 0x00008b0000057ab9 */ /* 0x000fe20000000800 */
[----:B------:R-:W-:Y:S01]  /*3e970*/  LEA.HI.X.SX32 R5, R3, R136, 0x2, P6 ;  /* 0x0000008803057211 */ /* 0x000fe200030f16ff */
[----:B------:R-:W3:Y:S01]  /*3e980*/  LDL.LU R11, [R1+0xa28] ;  /* 0x000a2800010b7983 */ /* 0x000ee20000300800 */
[----:B------:R-:W-:-:S03]  /*3e990*/  LEA R6, P6, R9, R0, 0x2 ;  /* 0x0000000009067211 */ /* 0x000fc600078c10ff */
[----:B------:R1:W-:Y:S01]  /*3e9a0*/  @P4 STG.E desc[UR60][R4.64], R30 ;  /* 0x0000001e04004986 */ /* 0x0003e2000c10193c */
[C---:B------:R-:W-:Y:S02]  /*3e9b0*/  LEA.HI.X.SX32 R7, R9.reuse, R136, 0x2, P6 ;  /* 0x0000008809077211 */ /* 0x040fe400030f16ff */
[----:B------:R-:W-:-:S03]  /*3e9c0*/  IADD3 R3, R9, UR4, RZ ;  /* 0x0000000409037c10 */ /* 0x000fc6000fffe0ff */
[----:B------:R3:W-:Y:S01]  /*3e9d0*/  @P3 STG.E desc[UR60][R6.64], R34 ;  /* 0x0000002206003986 */ /* 0x0007e2000c10193c */
[----:B----4-:R-:W-:Y:S01]  /*3e9e0*/  ISETP.LT.AND P5, PT, R10, UR5, !P0 ;  /* 0x000000050a007c0c */ /* 0x010fe2000c7a1270 */
[----:B------:R-:W-:Y:S02]  /*3e9f0*/  ULDC UR5, c[0x0][0x22c] ;  /* 0x00008b0000057ab9 */ /* 0x000fe40000000800 */
[----:B------:R-:W4:Y:S01]  /*3ea00*/  LDL.LU R10, [R1+0xa30] ;  /* 0x000a3000010a7983 */ /* 0x000f220000300800 */
[----:B-1----:R-:W-:Y:S02]  /*3ea10*/  LEA R4, P6, R3, R0, 0x2 ;  /* 0x0000000003047211 */ /* 0x002fe400078c10ff */
        /* <DEDUP_REMOVED lines=11> */
[----:B------:R-:W-:Y:S01]  /*3ead0*/  ULDC UR5, c[0x0][0x22c] ;  /* 0x00008b0000057ab9 */ /* 0x000fe20000000800 */
[C---:B------:R-:W-:Y:S01]  /*3eae0*/  VIADD R3, R9.reuse, UR4 ;  /* 0x0000000409037c36 */ /* 0x040fe20008000000 */
[----:B------:R-:W-:-:S04]  /*3eaf0*/  LEA R6, P6, R9, R0, 0x2 ;  /* 0x0000000009067211 */ /* 0x000fc800078c10ff */
[----:B------:R-:W-:Y:S02]  /*3eb00*/  LEA.HI.X.SX32 R7, R9, R136, 0x2, P6 ;  /* 0x0000008809077211 */ /* 0x000fe400030f16ff */
[C---:B-1----:R-:W-:Y:S02]  /*3eb10*/  LEA R4, P6, R3.reuse, R0, 0x2 ;  /* 0x0000000003047211 */ /* 0x042fe400078c10ff */
[C---:B------:R-:W-:Y:S01]  /*3eb20*/  IADD3 R9, R3.reuse, UR4, RZ ;  /* 0x0000000403097c10 */ /* 0x040fe2000fffe0ff */
[----:B------:R1:W-:Y:S01]  /*3eb30*/  @P1 STG.E desc[UR60][R6.64], R35 ;  /* 0x0000002306001986 */ /* 0x0003e2000c10193c */
[----:B------:R-:W-:-:S03]  /*3eb40*/  LEA.HI.X.SX32 R5, R3, R136, 0x2, P6 ;  /* 0x0000008803057211 */ /* 0x000fc600030f16ff */
[C---:B------:R-:W-:Y:S02]  /*3eb50*/  VIADD R3, R9.reuse, UR4 ;  /* 0x0000000409037c36 */ /* 0x040fe40008000000 */
        /* <DEDUP_REMOVED lines=24> */
[----:B------:R-:W-:Y:S02]  /*3ece0*/  ULDC UR5, c[0x0][0x22c] ;  /* 0x00008b0000057ab9 */ /* 0x000fe40000000800 */
[----:B------:R-:W3:Y:S01]  /*3ecf0*/  LDL.LU R12, [R1+0xa60] ;  /* 0x000a6000010c7983 */ /* 0x000ee20000300800 */
[----:B------:R-:W-:-:S04]  /*3ed00*/  IADD3 R3, R9, UR4, RZ ;  /* 0x0000000409037c10 */ /* 0x000fc8000fffe0ff */
[C---:B------:R-:W-:Y:S01]  /*3ed10*/  LEA R4, P6, R3.reuse, R0, 0x2 ;  /* 0x0000000003047211 */ /* 0x040fe200078c10ff */
[----:B------:R-:W-:-:S03]  /*3ed20*/  VIADD R9, R3, UR4 ;  /* 0x0000000403097c36 */ /* 0x000fc60008000000 */
[----:B------:R-:W-:Y:S01]  /*3ed30*/  LEA.HI.X.SX32 R5, R3, R136, 0x2, P6 ;  /* 0x0000008803057211 */ /* 0x000fe200030f16ff */
[C---:B------:R-:W-:Y:S01]  /*3ed40*/  VIADD R3, R9.reuse, UR4 ;  /* 0x0000000409037c36 */ /* 0x040fe20008000000 */
[----:B-1----:R-:W-:-:S03]  /*3ed50*/  LEA R6, P6, R9, R0, 0x2 ;  /* 0x0000000009067211 */ /* 0x002fc600078c10ff */
[----:B------:R1:W-:Y:S01]  /*3ed60*/  @P1 STG.E desc[UR60][R4.64], R38 ;  /* 0x0000002604001986 */ /* 0x0003e2000c10193c */
[----:B------:R-:W-:Y:S02]  /*3ed70*/  LEA.HI.X.SX32 R7, R9, R136, 0x2, P6 ;  /* 0x0000008809077211 */ /* 0x000fe400030f16ff */
[----:B------:R-:W-:-:S03]  /*3ed80*/  IADD3 R9, R3, UR4, RZ ;  /* 0x0000000403097c10 */ /* 0x000fc6000fffe0ff */
        /* <DEDUP_REMOVED lines=26> */
[----:B------:R-:W-:-:S03]  /*3ef30*/  ULDC UR5, c[0x0][0x22c] ;  /* 0x00008b0000057ab9 */ /* 0x000fc60000000800 */
[----:B------:R-:W3:Y:S04]  /*3ef40*/  LDL.LU R17, [R1+0xa4c] ;  /* 0x000a4c0001117983 */ /* 0x000ee80000300800 */
[----:B------:R-:W3:Y:S04]  /*3ef50*/  LDL.LU R16, [R1+0xa3c] ;  /* 0x000a3c0001107983 */ /* 0x000ee80000300800 */
[----:B------:R-:W3:Y:S01]  /*3ef60*/  LDL.LU R14, [R1+0xa34] ;  /* 0x000a3400010e7983 */ /* 0x000ee20000300800 */
[C---:B------:R-:W-:Y:S02]  /*3ef70*/  IADD3 R3, R9.reuse, UR4, RZ ;  /* 0x0000000409037c10 */ /* 0x040fe4000fffe0ff */
[C---:B------:R-:W-:Y:S01]  /*3ef80*/  LEA R6, P6, R9.reuse, R0, 0x2 ;  /* 0x0000000009067211 */ /* 0x040fe200078c10ff */
[----:B------:R-:W3:Y:S03]  /*3ef90*/  LDL.LU R15, [R1+0xa24] ;  /* 0x000a2400010f7983 */ /* 0x000ee60000300800 */
[----:B------:R-:W-:Y:S01]  /*3efa0*/  LEA.HI.X.SX32 R7, R9, R136, 0x2, P6 ;  /* 0x0000008809077211 */ /* 0x000fe200030f16ff */
[C---:B------:R-:W-:Y:S01]  /*3efb0*/  VIADD R9, R3.reuse, UR4 ;  /* 0x0000000403097c36 */ /* 0x040fe20008000000 */
[----:B-1----:R-:W-:-:S03]  /*3efc0*/  LEA R4, P6, R3, R0, 0x2 ;  /* 0x0000000003047211 */ /* 0x002fc600078c10ff */
[----:B------:R1:W-:Y:S01]  /*3efd0*/  @P1 STG.E desc[UR60][R6.64], R48 ;  /* 0x0000003006001986 */ /* 0x0003e2000c10193c */
[----:B------:R-:W-:Y:S01]  /*3efe0*/  LEA.HI.X.SX32 R5, R3, R136, 0x2, P6 ;  /* 0x0000008803057211 */ /* 0x000fe200030f16ff */
[----:B------:R-:W-:Y:S01]  /*3eff0*/  VIADD R3, R9, UR4 ;  /* 0x0000000409037c36 */ /* 0x000fe20008000000 */
[----:B------:R-:W-:-:S03]  /*3f000*/  ISETP.LT.AND P1, PT, R11, UR5, !P0 ;  /* 0x000000050b007c0c */ /* 0x000fc6000c721270 */
[----:B------:R1:W-:Y:S01]  /*3f010*/  @P5 STG.E desc[UR60][R4.64], R41 ;  /* 0x0000002904005986 */ /* 0x0003e2000c10193c */
[----:B------:R-:W-:Y:S01]  /*3f020*/  ULDC UR5, c[0x0][0x22c] ;  /* 0x00008b0000057ab9 */ /* 0x000fe20000000800 */
[----:B-1----:R-:W-:-:S04]  /*3f030*/  LEA R6, P6, R9, R0, 0x2 ;  /* 0x0000000009067211 */ /* 0x002fc800078c10ff */
[----:B------:R-:W-:Y:S02]  /*3f040*/  LEA.HI.X.SX32 R7, R9, R136, 0x2, P6 ;  /* 0x0000008809077211 */ /* 0x000fe400030f16ff */
[C---:B------:R-:W-:Y:S02]  /*3f050*/  IADD3 R9, R3.reuse, UR4, RZ ;  /* 0x0000000403097c10 */ /* 0x040fe4000fffe0ff */
[C---:B------:R-:W-:Y:S01]  /*3f060*/  LEA R4, P6, R3.reuse, R0, 0x2 ;  /* 0x0000000003047211 */ /* 0x040fe200078c10ff */
[----:B------:R1:W-:Y:S03]  /*3f070*/  @P4 STG.E desc[UR60][R6.64], R49 ;  /* 0x0000003106004986 */ /* 0x0003e6000c10193c */
[----:B------:R-:W-:Y:S01]  /*3f080*/  LEA.HI.X.SX32 R5, R3, R136, 0x2, P6 ;  /* 0x0000008803057211 */ /* 0x000fe200030f16ff */
[----:B------:R-:W-:Y:S01]  /*3f090*/  VIADD R3, R9, UR4 ;  /* 0x0000000409037c36 */ /* 0x000fe20008000000 */
[----:B----4-:R-:W-:Y:S01]  /*3f0a0*/  ISETP.LT.AND P5, PT, R10, UR5, !P0 ;  /* 0x000000050a007c0c */ /* 0x010fe2000c7a1270 */
[----:B------:R-:W-:-:S02]  /*3f0b0*/  ULDC UR5, c[0x0][0x22c] ;  /* 0x00008b0000057ab9 */ /* 0x000fc40000000800 */
[----:B------:R4:W-:Y:S01]  /*3f0c0*/  @P3 STG.E desc[UR60][R4.64], R42 ;  /* 0x0000002a04003986 */ /* 0x0009e2000c10193c */
[----:B--2---:R-:W-:Y:S01]  /*3f0d0*/  ISETP.LT.AND P4, PT, R8, UR5, !P0 ;  /* 0x0000000508007c0c */ /* 0x004fe2000c781270 */
[----:B------:R-:W-:Y:S01]  /*3f0e0*/  ULDC UR5, c[0x0][0x22c] ;  /* 0x00008b0000057ab9 */ /* 0x000fe20000000800 */
[----:B------:R-:W-:Y:S02]  /*3f0f0*/  LEA R8, P6, R9, R0, 0x2 ;  /* 0x0000000009087211 */ /* 0x000fe400078c10ff */
[----:B------:R-:W-:Y:S01]  /*3f100*/  ISETP.LT.AND P3, PT, R13, UR5, !P0 ;  /* 0x000000050d007c0c */ /* 0x000fe2000c761270 */
[----:B------:R-:W-:Y:S01]  /*3f110*/  VIADD R13, R3, UR4 ;  /* 0x00000004030d7c36 */ /* 0x000fe20008000000 */
[----:B------:R-:W-:Y:S01]  /*3f120*/  LEA.HI.X.SX32 R9, R9, R136, 0x2, P6 ;  /* 0x0000008809097211 */ /* 0x000fe200030f16ff */
[----:B------:R-:W-:Y:S01]  /*3f130*/  ULDC UR5, c[0x0][0x22c] ;  /* 0x00008b0000057ab9 */ /* 0x000fe20000000800 */
[----:B------:R-:W-:-:S04]  /*3f140*/  LEA R10, P6, R3, R0, 0x2 ;  /* 0x00000000030a7211 */ /* 0x000fc800078c10ff */
[----:B------:R-:W-:Y:S02]  /*3f150*/  LEA.HI.X.SX32 R11, R3, R136, 0x2, P6 ;  /* 0x00000088030b7211 */ /* 0x000fe400030f16ff */
[C---:B-1----:R-:W-:Y:S02]  /*3f160*/  LEA R6, P6, R13.reuse, R0, 0x2 ;  /* 0x000000000d067211 */ /* 0x042fe400078c10ff */
[C---:B------:R-:W-:Y:S01]  /*3f170*/  IADD3 R3, R13.reuse, UR4, RZ ;  /* 0x000000040d037c10 */ /* 0x040fe2000fffe0ff */
[----:B------:R1:W-:Y:S01]  /*3f180*/  @P2 STG.E desc[UR60][R8.64], R50 ;  /* 0x0000003208002986 */ /* 0x0003e2000c10193c */
[----:B------:R-:W-:Y:S02]  /*3f190*/  LEA.HI.X.SX32 R7, R13, R136, 0x2, P6 ;  /* 0x000000880d077211 */ /* 0x000fe400030f16ff */
[C---:B----4-:R-:W-:Y:S01]  /*3f1a0*/  LEA R4, P6, R3.reuse, R0, 0x2 ;  /* 0x0000000003047211 */ /* 0x050fe200078c10ff */
[----:B------:R2:W-:Y:S03]  /*3f1b0*/  @P1 STG.E desc[UR60][R10.64], R43 ;  /* 0x0000002b0a001986 */ /* 0x0005e6000c10193c */
[----:B------:R-:W-:Y:S01]  /*3f1c0*/  LEA.HI.X.SX32 R5, R3, R136, 0x2, P6 ;  /* 0x0000008803057211 */ /* 0x000fe200030f16ff */
[----:B------:R4:W-:Y:S04]  /*3f1d0*/  @P5 STG.E desc[UR60][R6.64], R51 ;  /* 0x0000003306005986 */ /* 0x0009e8000c10193c */
[----:B------:R4:W-:Y:S01]  /*3f1e0*/  @P4 STG.E desc[UR60][R4.64], R88 ;  /* 0x0000005804004986 */ /* 0x0009e2000c10193c */
[----:B---3--:R-:W-:Y:S01]  /*3f1f0*/  ISETP.LT.AND P2, PT, R12, UR5, !P0 ;  /* 0x000000050c007c0c */ /* 0x008fe2000c741270 */
[----:B------:R-:W-:-:S02]  /*3f200*/  ULDC UR5, c[0x0][0x22c] ;  /* 0x00008b0000057ab9 */ /* 0x000fc40000000800 */
[----:B------:R-:W3:Y:S01]  /*3f210*/  LDL.LU R12, [R1+0xa1c] ;  /* 0x000a1c00010c7983 */ /* 0x000ee20000300800 */
[----:B------:R-:W-:Y:S01]  /*3f220*/  ISETP.LT.AND P1, PT, R17, UR5, !P0 ;  /* 0x0000000511007c0c */ /* 0x000fe2000c721270 */
[----:B------:R-:W-:Y:S02]  /*3f230*/  ULDC UR5, c[0x0][0x22c] ;  /* 0x00008b0000057ab9 */ /* 0x000fe40000000800 */
[----:B------:R-:W3:Y:S01]  /*3f240*/  LDL.LU R17, [R1+0xa0c] ;  /* 0x000a0c0001117983 */ /* 0x000ee20000300800 */
[----:B------:R-:W-:Y:S01]  /*3f250*/  ISETP.LT.AND P5, PT, R16, UR5, !P0 ;  /* 0x0000000510007c0c */ /* 0x000fe2000c7a1270 */
[----:B------:R-:W-:Y:S02]  /*3f260*/  ULDC UR5, c[0x0][0x22c] ;  /* 0x00008b0000057ab9 */ /* 0x000fe40000000800 */
[----:B------:R-:W3:Y:S01]  /*3f270*/  LDL.LU R16, [R1+0xa04] ;  /* 0x000a040001107983 */ /* 0x000ee20000300800 */
[----:B------:R-:W-:Y:S01]  /*3f280*/  ISETP.LT.AND P4, PT, R14, UR5, !P0 ;  /* 0x000000050e007c0c */ /* 0x000fe2000c781270 */
[----:B------:R-:W-:-:S02]  /*3f290*/  VIADD R13, R3, UR4 ;  /* 0x00000004030d7c36 */ /* 0x000fc40008000000 */
[----:B------:R-:W3:Y:S01]  /*3f2a0*/  LDL.LU R14, [R1+0x9f4] ;  /* 0x0009f400010e7983 */ /* 0x000ee20000300800 */
[----:B------:R-:W-:Y:S01]  /*3f2b0*/  ULDC UR5, c[0x0][0x22c] ;  /* 0x00008b0000057ab9 */ /* 0x000fe20000000800 */
[C---:B------:R-:W-:Y:S01]  /*3f2c0*/  VIADD R3, R13.reuse, UR4 ;  /* 0x000000040d037c36 */ /* 0x040fe20008000000 */
[----:B-1----:R-:W-:-:S04]  /*3f2d0*/  LEA R8, P6, R13, R0, 0x2 ;  /* 0x000000000d087211 */ /* 0x002fc800078c10ff */
[----:B------:R-:W-:Y:S02]  /*3f2e0*/  LEA.HI.X.SX32 R9, R13, R136, 0x2, P6 ;  /* 0x000000880d097211 */ /* 0x000fe400030f16ff */
[C---:B--2---:R-:W-:Y:S02]  /*3f2f0*/  LEA R10, P6, R3.reuse, R0, 0x2 ;  /* 0x00000000030a7211 */ /* 0x044fe400078c10ff */
[C---:B------:R-:W-:Y:S02]  /*3f300*/  IADD3 R13, R3.reuse, UR4, RZ ;  /* 0x00000004030d7c10 */ /* 0x040fe4000fffe0ff */
[----:B------:R-:W-:Y:S01]  /*3f310*/  LEA.HI.X.SX32 R11, R3, R136, 0x2, P6 ;  /* 0x00000088030b7211 */ /* 0x000fe200030f16ff */
[----:B------:R1:W-:Y:S01]  /*3f320*/  @P3 STG.E desc[UR60][R8.64], R52 ;  /* 0x0000003408003986 */ /* 0x0003e2000c10193c */
[C---:B----4-:R-:W-:Y:S01]  /*3f330*/  LEA R6, P6, R13.reuse, R0, 0x2 ;  /* 0x000000000d067211 */ /* 0x050fe200078c10ff */
[----:B------:R-:W-:Y:S01]  /*3f340*/  VIADD R3, R13, UR4 ;  /* 0x000000040d037c36 */ /* 0x000fe20008000000 */
[----:B------:R-:W-:Y:S01]  /*3f350*/  ISETP.LT.AND P3, PT, R15, UR5, !P0 ;  /* 0x000000050f007c0c */ /* 0x000fe2000c761270 */
[----:B------:R-:W-:Y:S01]  /*3f360*/  ULDC UR5, c[0x0][0x22c] ;  /* 0x00008b0000057ab9 */ /* 0x000fe20000000800 */
[----:B------:R-:W2:Y:S01]  /*3f370*/  LDL.LU R15, [R1+0x9ec] ;  /* 0x0009ec00010f7983 */ /* 0x000ea20000300800 */
[----:B------:R-:W-:Y:S01]  /*3f380*/  LEA.HI.X.SX32 R7, R13, R136, 0x2, P6 ;  /* 0x000000880d077211 */ /* 0x000fe200030f16ff */
[C---:B------:R-:W-:Y:S01]  /*3f390*/  VIADD R13, R3.reuse, UR4 ;  /* 0x00000004030d7c36 */ /* 0x040fe20008000000 */
[C---:B------:R-:W-:Y:S01]  /*3f3a0*/  LEA R4, P6, R3.reuse, R0, 0x2 ;  /* 0x0000000003047211 */ /* 0x040fe200078c10ff */
[----:B------:R4:W-:Y:S03]  /*3f3b0*/  @P2 STG.E desc[UR60][R10.64], R89 ;  /* 0x000000590a002986 */ /* 0x0009e6000c10193c */
[----:B------:R-:W-:-:S02]  /*3f3c0*/  LEA.HI.X.SX32 R5, R3, R136, 0x2, P6 ;  /* 0x0000008803057211 */ /* 0x000fc400030f16ff */
[C---:B-1----:R-:W-:Y:S01]  /*3f3d0*/  LEA R8, P6, R13.reuse, R0, 0x2 ;  /* 0x000000000d087211 */ /* 0x042fe200078c10ff */
        /* <DEDUP_REMOVED lines=14> */
[----:B------:R-:W-:-:S02]  /*3f4c0*/  ULDC UR5, c[0x0][0x22c] ;  /* 0x00008b0000057ab9 */ /* 0x000fc40000000800 */
[----:B------:R-:W3:Y:S01]  /*3f4d0*/  LDL.LU R14, [R1+0x9ac] ;  /* 0x0009ac00010e7983 */ /* 0x000ee20000300800 */
[----:B------:R-:W-:-:S04]  /*3f4e0*/  IADD3 R3, R13, UR4, RZ ;  /* 0x000000040d037c10 */ /* 0x000fc8000fffe0ff */
[C---:B----4-:R-:W-:Y:S01]  /*3f4f0*/  LEA R10, P6, R3.reuse, R0, 0x2 ;  /* 0x00000000030a7211 */ /* 0x050fe200078c10ff */
[----:B------:R-:W-:-:S03]  /*3f500*/  VIADD R13, R3, UR4 ;  /* 0x00000004030d7c36 */ /* 0x000fc60008000000 */
[----:B------:R-:W-:Y:S01]  /*3f510*/  LEA.HI.X.SX32 R11, R3, R136, 0x2, P6 ;  /* 0x00000088030b7211 */ /* 0x000fe200030f16ff */
[C---:B------:R-:W-:Y:S01]  /*3f520*/  VIADD R3, R13.reuse, UR4 ;  /* 0x000000040d037c36 */ /* 0x040fe20008000000 */
[----:B-1----:R-:W-:-:S04]  /*3f530*/  LEA R6, P6, R13, R0, 0x2 ;  /* 0x000000000d067211 */ /* 0x002fc800078c10ff */
[----:B------:R-:W-:Y:S01]  /*3f540*/  LEA.HI.X.SX32 R7, R13, R136, 0x2, P6 ;  /* 0x000000880d077211 */ /* 0x000fe200030f16ff */
[----:B------:R1:W-:Y:S01]  /*3f550*/  @P3 STG.E desc[UR60][R10.64], R91 ;  /* 0x0000005b0a003986 */ /* 0x0003e2000c10193c */
[C---:B------:R-:W-:Y:S02]  /*3f560*/  LEA R4, P6, R3.reuse, R0, 0x2 ;  /* 0x0000000003047211 */ /* 0x040fe400078c10ff */
[----:B------:R-:W-:Y:S02]  /*3f570*/  IADD3 R13, R3, UR4, RZ ;  /* 0x00000004030d7c10 */ /* 0x000fe4000fffe0ff */
[----:B--2---:R-:W-:Y:S01]  /*3f580*/  ISETP.LT.AND P3, PT, R15, UR5, !P0 ;  /* 0x000000050f007c0c */ /* 0x004fe2000c761270 */
        /* <DEDUP_REMOVED lines=24> */
[----:B------:R-:W-:Y:S02]  /*3f710*/  ULDC UR5, c[0x0][0x22c] ;  /* 0x00008b0000057ab9 */ /* 0x000fe40000000800 */
[C---:B----4-:R-:W-:Y:S02]  /*3f720*/  LEA R6, P6, R13.reuse, R0, 0x2 ;  /* 0x000000000d067211 */ /* 0x050fe400078c10ff */
[C---:B------:R-:W-:Y:S02]  /*3f730*/  IADD3 R3, R13.reuse, UR4, RZ ;  /* 0x000000040d037c10 */ /* 0x040fe4000fffe0ff */
[----:B------:R-:W-:Y:S02]  /*3f740*/  LEA.HI.X.SX32 R7, R13, R136, 0x2, P6 ;  /* 0x000000880d077211 */ /* 0x000fe400030f16ff */
[C---:B-1----:R-:W-:Y:S01]  /*3f750*/  LEA R4, P6, R3.reuse, R0, 0x2 ;  /* 0x0000000003047211 */ /* 0x042fe200078c10ff */
[----:B------:R-:W-:-:S03]  /*3f760*/  VIADD R13, R3, UR4 ;  /* 0x00000004030d7c36 */ /* 0x000fc60008000000 */
[----:B------:R-:W-:Y:S01]  /*3f770*/  LEA.HI.X.SX32 R5, R3, R136, 0x2, P6 ;  /* 0x0000008803057211 */ /* 0x000fe200030f16ff */
[C---:B------:R-:W-:Y:S01]  /*3f780*/  VIADD R3, R13.reuse, UR4 ;  /* 0x000000040d037c36 */ /* 0x040fe20008000000 */
[----:B------:R-:W-:Y:S01]  /*3f790*/  LEA R8, P6, R13, R0, 0x2 ;  /* 0x000000000d087211 */ /* 0x000fe200078c10ff */
[----:B------:R1:W-:Y:S01]  /*3f7a0*/  @P3 STG.E desc[UR60][R6.64], R57 ;  /* 0x0000003906003986 */ /* 0x0003e2000c10193c */
[----:B--2---:R-:W-:Y:S01]  /*3f7b0*/  ISETP.LT.AND P3, PT, R15, UR5, !P0 ;  /* 0x000000050f007c0c */ /* 0x004fe2000c761270 */
[----:B------:R-:W-:Y:S02]  /*3f7c0*/  ULDC UR5, c[0x0][0x22c] ;  /* 0x00008b0000057ab9 */ /* 0x000fe40000000800 */
[----:B------:R-:W2:Y:S01]  /*3f7d0*/  LDL.LU R15, [R1+0x96c] ;  /* 0x00096c00010f7983 */ /* 0x000ea20000300800 */
[----:B------:R-:W-:Y:S02]  /*3f7e0*/  LEA.HI.X.SX32 R9, R13, R136, 0x2, P6 ;  /* 0x000000880d097211 */ /* 0x000fe400030f16ff */
[----:B------:R-:W-:-:S02]  /*3f7f0*/  LEA R10, P6, R3, R0, 0x2 ;  /* 0x00000000030a7211 */ /* 0x000fc400078c10ff */
[C---:B------:R-:W-:Y:S01]  /*3f800*/  IADD3 R13, R3.reuse, UR4, RZ ;  /* 0x00000004030d7c10 */ /* 0x040fe2000fffe0ff */
[----:B------:R4:W-:Y:S01]  /*3f810*/  @P2 STG.E desc[UR60][R4.64], R94 ;  /* 0x0000005e04002986 */ /* 0x0009e2000c10193c */
[----:B------:R-:W-:Y:S02]  /*3f820*/  LEA.HI.X.SX32 R11, R3, R136, 0x2, P6 ;  /* 0x00000088030b7211 */ /* 0x000fe400030f16ff */
        /* <DEDUP_REMOVED lines=19> */
[----:B----4-:R-:W-:-:S04]  /*3f960*/  LEA R4, P6, R3, R0, 0x2 ;  /* 0x0000000003047211 */ /* 0x010fc800078c10ff */
[----:B------:R-:W-:Y:S02]  /*3f970*/  LEA.HI.X.SX32 R5, R3, R136, 0x2, P6 ;  /* 0x0000008803057211 */ /* 0x000fe400030f16ff */
[C---:B------:R-:W-:Y:S02]  /*3f980*/  IADD3 R3, R13.reuse, UR4, RZ ;  /* 0x000000040d037c10 */ /* 0x040fe4000fffe0ff */
[C---:B-1----:R-:W-:Y:S01]  /*3f990*/  LEA R8, P6, R13.reuse, R0, 0x2 ;  /* 0x000000000d087211 */ /* 0x042fe200078c10ff */
[----:B------:R1:W-:Y:S03]  /*3f9a0*/  @P3 STG.E desc[UR60][R4.64], R96 ;  /* 0x0000006004003986 */ /* 0x0003e6000c10193c */
[----:B------:R-:W-:Y:S01]  /*3f9b0*/  LEA.HI.X.SX32 R9, R13, R136, 0x2, P6 ;  /* 0x000000880d097211 */ /* 0x000fe200030f16ff */
[C---:B------:R-:W-:Y:S01]  /*3f9c0*/  VIADD R13, R3.reuse, UR4 ;  /* 0x00000004030d7c36 */ /* 0x040fe20008000000 */
[----:B------:R-:W-:-:S02]  /*3f9d0*/  LEA R10, P6, R3, R0, 0x2 ;  /* 0x00000000030a7211 */ /* 0x000fc400078c10ff */
[----:B--2---:R-:W-:Y:S01]  /*3f9e0*/  ISETP.LT.AND P3, PT, R15, UR5, !P0 ;  /* 0x000000050f007c0c */ /* 0x004fe2000c761270 */
[----:B------:R-:W-:Y:S01]  /*3f9f0*/  ULDC UR5, c[0x0][0x22c] ;  /* 0x00008b0000057ab9 */ /* 0x000fe20000000800 */
[----:B------:R-:W2:Y:S01]  /*3fa00*/  LDL.LU R15, [R1+0x958] ;  /* 0x00095800010f7983 */ /* 0x000ea20000300800 */
[----:B------:R-:W-:Y:S01]  /*3fa10*/  LEA.HI.X.SX32 R11, R3, R136, 0x2, P6 ;  /* 0x00000088030b7211 */ /* 0x000fe200030f16ff */
[C---:B------:R-:W-:Y:S01]  /*3fa20*/  VIADD R3, R13.reuse, UR4 ;  /* 0x000000040d037c36 */ /* 0x040fe20008000000 */
[C---:B------:R-:W-:Y:S01]  /*3fa30*/  LEA R6, P6, R13.reuse, R0, 0x2 ;  /* 0x000000000d067211 */ /* 0x040fe200078c10ff */
[----:B------:R4:W-:Y:S03]  /*3fa40*/  @P2 STG.E desc[UR60][R8.64], R60 ;  /* 0x0000003c08002986 */ /* 0x0009e6000c10193c */
        /* <DEDUP_REMOVED lines=92> */
[C---:B-1----:R-:W-:Y:S02]  /*40010*/  LEA R4, P6, R3.reuse, R0, 0x2 ;  /* 0x0000000003047211 */ /* 0x042fe400078c10ff */
[C---:B------:R-:W-:Y:S02]  /*40020*/  IADD3 R13, R3.reuse, UR4, RZ ;  /* 0x00000004030d7c10 */ /* 0x040fe4000fffe0ff */
[----:B------:R-:W-:Y:S01]  /*40030*/  LEA.HI.X.SX32 R5, R3, R136, 0x2, P6 ;  /* 0x0000008803057211 */ /* 0x000fe200030f16ff */
[----:B------:R1:W-:Y:S01]  /*40040*/  @P3 STG.E desc[UR60][R6.64], R67 ;  /* 0x0000004306003986 */ /* 0x0003e2000c10193c */
[C---:B------:R-:W-:Y:S01]  /*40050*/  LEA R8, P6, R13.reuse, R0, 0x2 ;  /* 0x000000000d087211 */ /* 0x040fe200078c10ff */
[----:B------:R-:W-:Y:S01]  /*40060*/  VIADD R3, R13, UR4 ;  /* 0x000000040d037c36 */ /* 0x000fe20008000000 */
        /* <DEDUP_REMOVED lines=61> */
[C---:B------:R-:W-:Y:S02]  /*40440*/  IADD3 R3, R13.reuse, UR4, RZ ;  /* 0x000000040d037c10 */ /* 0x040fe4000fffe0ff */
[----:B----4-:R-:W-:-:S04]  /*40450*/  LEA R8, P6, R13, R0, 0x2 ;  /* 0x000000000d087211 */ /* 0x010fc800078c10ff */
[----:B------:R-:W-:Y:S01]  /*40460*/  LEA.HI.X.SX32 R9, R13, R136, 0x2, P6 ;  /* 0x000000880d097211 */ /* 0x000fe200030f16ff */
[C---:B------:R-:W-:Y:S01]  /*40470*/  VIADD R13, R3.reuse, UR4 ;  /* 0x00000004030d7c36 */ /* 0x040fe20008000000 */
[----:B-1----:R-:W-:-:S04]  /*40480*/  LEA R10, P6, R3, R0, 0x2 ;  /* 0x00000000030a7211 */ /* 0x002fc800078c10ff */
        /* <DEDUP_REMOVED lines=72> */
[C---:B------:R-:W-:Y:S02]  /*40910*/  IADD3 R3, R13.reuse, UR4, RZ ;  /* 0x000000040d037c10 */ /* 0x040fe4000fffe0ff */
[----:B------:R-:W-:Y:S02]  /*40920*/  LEA R8, P6, R13, R0, 0x2 ;  /* 0x000000000d087211 */ /* 0x000fe400078c10ff */
        /* <DEDUP_REMOVED lines=123> */
[----:B------:R-:W-:Y:S01]  /*410e0*/  ISETP.LT.AND P5, PT, R16, UR5, !P0 ;  /* 0x0000000510007c0c */ /* 0x000fe2000c7a1270 */
[----:B------:R-:W-:Y:S01]  /*410f0*/  ULDC UR5, c[0x0][0x22c] ;  /* 0x00008b0000057ab9 */ /* 0x000fe20000000800 */
[----:B------:R-:W3:Y:S01]  /*41100*/  LDL.LU R16, [R1+0x878] ;  /* 0x0008780001107983 */ /* 0x000ee20000300800 */
[----:B------:R-:W-:Y:S01]  /*41110*/  ISETP.LT.AND P4, PT, R14, UR5, !P0 ;  /* 0x000000050e007c0c */ /* 0x000fe2000c781270 */
[----:B----4-:R-:W-:Y:S02]  /*41120*/  VIADD R7, R3, UR4 ;  /* 0x0000000403077c36 */ /* 0x010fe40008000000 */
[----:B------:R-:W4:Y:S01]  /*41130*/  LDL.LU R14, [R1+0x874] ;  /* 0x00087400010e7983 */ /* 0x000f220000300800 */
[----:B------:R-:W-:-:S02]  /*41140*/  ULDC UR5, c[0x0][0x22c] ;  /* 0x00008b0000057ab9 */ /* 0x000fc40000000800 */
[C---:B------:R-:W-:Y:S02]  /*41150*/  LEA R2, P6, R7.reuse, R0, 0x2 ;  /* 0x0000000007027211 */ /* 0x040fe400078c10ff */
[C---:B------:R-:W-:Y:S02]  /*41160*/  IADD3 R13, R7.reuse, UR4, RZ ;  /* 0x00000004070d7c10 */ /* 0x040fe4000fffe0ff */
[----:B------:R-:W-:-:S03]  /*41170*/  LEA.HI.X.SX32 R3, R7, R136, 0x2, P6 ;  /* 0x0000008807037211 */ /* 0x000fc600030f16ff */
[C---:B------:R-:W-:Y:S01]  /*41180*/  VIADD R7, R13.reuse, UR4 ;  /* 0x000000040d077c36 */ /* 0x040fe20008000000 */
[----:B-1----:R-:W-:-:S03]  /*41190*/  LEA R4, P6, R13, R0, 0x2 ;  /* 0x000000000d047211 */ /* 0x002fc600078c10ff */
[----:B------:R-:W-:Y:S01]  /*411a0*/  VIADD R9, R7, UR4 ;  /* 0x0000000407097c36 */ /* 0x000fe20008000000 */
[----:B------:R-:W-:-:S04]  /*411b0*/  LEA.HI.X.SX32 R5, R13, R136, 0x2, P6 ;  /* 0x000000880d057211 */ /* 0x000fc800030f16ff */
[----:B------:R-:W-:Y:S02]  /*411c0*/  IADD3 R13, R9, UR4, RZ ;  /* 0x00000004090d7c10 */ /* 0x000fe4000fffe0ff */
[----:B------:R-:W-:Y:S01]  /*411d0*/  LEA R6, P6, R7, R0, 0x2 ;  /* 0x0000000007067211 */ /* 0x000fe200078c10ff */
[----:B------:R1:W-:Y:S02]  /*411e0*/  @P3 STG.E desc[UR60][R2.64], R131 ;  /* 0x0000008302003986 */ /* 0x0003e4000c10193c */
[----:B------:R-:W-:Y:S01]  /*411f0*/  VIADD R11, R13, UR4 ;  /* 0x000000040d0b7c36 */ /* 0x000fe20008000000 */
[----:B------:R-:W-:Y:S02]  /*41200*/  LEA.HI.X.SX32 R7, R7, R136, 0x2, P6 ;  /* 0x0000008807077211 */ /* 0x000fe400030f16ff */
[----:B--2---:R-:W-:Y:S01]  /*41210*/  ISETP.LT.AND P3, PT, R15, UR5, !P0 ;  /* 0x000000050f007c0c */ /* 0x004fe2000c761270 */
[----:B------:R-:W-:Y:S01]  /*41220*/  VIADD R15, R11, UR4 ;  /* 0x000000040b0f7c36 */ /* 0x000fe20008000000 */
[----:B------:R2:W-:Y:S01]  /*41230*/  @P2 STG.E desc[UR60][R4.64], R84 ;  /* 0x0000005404002986 */ /* 0x0005e2000c10193c */
[----:B------:R-:W-:-:S03]  /*41240*/  ULDC UR5, c[0x0][0x22c] ;  /* 0x00008b0000057ab9 */ /* 0x000fc60000000800 */
[----:B------:R4:W-:Y:S01]  /*41250*/  @P1 STG.E desc[UR60][R6.64], R20 ;  /* 0x0000001406001986 */ /* 0x0009e2000c10193c */
[-C--:B-1----:R-:W-:Y:S02]  /*41260*/  LEA R2, P6, R9, R0.reuse, 0x2 ;  /* 0x0000000009027211 */ /* 0x082fe400078c10ff */
[----:B------:R-:W-:Y:S02]  /*41270*/  LEA R8, P1, R13, R0, 0x2 ;  /* 0x000000000d087211 */ /* 0x000fe400078210ff */
[----:B------:R-:W-:Y:S02]  /*41280*/  IADD3 R17, R15, UR4, RZ ;  /* 0x000000040f117c10 */ /* 0x000fe4000fffe0ff */
[-C--:B------:R-:W-:Y:S02]  /*41290*/  LEA.HI.X.SX32 R3, R9, R136.reuse, 0x2, P6 ;  /* 0x0000008809037211 */ /* 0x080fe400030f16ff */
[----:B------:R-:W-:Y:S01]  /*412a0*/  LEA.HI.X.SX32 R9, R13, R136, 0x2, P1 ;  /* 0x000000880d097211 */ /* 0x000fe200008f16ff */
[----:B------:R-:W-:Y:S01]  /*412b0*/  VIADD R19, R17, UR4 ;  /* 0x0000000411137c36 */ /* 0x000fe20008000000 */
[-C--:B--2---:R-:W-:Y:S01]  /*412c0*/  LEA R4, P1, R15, R0.reuse, 0x2 ;  /* 0x000000000f047211 */ /* 0x084fe200078210ff */
[----:B------:R-:W-:Y:S01]  /*412d0*/  ULDC UR4, c[0x0][0x22c] ;  /* 0x00008b0000047ab9 */ /* 0x000fe20000000800 */
[----:B------:R-:W-:-:S02]  /*412e0*/  LEA R10, P6, R11, R0, 0x2 ;  /* 0x000000000b0a7211 */ /* 0x000fc400078c10ff */
[-C--:B------:R-:W-:Y:S02]  /*412f0*/  LEA.HI.X.SX32 R5, R15, R136.reuse, 0x2, P1 ;  /* 0x000000880f057211 */ /* 0x080fe400008f16ff */
[----:B------:R-:W-:Y:S01]  /*41300*/  LEA.HI.X.SX32 R11, R11, R136, 0x2, P6 ;  /* 0x000000880b0b7211 */ /* 0x000fe200030f16ff */
[----:B------:R1:W-:Y:S04]  /*41310*/  @P5 STG.E desc[UR60][R2.64], R85 ;  /* 0x0000005502005986 */ /* 0x0003e8000c10193c */
[----:B------:R1:W-:Y:S04]  /*41320*/  @P4 STG.E desc[UR60][R8.64], R21 ;  /* 0x0000001508004986 */ /* 0x0003e8000c10193c */
[----:B------:R1:W-:Y:S01]  /*41330*/  @P3 STG.E desc[UR60][R10.64], R86 ;  /* 0x000000560a003986 */ /* 0x0003e2000c10193c */
[----:B---3--:R-:W-:-:S02]  /*41340*/  ISETP.LT.AND P2, PT, R12, UR5, !P0 ;  /* 0x000000050c007c0c */ /* 0x008fc4000c741270 */
[C---:B------:R-:W-:Y:S02]  /*41350*/  LEA R12, P6, R19.reuse, R0, 0x2 ;  /* 0x00000000130c7211 */ /* 0x040fe400078c10ff */
[----:B------:R-:W-:Y:S01]  /*41360*/  ISETP.LT.AND P1, PT, R16, UR4, !P0 ;  /* 0x0000000410007c0c */ /* 0x000fe2000c721270 */
[----:B------:R-:W-:Y:S01]  /*41370*/  ULDC UR4, c[0x0][0x22c] ;  /* 0x00008b0000047ab9 */ /* 0x000fe20000000800 */
[----:B------:R-:W-:Y:S02]  /*41380*/  LEA.HI.X.SX32 R13, R19, R136, 0x2, P6 ;  /* 0x00000088130d7211 */ /* 0x000fe400030f16ff */
[----:B----4-:R-:W-:Y:S02]  /*41390*/  ISETP.LT.AND P0, PT, R14, UR4, !P0 ;  /* 0x000000040e007c0c */ /* 0x010fe4000c701270 */
[----:B------:R-:W-:-:S04]  /*413a0*/  LEA R6, P6, R17, R0, 0x2 ;  /* 0x0000000011067211 */ /* 0x000fc800078c10ff */
[----:B------:R-:W-:Y:S01]  /*413b0*/  LEA.HI.X.SX32 R7, R17, R136, 0x2, P6 ;  /* 0x0000008811077211 */ /* 0x000fe200030f16ff */
[----:B------:R1:W-:Y:S04]  /*413c0*/  @P2 STG.E desc[UR60][R4.64], R22 ;  /* 0x0000001604002986 */ /* 0x0003e8000c10193c */
[----:B------:R1:W-:Y:S02]  /*413d0*/  @P1 STG.E desc[UR60][R6.64], R87 ;  /* 0x0000005706001986 */ /* 0x0003e4000c10193c */
[----:B------:R-:W-:Y:S05]  /*413e0*/  @!P0 EXIT ;  /* 0x000000000000894d */ /* 0x000fea0003800000 */
[----:B------:R-:W-:Y:S01]  /*413f0*/  STG.E desc[UR60][R12.64], R23 ;  /* 0x000000170c007986 */ /* 0x000fe2000c10193c */
[----:B------:R-:W-:Y:S05]  /*41400*/  EXIT ;  /* 0x000000000000794d */ /* 0x000fea0003800000 */
.L_x_2:
[----:B------:R-:W-:-:S00]  /*41410*/  BRA `(.L_x_2) ;  /* 0xfffffffc00fc7947 */ /* 0x000fc0000383ffff */
[----:B------:R-:W-:-:S00]  /*41420*/  NOP ;  /* 0x0000000000007918 */ /* 0x000fc00000000000 */
        /* <DEDUP_REMOVED lines=13> */
.L_x_3:


//--------------------- .nv.shared.matmul_kernel  --------------------------
	.section	.nv.shared.matmul_kernel,"aw",@nobits
	.sectionflags	@""
	.align	16
	.zero		1024


//--------------------- .nv.shared.reserved.0     --------------------------
	.section	.nv.shared.reserved.0,"aw",@nobits
	.weak		__nv_reservedSMEM_offset_0_alias
	.size		__nv_reservedSMEM_offset_0_alias, 0, 0
	.other		__nv_reservedSMEM_offset_0_alias,@"STO_CUDA_RESERVED_SHARED STV_DEFAULT"
__nv_reservedSMEM_offset_0_alias:
	.zero		0


//--------------------- .nv.constant0.matmul_kernel --------------------------
	.section	.nv.constant0.matmul_kernel,"a",@progbits
	.sectionflags	@""
	.align	4
.nv.constant0.matmul_kernel:
	.zero		608


//--------------------- SYMBOLS --------------------------

	.type		.nv.reservedSmem.offset0,@object
	.size		.nv.reservedSmem.offset0,0x4
